def attn_fwd(
    Q,
    K,
    V,
    Out,
    Lse,
    sm_scale,
    stride_qz,
    stride_qh,
    stride_qm,
    stride_qk,
    stride_kz,
    stride_kh,
    stride_kn,
    stride_kk,
    stride_vz,
    stride_vh,
    stride_vn,
    stride_vk,
    stride_oz,
    stride_oh,
    stride_om,
    stride_ok,
    seqlen_q,
    seqlen_k,
    BLOCK_M: tl.constexpr,
    BLOCK_N: tl.constexpr,
    HEAD_DIM: tl.constexpr,
    CAUSAL: tl.constexpr,
):
    start_m = tl.program_id(0)
    off_hz = tl.program_id(1)
    q_off = off_hz * stride_qh
    k_off = off_hz * stride_kh
    v_off = off_hz * stride_vh
    offs_m = start_m * BLOCK_M + tl.arange(0, BLOCK_M)
    offs_d = tl.arange(0, HEAD_DIM)
    offs_n = tl.arange(0, BLOCK_N)
    q_ptrs = Q + q_off + offs_m[:, None] * stride_qm + offs_d[None, :] * stride_qk
    k_ptrs = K + k_off + offs_d[:, None] * stride_kk + offs_n[None, :] * stride_kn
    v_ptrs = V + v_off + offs_n[:, None] * stride_vn + offs_d[None, :] * stride_vk
    m_i = tl.full([BLOCK_M], float("-inf"), dtype=tl.float32)
    l_i = tl.zeros([BLOCK_M], dtype=tl.float32) + 1.0
    acc = tl.zeros([BLOCK_M, HEAD_DIM], dtype=tl.float32)
    q = tl.load(q_ptrs)
    acc, l_i, m_i = _attn_fwd_inner(
        acc,
        l_i,
        m_i,
        q,
        k_ptrs,
        v_ptrs,
        sm_scale,
        stride_kn,
        stride_vn,
        start_m,
        seqlen_k,
        BLOCK_M,
        BLOCK_N,
        HEAD_DIM,
        CAUSAL,
    )
    acc = acc / l_i[:, None]
    lse = m_i + tl.math.log2(l_i) / 1.4426950408889634
    o_ptrs = (
        Out
        + off_hz * stride_oh
        + offs_m[:, None] * stride_om
        + offs_d[None, :] * stride_ok
    )
    tl.store(o_ptrs, acc.to(Out.dtype.element_ty))
    tl.store(Lse + off_hz * seqlen_q + offs_m, lse)

# config = {"BLOCK_M": 256, "BLOCK_N": 16, "HEAD_DIM": 256, "arch": "sm_90", "causal": true, "dtype": "bf16", "num_stages": 3, "num_warps": 8}
# arch = sm_90


// ===== COMPILED SASS (sm_90a) =====

	.target	sm_90a

	.elftype	@"ET_EXEC"


//--------------------- .note.nv.tkinfo           --------------------------
	.section	.note.nv.tkinfo,"",@"SHT_NOTE"
	.sectionflags	@"SHF_NOTE_NV_TKINFO"
	.tkinfo
        /*0018*/ 	.word	0x00000002
        /*0030*/ 	.string	""
        /*0030*/ 	.string	"ptxas"
        /*0030*/ 	.string	"Cuda compilation tools, release 13.0, V13.0.88"
        /*0030*/ 	.string	"Build cuda_13.0.r13.0/compiler.36424714_0"
        /*0030*/ 	.string	"-v  -suppress-debug-info  -lineinfo  -arch sm_90a "



//--------------------- .note.nv.cuinfo           --------------------------
	.section	.note.nv.cuinfo,"",@"SHT_NOTE"
	.sectionflags	@"SHF_NOTE_NV_CUINFO"
        /*0018*/ 	.short	0x0002
        /*001a*/ 	.short	0x005a
        /*001c*/ 	.short	0x0082
	.zero		2


//--------------------- .nv.info                  --------------------------
	.section	.nv.info,"",@"SHT_CUDA_INFO"
	.align	4


	//----- nvinfo : EIATTR_REGCOUNT
	.align		4
        /*0000*/ 	.byte	0x04, 0x2f
        /*0002*/ 	.short	(.L_2 - .L_1)
	.align		4
.L_1:
        /*0004*/ 	.word	index@(attn_fwd)
        /*0008*/ 	.word	0x000000ff


	//----- nvinfo : EIATTR_FRAME_SIZE
	.align		4
.L_2:
        /*000c*/ 	.byte	0x04, 0x11
        /*000e*/ 	.short	(.L_4 - .L_3)
	.align		4
.L_3:
        /*0010*/ 	.word	index@(attn_fwd)
        /*0014*/ 	.word	0x00000420


	//----- nvinfo : EIATTR_MIN_STACK_SIZE
	.align		4
.L_4:
        /*0018*/ 	.byte	0x04, 0x12
        /*001a*/ 	.short	(.L_6 - .L_5)
	.align		4
.L_5:
        /*001c*/ 	.word	index@(attn_fwd)
        /*0020*/ 	.word	0x00000420
.L_6:


//--------------------- .nv.compat                --------------------------
	.section	.nv.compat,"",@"SHT_CUDA_COMPAT_INFO"
	.align	4
        /*0000*/ 	.byte	0x02, 0x09, 0x01, 0x00, 0x02, 0x02, 0x04, 0x00, 0x02, 0x05, 0x05, 0x00, 0x03, 0x07, 0x01, 0x01
        /*0010*/ 	.byte	0x02, 0x03, 0x00, 0x00, 0x02, 0x06, 0x01, 0x00, 0x04, 0x0b, 0x08, 0x00, 0x00, 0x00, 0x00, 0x00
        /*0020*/ 	.byte	0x00, 0x00, 0x00, 0x00


//--------------------- .nv.info.attn_fwd         --------------------------
	.section	.nv.info.attn_fwd,"",@"SHT_CUDA_INFO"
	.sectionflags	@""
	.align	4


	//----- nvinfo : EIATTR_CUDA_API_VERSION
	.align		4
        /*0000*/ 	.byte	0x04, 0x37
        /*0002*/ 	.short	(.L_8 - .L_7)
.L_7:
        /*0004*/ 	.word	0x00000082


	//----- nvinfo : EIATTR_KPARAM_INFO
	.align		4
.L_8:
        /*0008*/ 	.byte	0x04, 0x17
        /*000a*/ 	.short	(.L_10 - .L_9)
.L_9:
        /*000c*/ 	.word	0x00000000
        /*0010*/ 	.short	0x0019
        /*0012*/ 	.short	0x0080
        /*0014*/ 	.byte	0x00, 0xf4, 0x21, 0x00


	//----- nvinfo : EIATTR_KPARAM_INFO
	.align		4
.L_10:
        /*0018*/ 	.byte	0x04, 0x17
        /*001a*/ 	.short	(.L_12 - .L_11)
.L_11:
        /*001c*/ 	.word	0x00000000
        /*0020*/ 	.short	0x0018
        /*0022*/ 	.short	0x0078
        /*0024*/ 	.byte	0x00, 0xf4, 0x21, 0x00


	//----- nvinfo : EIATTR_KPARAM_INFO
	.align		4
.L_12:
        /*0028*/ 	.byte	0x04, 0x17
        /*002a*/ 	.short	(.L_14 - .L_13)
.L_13:
        /*002c*/ 	.word	0x00000000
        /*0030*/ 	.short	0x0017
        /*0032*/ 	.short	0x0070
        /*0034*/ 	.byte	0x00, 0xf0, 0x11, 0x00


	//----- nvinfo : EIATTR_KPARAM_INFO
	.align		4
.L_14:
        /*0038*/ 	.byte	0x04, 0x17
        /*003a*/ 	.short	(.L_16 - .L_15)
.L_15:
        /*003c*/ 	.word	0x00000000
        /*0040*/ 	.short	0x0016
        /*0042*/ 	.short	0x006c
        /*0044*/ 	.byte	0x00, 0xf0, 0x11, 0x00


	//----- nvinfo : EIATTR_KPARAM_INFO
	.align		4
.L_16:
        /*0048*/ 	.byte	0x04, 0x17
        /*004a*/ 	.short	(.L_18 - .L_17)
.L_17:
        /*004c*/ 	.word	0x00000000
        /*0050*/ 	.short	0x0015
        /*0052*/ 	.short	0x0068
        /*0054*/ 	.byte	0x00, 0xf0, 0x11, 0x00


	//----- nvinfo : EIATTR_KPARAM_INFO
	.align		4
.L_18:
        /*0058*/ 	.byte	0x04, 0x17
        /*005a*/ 	.short	(.L_20 - .L_19)
.L_19:
        /*005c*/ 	.word	0x00000000
        /*0060*/ 	.short	0x0014
        /*0062*/ 	.short	0x0064
        /*0064*/ 	.byte	0x00, 0xf0, 0x11, 0x00


	//----- nvinfo : EIATTR_KPARAM_INFO
	.align		4
.L_20:
        /*0068*/ 	.byte	0x04, 0x17
        /*006a*/ 	.short	(.L_22 - .L_21)
.L_21:
        /*006c*/ 	.word	0x00000000
        /*0070*/ 	.short	0x0013
        /*0072*/ 	.short	0x0060
        /*0074*/ 	.byte	0x00, 0xf0, 0x11, 0x00


	//----- nvinfo : EIATTR_KPARAM_INFO
	.align		4
.L_22:
        /*0078*/ 	.byte	0x04, 0x17
        /*007a*/ 	.short	(.L_24 - .L_23)
.L_23:
        /*007c*/ 	.word	0x00000000
        /*0080*/ 	.short	0x0012
        /*0082*/ 	.short	0x005c
        /*0084*/ 	.byte	0x00, 0xf0, 0x11, 0x00


	//----- nvinfo : EIATTR_KPARAM_INFO
	.align		4
.L_24:
        /*0088*/ 	.byte	0x04, 0x17
        /*008a*/ 	.short	(.L_26 - .L_25)
.L_25:
        /*008c*/ 	.word	0x00000000
        /*0090*/ 	.short	0x0011
        /*0092*/ 	.short	0x0058
        /*0094*/ 	.byte	0x00, 0xf0, 0x11, 0x00


	//----- nvinfo : EIATTR_KPARAM_INFO
	.align		4
.L_26:
        /*0098*/ 	.byte	0x04, 0x17
        /*009a*/ 	.short	(.L_28 - .L_27)
.L_27:
        /*009c*/ 	.word	0x00000000
        /*00a0*/ 	.short	0x0010
        /*00a2*/ 	.short	0x0054
        /*00a4*/ 	.byte	0x00, 0xf0, 0x11, 0x00


	//----- nvinfo : EIATTR_KPARAM_INFO
	.align		4
.L_28:
        /*00a8*/ 	.byte	0x04, 0x17
        /*00aa*/ 	.short	(.L_30 - .L_29)
.L_29:
        /*00ac*/ 	.word	0x00000000
        /*00b0*/ 	.short	0x000f
        /*00b2*/ 	.short	0x0050
        /*00b4*/ 	.byte	0x00, 0xf0, 0x11, 0x00


	//----- nvinfo : EIATTR_KPARAM_INFO
	.align		4
.L_30:
        /*00b8*/ 	.byte	0x04, 0x17
        /*00ba*/ 	.short	(.L_32 - .L_31)
.L_31:
        /*00bc*/ 	.word	0x00000000
        /*00c0*/ 	.short	0x000e
        /*00c2*/ 	.short	0x004c
        /*00c4*/ 	.byte	0x00, 0xf0, 0x11, 0x00


	//----- nvinfo : EIATTR_KPARAM_INFO
	.align		4
.L_32:
        /*00c8*/ 	.byte	0x04, 0x17
        /*00ca*/ 	.short	(.L_34 - .L_33)
.L_33:
        /*00cc*/ 	.word	0x00000000
        /*00d0*/ 	.short	0x000d
        /*00d2*/ 	.short	0x0048
        /*00d4*/ 	.byte	0x00, 0xf0, 0x11, 0x00


	//----- nvinfo : EIATTR_KPARAM_INFO
	.align		4
.L_34:
        /*00d8*/ 	.byte	0x04, 0x17
        /*00da*/ 	.short	(.L_36 - .L_35)
.L_35:
        /*00dc*/ 	.word	0x00000000
        /*00e0*/ 	.short	0x000c
        /*00e2*/ 	.short	0x0044
        /*00e4*/ 	.byte	0x00, 0xf0, 0x11, 0x00


	//----- nvinfo : EIATTR_KPARAM_INFO
	.align		4
.L_36:
        /*00e8*/ 	.byte	0x04, 0x17
        /*00ea*/ 	.short	(.L_38 - .L_37)
.L_37:
        /*00ec*/ 	.word	0x00000000
        /*00f0*/ 	.short	0x000b
        /*00f2*/ 	.short	0x0040
        /*00f4*/ 	.byte	0x00, 0xf0, 0x11, 0x00


	//----- nvinfo : EIATTR_KPARAM_INFO
	.align		4
.L_38:
        /*00f8*/ 	.byte	0x04, 0x17
        /*00fa*/ 	.short	(.L_40 - .L_39)
.L_39:
        /*00fc*/ 	.word	0x00000000
        /*0100*/ 	.short	0x000a
        /*0102*/ 	.short	0x003c
        /*0104*/ 	.byte	0x00, 0xf0, 0x11, 0x00


	//----- nvinfo : EIATTR_KPARAM_INFO
	.align		4
.L_40:
        /*0108*/ 	.byte	0x04, 0x17
        /*010a*/ 	.short	(.L_42 - .L_41)
.L_41:
        /*010c*/ 	.word	0x00000000
        /*0110*/ 	.short	0x0009
        /*0112*/ 	.short	0x0038
        /*0114*/ 	.byte	0x00, 0xf0, 0x11, 0x00


	//----- nvinfo : EIATTR_KPARAM_INFO
	.align		4
.L_42:
        /*0118*/ 	.byte	0x04, 0x17
        /*011a*/ 	.short	(.L_44 - .L_43)
.L_43:
        /*011c*/ 	.word	0x00000000
        /*0120*/ 	.short	0x0008
        /*0122*/ 	.short	0x0034
        /*0124*/ 	.byte	0x00, 0xf0, 0x11, 0x00


	//----- nvinfo : EIATTR_KPARAM_INFO
	.align		4
.L_44:
        /*0128*/ 	.byte	0x04, 0x17
        /*012a*/ 	.short	(.L_46 - .L_45)
.L_45:
        /*012c*/ 	.word	0x00000000
        /*0130*/ 	.short	0x0007
        /*0132*/ 	.short	0x0030
        /*0134*/ 	.byte	0x00, 0xf0, 0x11, 0x00


	//----- nvinfo : EIATTR_KPARAM_INFO
	.align		4
.L_46:
        /*0138*/ 	.byte	0x04, 0x17
        /*013a*/ 	.short	(.L_48 - .L_47)
.L_47:
        /*013c*/ 	.word	0x00000000
        /*0140*/ 	.short	0x0006
        /*0142*/ 	.short	0x002c
        /*0144*/ 	.byte	0x00, 0xf0, 0x11, 0x00


	//----- nvinfo : EIATTR_KPARAM_INFO
	.align		4
.L_48:
        /*0148*/ 	.byte	0x04, 0x17
        /*014a*/ 	.short	(.L_50 - .L_49)
.L_49:
        /*014c*/ 	.word	0x00000000
        /*0150*/ 	.short	0x0005
        /*0152*/ 	.short	0x0028
        /*0154*/ 	.byte	0x00, 0xf0, 0x11, 0x00


	//----- nvinfo : EIATTR_KPARAM_INFO
	.align		4
.L_50:
        /*0158*/ 	.byte	0x04, 0x17
        /*015a*/ 	.short	(.L_52 - .L_51)
.L_51:
        /*015c*/ 	.word	0x00000000
        /*0160*/ 	.short	0x0004
        /*0162*/ 	.short	0x0020
        /*0164*/ 	.byte	0x00, 0xf4, 0x21, 0x00


	//----- nvinfo : EIATTR_KPARAM_INFO
	.align		4
.L_52:
        /*0168*/ 	.byte	0x04, 0x17
        /*016a*/ 	.short	(.L_54 - .L_53)
.L_53:
        /*016c*/ 	.word	0x00000000
        /*0170*/ 	.short	0x0003
        /*0172*/ 	.short	0x0018
        /*0174*/ 	.byte	0x00, 0xf4, 0x21, 0x00


	//----- nvinfo : EIATTR_KPARAM_INFO
	.align		4
.L_54:
        /*0178*/ 	.byte	0x04, 0x17
        /*017a*/ 	.short	(.L_56 - .L_55)
.L_55:
        /*017c*/ 	.word	0x00000000
        /*0180*/ 	.short	0x0002
        /*0182*/ 	.short	0x0010
        /*0184*/ 	.byte	0x00, 0xf4, 0x21, 0x00


	//----- nvinfo : EIATTR_KPARAM_INFO
	.align		4
.L_56:
        /*0188*/ 	.byte	0x04, 0x17
        /*018a*/ 	.short	(.L_58 - .L_57)
.L_57:
        /*018c*/ 	.word	0x00000000
        /*0190*/ 	.short	0x0001
        /*0192*/ 	.short	0x0008
        /*0194*/ 	.byte	0x00, 0xf4, 0x21, 0x00


	//----- nvinfo : EIATTR_KPARAM_INFO
	.align		4
.L_58:
        /*0198*/ 	.byte	0x04, 0x17
        /*019a*/ 	.short	(.L_60 - .L_59)
.L_59:
        /*019c*/ 	.word	0x00000000
        /*01a0*/ 	.short	0x0000
        /*01a2*/ 	.short	0x0000
        /*01a4*/ 	.byte	0x00, 0xf4, 0x21, 0x00


	//----- nvinfo : EIATTR_SPARSE_MMA_MASK
	.align		4
.L_60:
        /*01a8*/ 	.byte	0x03, 0x50
        /*01aa*/ 	.short	0x0000


	//----- nvinfo : EIATTR_MAXREG_COUNT
	.align		4
        /*01ac*/ 	.byte	0x03, 0x1b
        /*01ae*/ 	.short	0x00ff


	//----- nvinfo : EIATTR_NUM_BARRIERS
	.align		4
        /*01b0*/ 	.byte	0x02, 0x4c
        /*01b2*/ 	.byte	0x01
	.zero		1


	//----- nvinfo : EIATTR_ANNOTATIONS
	.align		4
        /*01b4*/ 	.byte	0x04, 0x55
        /*01b6*/ 	.short	(.L_62 - .L_61)


	//   ....[0]....
.L_61:
        /*01b8*/ 	.word	0x00000001
        /*01bc*/ 	.byte	0x50, 0x5e, 0x00, 0x00, 0x01, 0x00, 0x00, 0x00, 0x60, 0x5e, 0x00, 0x00, 0x01, 0x00, 0x00, 0x00
        /* <DEDUP_REMOVED lines=331> */
        /*167c*/ 	.byte	0xf0, 0x2d, 0x01, 0x00, 0x01, 0x00, 0x00, 0x00, 0x30, 0x2e, 0x01, 0x00


	//----- nvinfo : EIATTR_MERCURY_ISA_VERSION
	.align		4
.L_62:
        /*1688*/ 	.byte	0x03, 0x5f
        /*168a*/ 	.short	0x0101


	//----- nvinfo : EIATTR_COOP_GROUP_MASK_REGIDS
	.align		4
        /*168c*/ 	.byte	0x04, 0x29
        /*168e*/ 	.short	(.L_64 - .L_63)


	//   ....[0]....
.L_63:
        /*1690*/ 	.word	0xffffffff


	//   ....[1]....
        /*1694*/ 	.word	0xffffffff


	//   ....[2]....
        /*1698*/ 	.word	0xffffffff


	//   ....[3]....
        /*169c*/ 	.word	0xffffffff


	//   ....[4]....
        /*16a0*/ 	.word	0xffffffff


	//   ....[5]....
        /*16a4*/ 	.word	0xffffffff


	//   ....[6]....
        /*16a8*/ 	.word	0xffffffff


	//   ....[7]....
        /*16ac*/ 	.word	0xffffffff


	//   ....[8]....
        /*16b0*/ 	.word	0xffffffff


	//   ....[9]....
        /*16b4*/ 	.word	0xffffffff


	//   ....[10]....
        /*16b8*/ 	.word	0xffffffff


	//   ....[11]....
        /*16bc*/ 	.word	0xffffffff


	//   ....[12]....
        /*16c0*/ 	.word	0xffffffff


	//   ....[13]....
        /*16c4*/ 	.word	0xffffffff


	//   ....[14]....
        /*16c8*/ 	.word	0xffffffff


	//   ....[15]....
        /*16cc*/ 	.word	0xffffffff


	//----- nvinfo : EIATTR_COOP_GROUP_INSTR_OFFSETS
	.align		4
.L_64:
        /*16d0*/ 	.byte	0x04, 0x28
        /*16d2*/ 	.short	(.L_66 - .L_65)


	//   ....[0]....
.L_65:
        /*16d4*/ 	.word	0x00009c20


	//   ....[1]....
        /*16d8*/ 	.word	0x0000a280


	//   ....[2]....
        /*16dc*/ 	.word	0x0000a2c0


	//   ....[3]....
        /*16e0*/ 	.word	0x0000a2f0


	//   ....[4]....
        /*16e4*/ 	.word	0x0000a420


	//   ....[5]....
        /*16e8*/ 	.word	0x0000b860


	//   ....[6]....
        /*16ec*/ 	.word	0x0000b870


	//   ....[7]....
        /*16f0*/ 	.word	0x0000b890


	//   ....[8]....
        /*16f4*/ 	.word	0x0000c430


	//   ....[9]....
        /*16f8*/ 	.word	0x0000c440


	//   ....[10]....
        /*16fc*/ 	.word	0x0000c450


	//   ....[11]....
        /*1700*/ 	.word	0x0000c460


	//   ....[12]....
        /*1704*/ 	.word	0x0000c4c0


	//   ....[13]....
        /*1708*/ 	.word	0x0000c4e0


	//   ....[14]....
        /*170c*/ 	.word	0x0000c4f0


	//   ....[15]....
        /*1710*/ 	.word	0x0000c650


	//----- nvinfo : EIATTR_EXIT_INSTR_OFFSETS
	.align		4
.L_66:
        /*1714*/ 	.byte	0x04, 0x1c
        /*1716*/ 	.short	(.L_68 - .L_67)


	//   ....[0]....
.L_67:
        /*1718*/ 	.word	0x000199a0


	//----- nvinfo : EIATTR_REQNTID
	.align		4
.L_68:
        /*171c*/ 	.byte	0x04, 0x10
        /*171e*/ 	.short	(.L_70 - .L_69)
.L_69:
        /*1720*/ 	.word	0x00000100
        /*1724*/ 	.word	0x00000001
        /*1728*/ 	.word	0x00000001


	//----- nvinfo : EIATTR_CBANK_PARAM_SIZE
	.align		4
.L_70:
        /*172c*/ 	.byte	0x03, 0x19
        /*172e*/ 	.short	0x0088


	//----- nvinfo : EIATTR_PARAM_CBANK
	.align		4
        /*1730*/ 	.byte	0x04, 0x0a
        /*1732*/ 	.short	(.L_72 - .L_71)
	.align		4
.L_71:
        /*1734*/ 	.word	index@(.nv.constant0.attn_fwd)
        /*1738*/ 	.short	0x0210
        /*173a*/ 	.short	0x0088


	//----- nvinfo : EIATTR_SW_WAR
	.align		4
.L_72:
        /*173c*/ 	.byte	0x04, 0x36
        /*173e*/ 	.short	(.L_74 - .L_73)
.L_73:
        /*1740*/ 	.word	0x00000008
.L_74:


//--------------------- .nv.callgraph             --------------------------
	.section	.nv.callgraph,"",@"SHT_CUDA_CALLGRAPH"
	.align	4
	.sectionentsize	8
	.align		4
        /*0000*/ 	.word	0x00000000
	.align		4
        /*0004*/ 	.word	0xffffffff
	.align		4
        /*0008*/ 	.word	0x00000000
	.align		4
        /*000c*/ 	.word	0xfffffffe
	.align		4
        /*0010*/ 	.word	0x00000000
	.align		4
        /*0014*/ 	.word	0xfffffffd
	.align		4
        /*0018*/ 	.word	0x00000000
	.align		4
        /*001c*/ 	.word	0xfffffffc


//--------------------- .nv.constant4             --------------------------
	.section	.nv.constant4,"a",@progbits
	.align	8
	.align		8
.nv.constant4:
        /*0000*/ 	.dword	_$_str


//--------------------- .text.attn_fwd            --------------------------
	.section	.text.attn_fwd,"ax",@progbits
	.align	128
        .global         attn_fwd
        .type           attn_fwd,@function
        .size           attn_fwd,(.L_x_3 - attn_fwd)
        .other          attn_fwd,@"STO_CUDA_ENTRY STV_DEFAULT"
attn_fwd:
.text.attn_fwd:
[----:B------:R-:W0:Y:S01]  /*0000*/  LDC R1, c[0x0][0x28] ;  /* 0x00000a00ff017b82 */ /* 0x000e220000000800 */
[----:B------:R-:W1:Y:S07]  /*0010*/  S2R R233, SR_CTAID.X ;  /* 0x0000000000e97919 */ /* 0x000e6e0000002500 */
[----:B------:R-:W2:Y:S01]  /*0020*/  S2UR UR6, SR_CTAID.Y ;  /* 0x00000000000679c3 */ /* 0x000ea20000002600 */
[----:B------:R-:W-:Y:S01]  /*0030*/  ULDC.64 UR4, c[0x0][0x240] ;  /* 0x0000900000047ab9 */ /* 0x000fe20000000a00 */
[----:B0-----:R-:W-:Y:S01]  /*0040*/  IADD3 R1, R1, -0x420, RZ ;  /* 0xfffffbe001017810 */ /* 0x001fe20007ffe0ff */
[----:B------:R-:W1:Y:S05]  /*0050*/  S2R R236, SR_TID.X ;  /* 0x0000000000ec7919 */ /* 0x000e6a0000002100 */
[----:B------:R-:W0:Y:S08]  /*0060*/  LDC.64 R6, c[0x0][0x210] ;  /* 0x00008400ff067b82 */ /* 0x000e300000000a00 */
[----:B------:R-:W3:Y:S01]  /*0070*/  LDC R3, c[0x0][0x248] ;  /* 0x00009200ff037b82 */ /* 0x000ee20000000800 */
[----:B--2---:R-:W-:-:S07]  /*0080*/  UIMAD UR4, UR6, UR4, URZ ;  /* 0x00000004060472a4 */ /* 0x004fce000f8e023f */
[----:B------:R-:W2:Y:S01]  /*0090*/  LDC R191, c[0x0][0x248] ;  /* 0x00009200ffbf7b82 */ /* 0x000ea20000000800 */
[----:B------:R-:W-:-:S07]  /*00a0*/  USHF.L.U32 UR6, UR4, 0x1, URZ ;  /* 0x0000000104067899 */ /* 0x000fce000800063f */
[----:B------:R-:W4:Y:S01]  /*00b0*/  LDC R2, c[0x0][0x248] ;  /* 0x00009200ff027b82 */ /* 0x000f220000000800 */
[----:B-1----:R-:W-:-:S05]  /*00c0*/  PRMT R0, R236, 0x6540, R233 ;  /* 0x00006540ec007816 */ /* 0x002fca00000000e9 */
[----:B------:R-:W-:Y:S01]  /*00d0*/  IMAD R0, R0, UR5, RZ ;  /* 0x0000000500007c24 */ /* 0x000fe2000f8e02ff */
[----:B------:R-:W-:Y:S01]  /*00e0*/  UIMAD.WIDE UR4, UR4, 0x2, URZ ;  /* 0x00000002040478a5 */ /* 0x000fe2000f8e023f */
[C---:B---3--:R-:W-:Y:S01]  /*00f0*/  IMAD R105, R3.reuse, 0x90, RZ ;  /* 0x0000009003697824 */ /* 0x048fe200078e02ff */
[----:B------:R-:W1:Y:S01]  /*0100*/  LDC R193, c[0x0][0x248] ;  /* 0x00009200ffc17b82 */ /* 0x000e620000000800 */
[----:B------:R-:W-:Y:S01]  /*0110*/  IMAD.SHL.U32 R5, R3, 0x8, RZ ;  /* 0x0000000803057824 */ /* 0x000fe200078e00ff */
[C---:B------:R-:W-:Y:S01]  /*0120*/  SHF.L.U32 R123, R0.reuse, 0x1, RZ ;  /* 0x00000001007b7819 */ /* 0x040fe200000006ff */
[----:B------:R-:W-:-:S03]  /*0130*/  IMAD.HI R0, R0, 0x2, RZ ;  /* 0x0000000200007827 */ /* 0x000fc600078e02ff */
[----:B0-----:R-:W-:Y:S01]  /*0140*/  IADD3 R122, P0, P1, R123, UR6, R6 ;  /* 0x000000067b7a7c10 */ /* 0x001fe2000f91e006 */
[C---:B------:R-:W-:Y:S01]  /*0150*/  IMAD R47, R3.reuse, 0x48, RZ ;  /* 0x00000048032f7824 */ /* 0x040fe200078e02ff */
[----:B------:R-:W-:Y:S01]  /*0160*/  ULDC.64 UR6, c[0x0][0x208] ;  /* 0x0000820000067ab9 */ /* 0x000fe20000000a00 */
[C---:B------:R-:W-:Y:S01]  /*0170*/  IMAD R13, R3.reuse, 0x50, RZ ;  /* 0x00000050030d7824 */ /* 0x040fe200078e02ff */
[----:B------:R-:W-:Y:S01]  /*0180*/  IADD3.X R123, R0, UR5, R7, P0, P1 ;  /* 0x00000005007b7c10 */ /* 0x000fe200087e2407 */
[----:B------:R-:W0:Y:S01]  /*0190*/  LDC R24, c[0x0][0x248] ;  /* 0x00009200ff187b82 */ /* 0x000e220000000800 */
[-C--:B------:R-:W-:Y:S02]  /*01a0*/  LEA R4, P0, R3, R122.reuse, 0x4 ;  /* 0x0000007a03047211 */ /* 0x080fe400078020ff */
[-C--:B------:R-:W-:Y:S01]  /*01b0*/  IADD3 R6, P1, R105, R122.reuse, RZ ;  /* 0x0000007a69067210 */ /* 0x080fe20007f3e0ff */
[----:B------:R-:W-:Y:S01]  /*01c0*/  IMAD R37, R3, 0x28, RZ ;  /* 0x0000002803257824 */ /* 0x000fe200078e02ff */
[-C--:B------:R-:W-:Y:S01]  /*01d0*/  LEA.HI.X.SX32 R5, R5, R123.reuse, 0x1, P0 ;  /* 0x0000007b05057211 */ /* 0x080fe200000f0eff */
[----:B------:R-:W-:Y:S01]  /*01e0*/  IMAD R81, R3, 0xa0, RZ ;  /* 0x000000a003517824 */ /* 0x000fe200078e02ff */
[-C--:B------:R-:W-:Y:S01]  /*01f0*/  LEA.HI.X.SX32 R7, R47, R123.reuse, 0x1, P1 ;  /* 0x0000007b2f077211 */ /* 0x080fe200008f0eff */
[----:B------:R-:W-:Y:S01]  /*0200*/  IMAD R11, R3, 0x30, RZ ;  /* 0x00000030030b7824 */ /* 0x000fe200078e02ff */
[-C--:B------:R-:W-:Y:S01]  /*0210*/  IADD3 R8, P0, R13, R122.reuse, RZ ;  /* 0x0000007a0d087210 */ /* 0x080fe20007f1e0ff */
[----:B------:R-:W-:Y:S01]  /*0220*/  IMAD R15, R3, 0x18, RZ ;  /* 0x00000018030f7824 */ /* 0x000fe200078e02ff */
[-C--:B------:R-:W-:Y:S01]  /*0230*/  IADD3 R12, P1, R81, R122.reuse, RZ ;  /* 0x0000007a510c7210 */ /* 0x080fe20007f3e0ff */
[----:B------:R3:W5:Y:S01]  /*0240*/  LDG.E.U16 R23, desc[UR6][R6.64] ;  /* 0x0000000606177981 */ /* 0x000762000c1e1500 */
[-C--:B------:R-:W-:Y:S01]  /*0250*/  LEA.HI.X.SX32 R9, R37, R123.reuse, 0x1, P0 ;  /* 0x0000007b25097211 */ /* 0x080fe200000f0eff */
[C---:B------:R-:W-:Y:S01]  /*0260*/  IMAD R17, R3.reuse, 0x60, RZ ;  /* 0x0000006003117824 */ /* 0x040fe200078e02ff */
[----:B------:R-:W0:Y:S01]  /*0270*/  LDC R26, c[0x0][0x248] ;  /* 0x00009200ff1a7b82 */ /* 0x000e220000000800 */
[----:B------:R-:W-:Y:S01]  /*0280*/  IMAD R101, R3, 0xc0, RZ ;  /* 0x000000c003657824 */ /* 0x000fe200078e02ff */
[-C--:B------:R-:W-:Y:S01]  /*0290*/  LEA.HI.X.SX32 R13, R13, R123.reuse, 0x1, P1 ;  /* 0x0000007b0d0d7211 */ /* 0x080fe200008f0eff */
[----:B------:R2:W5:Y:S01]  /*02a0*/  LDG.E.U16 R22, desc[UR6][R8.64] ;  /* 0x0000000608167981 */ /* 0x000562000c1e1500 */
[-C--:B---3--:R-:W-:Y:S01]  /*02b0*/  IADD3 R6, P0, R11, R122.reuse, RZ ;  /* 0x0000007a0b067210 */ /* 0x088fe20007f1e0ff */
[----:B------:R-:W-:Y:S01]  /*02c0*/  IMAD R103, R3, 0xb0, RZ ;  /* 0x000000b003677824 */ /* 0x000fe200078e02ff */
[-C--:B------:R-:W-:Y:S01]  /*02d0*/  IADD3 R10, P1, R17, R122.reuse, RZ ;  /* 0x0000007a110a7210 */ /* 0x080fe20007f3e0ff */
[----:B------:R-:W-:Y:S01]  /*02e0*/  IMAD R19, R3, 0x38, RZ ;  /* 0x0000003803137824 */ /* 0x000fe200078e02ff */
[-C--:B------:R-:W-:Y:S01]  /*02f0*/  LEA.HI.X.SX32 R7, R15, R123.reuse, 0x1, P0 ;  /* 0x0000007b0f077211 */ /* 0x080fe200000f0eff */
[----:B------:R3:W5:Y:S01]  /*0300*/  LDG.E.U16 R163, desc[UR6][R4.64] ;  /* 0x0000000604a37981 */ /* 0x000762000c1e1500 */
[-C--:B--2---:R-:W-:Y:S01]  /*0310*/  IADD3 R8, P0, R101, R122.reuse, RZ ;  /* 0x0000007a65087210 */ /* 0x084fe20007f1e0ff */
[----:B------:R-:W-:Y:S01]  /*0320*/  IMAD R49, R3, 0x58, RZ ;  /* 0x0000005803317824 */ /* 0x000fe200078e02ff */
[-C--:B------:R-:W-:Y:S01]  /*0330*/  LEA.HI.X.SX32 R11, R11, R123.reuse, 0x1, P1 ;  /* 0x0000007b0b0b7211 */ /* 0x080fe200008f0eff */
[----:B------:R-:W-:Y:S01]  /*0340*/  IMAD R95, R3, 0xd0, RZ ;  /* 0x000000d0035f7824 */ /* 0x000fe200078e02ff */
[-C--:B------:R-:W-:Y:S01]  /*0350*/  LEA.HI.X.SX32 R9, R17, R123.reuse, 0x1, P0 ;  /* 0x0000007b11097211 */ /* 0x080fe200000f0eff */
[----:B------:R-:W-:Y:S01]  /*0360*/  IMAD R194, R3, 0x1c, RZ ;  /* 0x0000001c03c27824 */ /* 0x000fe200078e02ff */
[-C--:B------:R-:W-:Y:S01]  /*0370*/  IADD3 R62, P0, R19, R122.reuse, RZ ;  /* 0x0000007a133e7210 */ /* 0x080fe20007f1e0ff */
[----:B------:R-:W-:Y:S01]  /*0380*/  IMAD R85, R3, 0xe0, RZ ;  /* 0x000000e003557824 */ /* 0x000fe200078e02ff */
[----:B------:R2:W5:Y:S01]  /*0390*/  LDG.E.U16 R41, desc[UR6][R12.64] ;  /* 0x000000060c297981 */ /* 0x000562000c1e1500 */
[-C--:B---3--:R-:W-:Y:S01]  /*03a0*/  IADD3 R4, P2, R103, R122.reuse, RZ ;  /* 0x0000007a67047210 */ /* 0x088fe20007f5e0ff */
[C---:B------:R-:W-:Y:S01]  /*03b0*/  IMAD R21, R3.reuse, 0x70, RZ ;  /* 0x0000007003157824 */ /* 0x040fe200078e02ff */
[-C--:B------:R-:W-:Y:S01]  /*03c0*/  LEA.HI.X.SX32 R63, R194, R123.reuse, 0x1, P0 ;  /* 0x0000007bc23f7211 */ /* 0x080fe200000f0eff */
[----:B------:R3:W5:Y:S01]  /*03d0*/  LDG.E.U16 R27, desc[UR6][R10.64] ;  /* 0x000000060a1b7981 */ /* 0x000762000c1e1500 */
[----:B------:R-:W-:Y:S01]  /*03e0*/  IMAD R55, R3, 0x68, RZ ;  /* 0x0000006803377824 */ /* 0x000fe200078e02ff */
[----:B------:R-:W-:Y:S01]  /*03f0*/  LEA.HI.X.SX32 R5, R49, R123, 0x1, P2 ;  /* 0x0000007b31057211 */ /* 0x000fe200010f0eff */
[----:B------:R-:W-:Y:S01]  /*0400*/  IMAD R109, R3, 0xf0, RZ ;  /* 0x000000f0036d7824 */ /* 0x000fe200078e02ff */
[----:B------:R4:W5:Y:S01]  /*0410*/  LDG.E.U16 R137, desc[UR6][R6.64] ;  /* 0x0000000606897981 */ /* 0x000962000c1e1500 */
[-C--:B------:R-:W-:Y:S01]  /*0420*/  IADD3 R16, P2, R85, R122.reuse, RZ ;  /* 0x0000007a55107210 */ /* 0x080fe20007f5e0ff */
[----:B------:R-:W0:Y:S01]  /*0430*/  LDC R44, c[0x0][0x248] ;  /* 0x00009200ff2c7b82 */ /* 0x000e220000000800 */
[----:B--2---:R-:W-:Y:S01]  /*0440*/  IADD3 R12, P1, R95, R122, RZ ;  /* 0x0000007a5f0c7210 */ /* 0x004fe20007f3e0ff */
[----:B------:R2:W5:Y:S01]  /*0450*/  LDG.E.U16 R25, desc[UR6][R8.64] ;  /* 0x0000000608197981 */ /* 0x000562000c1e1500 */
[----:B---3--:R-:W-:-:S02]  /*0460*/  IMAD R11, R3, 0x78, RZ ;  /* 0x00000078030b7824 */ /* 0x008fc400078e02ff */
[-C--:B------:R-:W-:Y:S01]  /*0470*/  LEA.HI.X.SX32 R13, R55, R123.reuse, 0x1, P1 ;  /* 0x0000007b370d7211 */ /* 0x080fe200008f0eff */
[----:B------:R-:W-:Y:S01]  /*0480*/  IMAD R196, R3, 0x3c, RZ ;  /* 0x0000003c03c47824 */ /* 0x000fe200078e02ff */
[----:B------:R-:W3:Y:S01]  /*0490*/  LDG.E.U16 R62, desc[UR6][R62.64] ;  /* 0x000000063e3e7981 */ /* 0x000ee2000c1e1500 */
[-C--:B----4-:R-:W-:Y:S01]  /*04a0*/  IADD3 R6, P0, R21, R122.reuse, RZ ;  /* 0x0000007a15067210 */ /* 0x090fe20007f1e0ff */
[----:B------:R-:W-:Y:S01]  /*04b0*/  IMAD R51, R3, 0xb8, RZ ;  /* 0x000000b803337824 */ /* 0x000fe200078e02ff */
[-C--:B------:R-:W-:Y:S01]  /*04c0*/  LEA.HI.X.SX32 R17, R21, R123.reuse, 0x1, P2 ;  /* 0x0000007b15117211 */ /* 0x080fe200010f0eff */
[----:B------:R-:W-:Y:S01]  /*04d0*/  IMAD R83, R3, 0xf8, RZ ;  /* 0x000000f803537824 */ /* 0x000fe200078e02ff */
[-C--:B--2---:R-:W-:Y:S01]  /*04e0*/  IADD3 R8, P1, R11, R122.reuse, RZ ;  /* 0x0000007a0b087210 */ /* 0x084fe20007f3e0ff */
[----:B------:R-:W-:Y:S01]  /*04f0*/  IMAD R198, R3, 0x5c, RZ ;  /* 0x0000005c03c67824 */ /* 0x000fe200078e02ff */
[-C--:B------:R-:W-:Y:S01]  /*0500*/  LEA.HI.X.SX32 R7, R19, R123.reuse, 0x1, P0 ;  /* 0x0000007b13077211 */ /* 0x080fe200000f0eff */
[----:B------:R-:W-:Y:S01]  /*0510*/  IMAD R200, R3, 0x7c, RZ ;  /* 0x0000007c03c87824 */ /* 0x000fe200078e02ff */
[-C--:B------:R-:W-:Y:S01]  /*0520*/  IADD3 R10, P2, R109, R122.reuse, RZ ;  /* 0x0000007a6d0a7210 */ /* 0x080fe20007f5e0ff */
[----:B------:R-:W-:Y:S01]  /*0530*/  IMAD R33, R3, 0x12, RZ ;  /* 0x0000001203217824 */ /* 0x000fe200078e02ff */
[-C--:B------:R-:W-:Y:S01]  /*0540*/  LEA.HI.X.SX32 R9, R196, R123.reuse, 0x1, P1 ;  /* 0x0000007bc4097211 */ /* 0x080fe200008f0eff */
[----:B------:R2:W4:Y:S01]  /*0550*/  LDG.E.U16 R108, desc[UR6][R6.64] ;  /* 0x00000006066c7981 */ /* 0x000522000c1e1500 */
[-C--:B------:R-:W-:Y:S01]  /*0560*/  IADD3 R56, P0, R51, R122.reuse, RZ ;  /* 0x0000007a33387210 */ /* 0x080fe20007f1e0ff */
[----:B------:R-:W-:Y:S01]  /*0570*/  IMAD R35, R3, 0x22, RZ ;  /* 0x0000002203237824 */ /* 0x000fe200078e02ff */
[-C--:B------:R-:W-:Y:S01]  /*0580*/  LEA.HI.X.SX32 R11, R11, R123.reuse, 0x1, P2 ;  /* 0x0000007b0b0b7211 */ /* 0x080fe200010f0eff */
[C---:B------:R-:W-:Y:S01]  /*0590*/  IMAD R39, R3.reuse, 0x32, RZ ;  /* 0x0000003203277824 */ /* 0x040fe200078e02ff */
[----:B------:R1:W3:Y:S01]  /*05a0*/  LDG.E.U16 R45, desc[UR6][R12.64] ;  /* 0x000000060c2d7981 */ /* 0x0002e2000c1e1500 */
[----:B------:R-:W-:Y:S01]  /*05b0*/  LEA.HI.X.SX32 R57, R198, R123, 0x1, P0 ;  /* 0x0000007bc6397211 */ /* 0x000fe200000f0eff */
[----:B------:R-:W-:Y:S01]  /*05c0*/  IMAD R19, R3, 0x19, RZ ;  /* 0x0000001903137824 */ /* 0x000fe200078e02ff */
[----:B------:R-:W0:Y:S01]  /*05d0*/  LDC R52, c[0x0][0x248] ;  /* 0x00009200ff347b82 */ /* 0x000e220000000800 */
[----:B------:R1:W4:Y:S01]  /*05e0*/  LDG.E.U16 R0, desc[UR6][R16.64] ;  /* 0x0000000610007981 */ /* 0x000322000c1e1500 */
[----:B--2---:R-:W-:-:S03]  /*05f0*/  IADD3 R6, P2, R83, R122, RZ ;  /* 0x0000007a53067210 */ /* 0x004fc60007f5e0ff */
[----:B------:R2:W4:Y:S01]  /*0600*/  LDG.E.U16 R59, desc[UR6][R8.64] ;  /* 0x00000006083b7981 */ /* 0x000522000c1e1500 */
[----:B------:R-:W-:Y:S01]  /*0610*/  LEA.HI.X.SX32 R7, R200, R123, 0x1, P2 ;  /* 0x0000007bc8077211 */ /* 0x000fe200010f0eff */
[----:B-1----:R-:W-:Y:S01]  /*0620*/  IMAD R13, R3, 0x9, RZ ;  /* 0x00000009030d7824 */ /* 0x002fe200078e02ff */
[-C--:B------:R-:W-:Y:S01]  /*0630*/  IADD3 R12, P2, R39, R122.reuse, RZ ;  /* 0x0000007a270c7210 */ /* 0x080fe20007f5e0ff */
[----:B------:R1:W4:Y:S01]  /*0640*/  LDG.E.U16 R50, desc[UR6][R10.64] ;  /* 0x000000060a327981 */ /* 0x000322000c1e1500 */
[----:B------:R-:W0:Y:S01]  /*0650*/  LDC R82, c[0x0][0x248] ;  /* 0x00009200ff527b82 */ /* 0x000e220000000800 */
[C---:B------:R-:W-:Y:S02]  /*0660*/  IMAD R17, R3.reuse, 0x11, RZ ;  /* 0x0000001103117824 */ /* 0x040fe400078e02ff */
[----:B------:R-:W-:Y:S01]  /*0670*/  IMAD R43, R3, 0x42, RZ ;  /* 0x00000042032b7824 */ /* 0x000fe200078e02ff */
[----:B------:R1:W4:Y:S01]  /*0680*/  LDG.E.U16 R53, desc[UR6][R6.64] ;  /* 0x0000000606357981 */ /* 0x000322000c1e1500 */
[----:B--2---:R-:W-:Y:S01]  /*0690*/  IADD3 R8, P0, R33, R122, RZ ;  /* 0x0000007a21087210 */ /* 0x004fe20007f1e0ff */
[----:B------:R-:W-:-:S02]  /*06a0*/  IMAD R63, R3, 0x52, RZ ;  /* 0x00000052033f7824 */ /* 0x000fc400078e02ff */
[----:B------:R-:W-:Y:S01]  /*06b0*/  IMAD R65, R3, 0x62, RZ ;  /* 0x0000006203417824 */ /* 0x000fe200078e02ff */
[-C--:B-1----:R-:W-:Y:S01]  /*06c0*/  IADD3 R10, P1, R35, R122.reuse, RZ ;  /* 0x0000007a230a7210 */ /* 0x082fe20007f3e0ff */
[----:B------:R-:W-:Y:S01]  /*06d0*/  IMAD R21, R3, 0x31, RZ ;  /* 0x0000003103157824 */ /* 0x000fe200078e02ff */
[-C--:B------:R-:W-:Y:S01]  /*06e0*/  LEA.HI.X.SX32 R9, R13, R123.reuse, 0x1, P0 ;  /* 0x0000007b0d097211 */ /* 0x080fe200000f0eff */
[----:B------:R-:W-:Y:S01]  /*06f0*/  IMAD R107, R3, 0x82, RZ ;  /* 0x00000082036b7824 */ /* 0x000fe200078e02ff */
[-C--:B------:R-:W-:Y:S01]  /*0700*/  LEA.HI.X.SX32 R11, R17, R123.reuse, 0x1, P1 ;  /* 0x0000007b110b7211 */ /* 0x080fe200008f0eff */
[----:B------:R-:W-:Y:S01]  /*0710*/  IMAD R17, R3, 0x21, RZ ;  /* 0x0000002103117824 */ /* 0x000fe200078e02ff */
[-C--:B------:R-:W-:Y:S01]  /*0720*/  LEA.HI.X.SX32 R13, R19, R123.reuse, 0x1, P2 ;  /* 0x0000007b130d7211 */ /* 0x080fe200010f0eff */
[----:B------:R-:W-:Y:S01]  /*0730*/  IMAD R7, R3, 0x72, RZ ;  /* 0x0000007203077824 */ /* 0x000fe200078e02ff */
[-C--:B------:R-:W-:Y:S01]  /*0740*/  IADD3 R120, P0, R43, R122.reuse, RZ ;  /* 0x0000007a2b787210 */ /* 0x080fe20007f1e0ff */
[----:B------:R1:W2:Y:S01]  /*0750*/  LDG.E.U16 R161, desc[UR6][R8.64] ;  /* 0x0000000608a17981 */ /* 0x0002a2000c1e1500 */
[----:B------:R-:W-:Y:S01]  /*0760*/  IMAD R19, R3, 0x29, RZ ;  /* 0x0000002903137824 */ /* 0x000fe200078e02ff */
[----:B------:R-:W0:Y:S01]  /*0770*/  LDC R94, c[0x0][0x248] ;  /* 0x00009200ff5e7b82 */ /* 0x000e220000000800 */
[----:B------:R-:W-:Y:S01]  /*0780*/  LEA.HI.X.SX32 R121, R17, R123, 0x1, P0 ;  /* 0x0000007b11797211 */ /* 0x000fe200000f0eff */
[----:B------:R1:W2:Y:S04]  /*0790*/  LDG.E.U16 R135, desc[UR6][R12.64] ;  /* 0x000000060c877981 */ /* 0x0002a8000c1e1500 */
[----:B------:R1:W2:Y:S02]  /*07a0*/  LDG.E.U16 R149, desc[UR6][R10.64] ;  /* 0x000000060a957981 */ /* 0x0002a4000c1e1500 */
[-C--:B-1----:R-:W-:Y:S01]  /*07b0*/  IADD3 R8, P1, R63, R122.reuse, RZ ;  /* 0x0000007a3f087210 */ /* 0x082fe20007f3e0ff */
[C---:B------:R-:W-:Y:S01]  /*07c0*/  IMAD R17, R3.reuse, 0x41, RZ ;  /* 0x0000004103117824 */ /* 0x040fe200078e02ff */
[----:B------:R-:W2:Y:S01]  /*07d0*/  LDG.E.U16 R56, desc[UR6][R56.64] ;  /* 0x0000000638387981 */ /* 0x000ea2000c1e1500 */
[----:B------:R-:W1:Y:S01]  /*07e0*/  LDC R84, c[0x0][0x248] ;  /* 0x00009200ff547b82 */ /* 0x000e620000000800 */
[----:B------:R-:W-:Y:S01]  /*07f0*/  IMAD R13, R3, 0x39, RZ ;  /* 0x00000039030d7824 */ /* 0x000fe200078e02ff */
[-C--:B------:R-:W-:Y:S01]  /*0800*/  IADD3 R12, P0, R7, R122.reuse, RZ ;  /* 0x0000007a070c7210 */ /* 0x080fe20007f1e0ff */
[----:B------:R-:W-:Y:S01]  /*0810*/  IMAD R138, R3, 0x92, RZ ;  /* 0x00000092038a7824 */ /* 0x000fe200078e02ff */
[----:B------:R-:W2:Y:S01]  /*0820*/  LDG.E.U16 R120, desc[UR6][R120.64] ;  /* 0x0000000678787981 */ /* 0x000ea2000c1e1500 */
[----:B------:R-:W-:-:S02]  /*0830*/  IADD3 R10, P2, R65, R122, RZ ;  /* 0x0000007a410a7210 */ /* 0x000fc40007f5e0ff */
[-C--:B------:R-:W-:Y:S01]  /*0840*/  LEA.HI.X.SX32 R9, R19, R123.reuse, 0x1, P1 ;  /* 0x0000007b13097211 */ /* 0x080fe200008f0eff */
[----:B------:R-:W-:Y:S01]  /*0850*/  IMAD R130, R3, 0xb2, RZ ;  /* 0x000000b203827824 */ /* 0x000fe200078e02ff */
[-C--:B------:R-:W-:Y:S01]  /*0860*/  LEA.HI.X.SX32 R13, R13, R123.reuse, 0x1, P0 ;  /* 0x0000007b0d0d7211 */ /* 0x080fe200000f0eff */
[----:B------:R-:W-:Y:S01]  /*0870*/  IMAD R106, R3, 0xa2, RZ ;  /* 0x000000a2036a7824 */ /* 0x000fe200078e02ff */
[-C--:B------:R-:W-:Y:S01]  /*0880*/  LEA.HI.X.SX32 R11, R21, R123.reuse, 0x1, P2 ;  /* 0x0000007b150b7211 */ /* 0x080fe200010f0eff */
[----:B------:R0:W2:Y:S01]  /*0890*/  LDG.E.U16 R119, desc[UR6][R8.64] ;  /* 0x0000000608777981 */ /* 0x0000a2000c1e1500 */
[----:B------:R-:W-:Y:S01]  /*08a0*/  IADD3 R16, P0, R107, R122, RZ ;  /* 0x0000007a6b107210 */ /* 0x000fe20007f1e0ff */
[----:B------:R-:W-:Y:S01]  /*08b0*/  IMAD R19, R3, 0x49, RZ ;  /* 0x0000004903137824 */ /* 0x000fe200078e02ff */
[----:B------:R-:W1:Y:S01]  /*08c0*/  LDC R100, c[0x0][0x248] ;  /* 0x00009200ff647b82 */ /* 0x000e620000000800 */
[----:B------:R0:W2:Y:S01]  /*08d0*/  LDG.E.U16 R117, desc[UR6][R12.64] ;  /* 0x000000060c757981 */ /* 0x0000a2000c1e1500 */
[----:B------:R-:W-:Y:S01]  /*08e0*/  LEA.HI.X.SX32 R17, R17, R123, 0x1, P0 ;  /* 0x0000007b11117211 */ /* 0x000fe200000f0eff */
[----:B------:R-:W-:-:S02]  /*08f0*/  IMAD R21, R3, 0x51, RZ ;  /* 0x0000005103157824 */ /* 0x000fc400078e02ff */
[----:B------:R0:W2:Y:S01]  /*0900*/  LDG.E.U16 R118, desc[UR6][R10.64] ;  /* 0x000000060a767981 */ /* 0x0000a2000c1e1500 */
[C---:B------:R-:W-:Y:S01]  /*0910*/  IMAD R131, R3.reuse, 0xc2, RZ ;  /* 0x000000c203837824 */ /* 0x040fe200078e02ff */
[-C--:B0-----:R-:W-:Y:S01]  /*0920*/  IADD3 R8, P1, R138, R122.reuse, RZ ;  /* 0x0000007a8a087210 */ /* 0x081fe20007f3e0ff */
[C---:B------:R-:W-:Y:S01]  /*0930*/  IMAD R126, R3.reuse, 0xd2, RZ ;  /* 0x000000d2037e7824 */ /* 0x040fe200078e02ff */
[----:B------:R0:W2:Y:S01]  /*0940*/  LDG.E.U16 R116, desc[UR6][R16.64] ;  /* 0x0000000610747981 */ /* 0x0000a2000c1e1500 */
[----:B------:R-:W1:Y:S01]  /*0950*/  LDC R102, c[0x0][0x248] ;  /* 0x00009200ff667b82 */ /* 0x000e620000000800 */
[C---:B------:R-:W-:Y:S01]  /*0960*/  IMAD R13, R3.reuse, 0x59, RZ ;  /* 0x00000059030d7824 */ /* 0x040fe200078e02ff */
[-C--:B------:R-:W-:Y:S01]  /*0970*/  IADD3 R12, P0, R130, R122.reuse, RZ ;  /* 0x0000007a820c7210 */ /* 0x080fe20007f1e0ff */
[----:B------:R-:W-:Y:S01]  /*0980*/  IMAD R124, R3, 0xe2, RZ ;  /* 0x000000e2037c7824 */ /* 0x000fe200078e02ff */
[----:B------:R-:W3:Y:S01]  /*0990*/  LDG.E.U16 R5, desc[UR6][R4.64] ;  /* 0x0000000604057981 */ /* 0x000ee2000c1e1500 */
[----:B------:R-:W-:-:S02]  /*09a0*/  IADD3 R10, P2, R106, R122, RZ ;  /* 0x0000007a6a0a7210 */ /* 0x000fc40007f5e0ff */
[-C--:B------:R-:W-:Y:S01]  /*09b0*/  LEA.HI.X.SX32 R9, R19, R123.reuse, 0x1, P1 ;  /* 0x0000007b13097211 */ /* 0x080fe200008f0eff */
[----:B------:R-:W-:Y:S01]  /*09c0*/  IMAD R19, R3, 0x61, RZ ;  /* 0x0000006103137824 */ /* 0x000fe200078e02ff */
[-C--:B------:R-:W-:Y:S01]  /*09d0*/  LEA.HI.X.SX32 R13, R13, R123.reuse, 0x1, P0 ;  /* 0x0000007b0d0d7211 */ /* 0x080fe200000f0eff */
[----:B------:R-:W-:Y:S01]  /*09e0*/  IMAD R29, R3, 0x71, RZ ;  /* 0x00000071031d7824 */ /* 0x000fe200078e02ff */
[-C--:B------:R-:W-:Y:S01]  /*09f0*/  LEA.HI.X.SX32 R11, R21, R123.reuse, 0x1, P2 ;  /* 0x0000007b150b7211 */ /* 0x080fe200010f0eff */
[----:B------:R-:W-:Y:S01]  /*0a00*/  IMAD R127, R3, 0xf2, RZ ;  /* 0x000000f2037f7824 */ /* 0x000fe200078e02ff */
[-C--:B------:R-:W-:Y:S01]  /*0a10*/  IADD3 R18, P0, R131, R122.reuse, RZ ;  /* 0x0000007a83127210 */ /* 0x080fe20007f1e0ff */
[----:B------:R-:W-:Y:S01]  /*0a20*/  IMAD R21, R3, 0x69, RZ ;  /* 0x0000006903157824 */ /* 0x000fe200078e02ff */
[-C--:B0-----:R-:W-:Y:S01]  /*0a30*/  IADD3 R16, P1, R126, R122.reuse, RZ ;  /* 0x0000007a7e107210 */ /* 0x081fe20007f3e0ff */
[----:B------:R0:W2:Y:S01]  /*0a40*/  LDG.E.U16 R114, desc[UR6][R10.64] ;  /* 0x000000060a727981 */ /* 0x0000a2000c1e1500 */
[-C--:B------:R-:W-:Y:S01]  /*0a50*/  LEA.HI.X.SX32 R19, R19, R123.reuse, 0x1, P0 ;  /* 0x0000007b13137211 */ /* 0x080fe200000f0eff */
[----:B------:R-:W-:Y:S01]  /*0a60*/  IMAD R31, R3, 0xa, RZ ;  /* 0x0000000a031f7824 */ /* 0x000fe200078e02ff */
[-C--:B------:R-:W-:Y:S01]  /*0a70*/  IADD3 R20, P0, R124, R122.reuse, RZ ;  /* 0x0000007a7c147210 */ /* 0x080fe20007f1e0ff */
[----:B------:R0:W2:Y:S01]  /*0a80*/  LDG.E.U16 R115, desc[UR6][R8.64] ;  /* 0x0000000608737981 */ /* 0x0000a2000c1e1500 */
[-C--:B------:R-:W-:Y:S01]  /*0a90*/  LEA.HI.X.SX32 R17, R21, R123.reuse, 0x1, P1 ;  /* 0x0000007b15117211 */ /* 0x080fe200008f0eff */
[----:B------:R-:W-:Y:S01]  /*0aa0*/  IMAD R79, R3, 0xa8, RZ ;  /* 0x000000a8034f7824 */ /* 0x000fe200078e02ff */
[-C--:B------:R-:W-:Y:S01]  /*0ab0*/  IADD3 R28, P2, R127, R122.reuse, RZ ;  /* 0x0000007a7f1c7210 */ /* 0x080fe20007f5e0ff */
[----:B------:R0:W2:Y:S01]  /*0ac0*/  LDG.E.U16 R113, desc[UR6][R12.64] ;  /* 0x000000060c717981 */ /* 0x0000a2000c1e1500 */
[C---:B------:R-:W-:Y:S01]  /*0ad0*/  IMAD R77, R3.reuse, 0xc8, RZ ;  /* 0x000000c8034d7824 */ /* 0x040fe200078e02ff */
[C---:B0-----:R-:W-:Y:S01]  /*0ae0*/  SHF.L.U32 R11, R3.reuse, 0x1, RZ ;  /* 0x00000001030b7819 */ /* 0x041fe200000006ff */
[----:B------:R-:W-:Y:S01]  /*0af0*/  IMAD R128, R3, 0x8a, RZ ;  /* 0x0000008a03807824 */ /* 0x000fe200078e02ff */
[-C--:B------:R-:W-:Y:S01]  /*0b00*/  LEA.HI.X.SX32 R21, R29, R123.reuse, 0x1, P0 ;  /* 0x0000007b1d157211 */ /* 0x080fe200000f0eff */
[----:B------:R0:W2:Y:S01]  /*0b10*/  LDG.E.U16 R112, desc[UR6][R18.64] ;  /* 0x0000000612707981 */ /* 0x0000a2000c1e1500 */
[----:B------:R-:W-:Y:S01]  /*0b20*/  IMAD R9, R3, 0x79, RZ ;  /* 0x0000007903097824 */ /* 0x000fe200078e02ff */
[-C--:B------:R-:W-:Y:S01]  /*0b30*/  IADD3 R8, P0, R11, R122.reuse, RZ ;  /* 0x0000007a0b087210 */ /* 0x080fe20007f1e0ff */
[C---:B------:R-:W-:Y:S01]  /*0b40*/  IMAD R125, R3.reuse, 0x9a, RZ ;  /* 0x0000009a037d7824 */ /* 0x040fe200078e02ff */
[CC--:B------:R-:W-:Y:S01]  /*0b50*/  LEA R10, P1, R3.reuse, R122.reuse, 0x2 ;  /* 0x0000007a030a7211 */ /* 0x0c0fe200078210ff */
[----:B------:R-:W-:Y:S01]  /*0b60*/  IMAD R13, R3, 0x5, RZ ;  /* 0x00000005030d7824 */ /* 0x000fe200078e02ff */
[-C--:B------:R-:W-:Y:S01]  /*0b70*/  LEA.HI.X.SX32 R29, R9, R123.reuse, 0x1, P2 ;  /* 0x0000007b091d7211 */ /* 0x080fe200010f0eff */
[----:B------:R1:W2:Y:S01]  /*0b80*/  LDG.E.U16 R111, desc[UR6][R16.64] ;  /* 0x00000006106f7981 */ /* 0x0002a2000c1e1500 */
[CC--:B------:R-:W-:Y:S01]  /*0b90*/  LEA.HI.X.SX32 R9, R3.reuse, R123.reuse, 0x1, P0 ;  /* 0x0000007b03097211 */ /* 0x0c0fe200000f0eff */
[----:B------:R-:W-:Y:S01]  /*0ba0*/  IMAD R129, R3, 0xaa, RZ ;  /* 0x000000aa03817824 */ /* 0x000fe200078e02ff */
[-C--:B------:R-:W-:Y:S01]  /*0bb0*/  IADD3 R12, P0, R31, R122.reuse, RZ ;  /* 0x0000007a1f0c7210 */ /* 0x080fe20007f1e0ff */
[----:B0-----:R-:W-:Y:S01]  /*0bc0*/  IMAD R19, R3, 0x14, RZ ;  /* 0x0000001403137824 */ /* 0x001fe200078e02ff */
[----:B------:R0:W2:Y:S01]  /*0bd0*/  LDG.E.U16 R87, desc[UR6][R20.64] ;  /* 0x0000000614577981 */ /* 0x0000a2000c1e1500 */
[-C--:B------:R-:W-:Y:S01]  /*0be0*/  LEA.HI.X.SX32 R11, R11, R123.reuse, 0x1, P1 ;  /* 0x0000007b0b0b7211 */ /* 0x080fe200008f0eff */
[----:B------:R-:W-:Y:S01]  /*0bf0*/  IMAD R185, R3, 0xe8, RZ ;  /* 0x000000e803b97824 */ /* 0x000fe200078e02ff */
[----:B------:R-:W-:Y:S01]  /*0c00*/  LEA.HI.X.SX32 R13, R13, R123, 0x1, P0 ;  /* 0x0000007b0d0d7211 */ /* 0x000fe200000f0eff */
[----:B------:R0:W2:Y:S01]  /*0c10*/  LDG.E.U16 R110, desc[UR6][R28.64] ;  /* 0x000000061c6e7981 */ /* 0x0000a2000c1e1500 */
[-C--:B-1----:R-:W-:Y:S01]  /*0c20*/  IADD3 R16, P1, R19, R122.reuse, RZ ;  /* 0x0000007a13107210 */ /* 0x082fe20007f3e0ff */
[----:B------:R-:W-:Y:S01]  /*0c30*/  IMAD R136, R3, 0xca, RZ ;  /* 0x000000ca03887824 */ /* 0x000fe200078e02ff */
[----:B------:R-:W1:Y:S01]  /*0c40*/  LDC R4, c[0x0][0x248] ;  /* 0x00009200ff047b82 */ /* 0x000e620000000800 */
[----:B------:R0:W2:Y:S02]  /*0c50*/  LDG.E.U16 R167, desc[UR6][R12.64] ;  /* 0x000000060ca77981 */ /* 0x0000a4000c1e1500 */
[----:B0-----:R-:W-:-:S02]  /*0c60*/  IADD3 R20, P2, R37, R122, RZ ;  /* 0x0000007a25147210 */ /* 0x001fc40007f5e0ff */
[----:B------:R0:W2:Y:S01]  /*0c70*/  LDG.E.U16 R173, desc[UR6][R10.64] ;  /* 0x000000060aad7981 */ /* 0x0000a2000c1e1500 */
[----:B------:R-:W-:Y:S01]  /*0c80*/  IMAD R29, R3, 0x24, RZ ;  /* 0x00000024031d7824 */ /* 0x000fe200078e02ff */
[-C--:B------:R-:W-:Y:S02]  /*0c90*/  LEA.HI.X.SX32 R17, R31, R123.reuse, 0x1, P1 ;  /* 0x0000007b1f117211 */ /* 0x080fe400008f0eff */
[----:B------:R0:W2:Y:S01]  /*0ca0*/  LDG.E.U16 R175, desc[UR6][R8.64] ;  /* 0x0000000608af7981 */ /* 0x0000a2000c1e1500 */
[-C--:B------:R-:W-:Y:S01]  /*0cb0*/  LEA.HI.X.SX32 R21, R19, R123.reuse, 0x1, P2 ;  /* 0x0000007b13157211 */ /* 0x080fe200010f0eff */
[----:B------:R-:W-:Y:S01]  /*0cc0*/  IMAD R13, R3, 0x34, RZ ;  /* 0x00000034030d7824 */ /* 0x000fe200078e02ff */
[-C--:B------:R-:W-:Y:S01]  /*0cd0*/  IADD3 R18, P0, R29, R122.reuse, RZ ;  /* 0x0000007a1d127210 */ /* 0x080fe20007f1e0ff */
[----:B------:R-:W-:Y:S01]  /*0ce0*/  IMAD R132, R3, 0xda, RZ ;  /* 0x000000da03847824 */ /* 0x000fe200078e02ff */
[-C--:B------:R-:W-:Y:S01]  /*0cf0*/  IADD3 R28, P1, R47, R122.reuse, RZ ;  /* 0x0000007a2f1c7210 */ /* 0x080fe20007f3e0ff */
[----:B0-----:R-:W-:Y:S01]  /*0d00*/  IMAD R11, R3, 0x1a, RZ ;  /* 0x0000001a030b7824 */ /* 0x001fe200078e02ff */
[-C--:B------:R-:W-:Y:S01]  /*0d10*/  LEA.HI.X.SX32 R19, R33, R123.reuse, 0x1, P0 ;  /* 0x0000007b21137211 */ /* 0x080fe200000f0eff */
[----:B------:R0:W2:Y:S01]  /*0d20*/  LDG.E.U16 R143, desc[UR6][R20.64] ;  /* 0x00000006148f7981 */ /* 0x0000a2000c1e1500 */
[-C--:B------:R-:W-:Y:S01]  /*0d30*/  LEA.HI.X.SX32 R29, R29, R123.reuse, 0x1, P1 ;  /* 0x0000007b1d1d7211 */ /* 0x080fe200008f0eff */
[----:B------:R-:W5:Y:S01]  /*0d40*/  LDC R104, c[0x0][0x248] ;  /* 0x00009200ff687b82 */ /* 0x000f620000000800 */
[-C--:B------:R-:W-:Y:S01]  /*0d50*/  IADD3 R10, P1, R13, R122.reuse, RZ ;  /* 0x0000007a0d0a7210 */ /* 0x080fe20007f3e0ff */
[----:B------:R-:W-:Y:S01]  /*0d60*/  IMAD R9, R3, 0xd, RZ ;  /* 0x0000000d03097824 */ /* 0x000fe200078e02ff */
[-C--:B------:R-:W-:Y:S01]  /*0d70*/  IADD3 R8, P0, R11, R122.reuse, RZ ;  /* 0x0000007a0b087210 */ /* 0x080fe20007f1e0ff */
[----:B------:R0:W2:Y:S02]  /*0d80*/  LDG.E.U16 R147, desc[UR6][R18.64] ;  /* 0x0000000612937981 */ /* 0x0000a4000c1e1500 */
[----:B0-----:R-:W-:Y:S01]  /*0d90*/  IMAD R21, R3, 0x88, RZ ;  /* 0x0000008803157824 */ /* 0x001fe200078e02ff */
[-C--:B------:R-:W-:Y:S01]  /*0da0*/  LEA.HI.X.SX32 R11, R11, R123.reuse, 0x1, P1 ;  /* 0x0000007b0b0b7211 */ /* 0x080fe200008f0eff */
[----:B------:R-:W-:Y:S01]  /*0db0*/  IMAD R31, R3, 0x44, RZ ;  /* 0x00000044031f7824 */ /* 0x000fe200078e02ff */
[----:B------:R0:W2:Y:S01]  /*0dc0*/  LDG.E.U16 R159, desc[UR6][R16.64] ;  /* 0x00000006109f7981 */ /* 0x0000a2000c1e1500 */
[-C--:B------:R-:W-:Y:S01]  /*0dd0*/  LEA.HI.X.SX32 R9, R9, R123.reuse, 0x1, P0 ;  /* 0x0000007b09097211 */ /* 0x080fe200000f0eff */
[----:B------:R-:W-:Y:S01]  /*0de0*/  IMAD R33, R3, 0x64, RZ ;  /* 0x0000006403217824 */ /* 0x000fe200078e02ff */
[-C--:B------:R-:W-:Y:S01]  /*0df0*/  IADD3 R18, P1, R21, R122.reuse, RZ ;  /* 0x0000007a15127210 */ /* 0x080fe20007f3e0ff */
[----:B------:R1:W2:Y:S01]  /*0e00*/  LDG.E.U16 R61, desc[UR6][R28.64] ;  /* 0x000000061c3d7981 */ /* 0x0002a2000c1e1500 */
[-C--:B------:R-:W-:Y:S01]  /*0e10*/  IADD3 R12, P0, R31, R122.reuse, RZ ;  /* 0x0000007a1f0c7210 */ /* 0x080fe20007f1e0ff */
[----:B------:R-:W-:Y:S01]  /*0e20*/  IMAD R121, R3, 0xba, RZ ;  /* 0x000000ba03797824 */ /* 0x000fe200078e02ff */
[-C--:B------:R-:W-:Y:S01]  /*0e30*/  LEA.HI.X.SX32 R19, R31, R123.reuse, 0x1, P1 ;  /* 0x0000007b1f137211 */ /* 0x080fe200008f0eff */
[----:B------:R-:W-:Y:S01]  /*0e40*/  IMAD R31, R3, 0x54, RZ ;  /* 0x00000054031f7824 */ /* 0x000fe200078e02ff */
[----:B------:R1:W2:Y:S01]  /*0e50*/  LDG.E.U16 R153, desc[UR6][R8.64] ;  /* 0x0000000608997981 */ /* 0x0002a2000c1e1500 */
[----:B0-----:R-:W-:Y:S01]  /*0e60*/  IADD3 R16, P2, R55, R122, RZ ;  /* 0x0000007a37107210 */ /* 0x001fe20007f5e0ff */
[C---:B------:R-:W-:Y:S01]  /*0e70*/  IMAD R174, R3.reuse, 0x84, RZ ;  /* 0x0000008403ae7824 */ /* 0x040fe200078e02ff */
[----:B------:R-:W0:Y:S01]  /*0e80*/  LDC R20, c[0x0][0x248] ;  /* 0x00009200ff147b82 */ /* 0x000e220000000800 */
[----:B------:R1:W2:Y:S02]  /*0e90*/  LDG.E.U16 R133, desc[UR6][R10.64] ;  /* 0x000000060a857981 */ /* 0x0002a4000c1e1500 */
[----:B-1----:R-:W-:Y:S01]  /*0ea0*/  IMAD R29, R3, 0x2a, RZ ;  /* 0x0000002a031d7824 */ /* 0x002fe200078e02ff */
[----:B------:R-:W-:-:S02]  /*0eb0*/  LEA.HI.X.SX32 R17, R13, R123, 0x1, P2 ;  /* 0x0000007b0d117211 */ /* 0x000fc400010f0eff */
[-C--:B------:R-:W-:Y:S01]  /*0ec0*/  LEA.HI.X.SX32 R13, R35, R123.reuse, 0x1, P0 ;  /* 0x0000007b230d7211 */ /* 0x080fe200000f0eff */
[----:B------:R-:W2:Y:S01]  /*0ed0*/  LDG.E.U16 R58, desc[UR6][R18.64] ;  /* 0x00000006123a7981 */ /* 0x000ea2000c1e1500 */
[----:B------:R-:W-:Y:S01]  /*0ee0*/  IMAD R9, R3, 0x15, RZ ;  /* 0x0000001503097824 */ /* 0x000fe200078e02ff */
[-C--:B------:R-:W-:Y:S01]  /*0ef0*/  IADD3 R8, P0, R29, R122.reuse, RZ ;  /* 0x0000007a1d087210 */ /* 0x080fe20007f1e0ff */
[----:B------:R-:W1:Y:S01]  /*0f00*/  LDC R150, c[0x0][0x248] ;  /* 0x00009200ff967b82 */ /* 0x000e620000000800 */
[----:B------:R0:W2:Y:S01]  /*0f10*/  LDG.E.U16 R99, desc[UR6][R12.64] ;  /* 0x000000060c637981 */ /* 0x0000a2000c1e1500 */
[-C--:B------:R-:W-:Y:S02]  /*0f20*/  IADD3 R10, P1, R31, R122.reuse, RZ ;  /* 0x0000007a1f0a7210 */ /* 0x080fe40007f3e0ff */
[-C--:B------:R-:W-:Y:S01]  /*0f30*/  LEA.HI.X.SX32 R9, R9, R123.reuse, 0x1, P0 ;  /* 0x0000007b09097211 */ /* 0x080fe200000f0eff */
[----:B------:R0:W2:Y:S01]  /*0f40*/  LDG.E.U16 R60, desc[UR6][R16.64] ;  /* 0x00000006103c7981 */ /* 0x0000a2000c1e1500 */
[----:B------:R-:W-:Y:S01]  /*0f50*/  LEA.HI.X.SX32 R11, R29, R123, 0x1, P1 ;  /* 0x0000007b1d0b7211 */ /* 0x000fe200008f0eff */
[----:B------:R-:W-:Y:S01]  /*0f60*/  IMAD R29, R3, 0x3a, RZ ;  /* 0x0000003a031d7824 */ /* 0x000fe200078e02ff */
[----:B------:R-:W1:Y:S01]  /*0f70*/  LDC R152, c[0x0][0x248] ;  /* 0x00009200ff987b82 */ /* 0x000e620000000800 */
[----:B------:R0:W2:Y:S02]  /*0f80*/  LDG.E.U16 R141, desc[UR6][R8.64] ;  /* 0x00000006088d7981 */ /* 0x0000a4000c1e1500 */
[-C--:B0-----:R-:W-:Y:S01]  /*0f90*/  IADD3 R12, P0, R33, R122.reuse, RZ ;  /* 0x0000007a210c7210 */ /* 0x081fe20007f1e0ff */
[----:B------:R-:W-:Y:S01]  /*0fa0*/  IMAD R134, R3, 0xea, RZ ;  /* 0x000000ea03867824 */ /* 0x000fe200078e02ff */
[----:B------:R-:W4:Y:S01]  /*0fb0*/  LDG.E.U16 R177, desc[UR6][R122.64] ;  /* 0x000000067ab17981 */ /* 0x000f22000c1e1500 */
[----:B------:R-:W-:-:S02]  /*0fc0*/  IADD3 R16, P2, R79, R122, RZ ;  /* 0x0000007a4f107210 */ /* 0x000fc40007f5e0ff */
[----:B------:R-:W0:Y:S01]  /*0fd0*/  LDC R142, c[0x0][0x248] ;  /* 0x00009200ff8e7b82 */ /* 0x000e220000000800 */
[-C--:B------:R-:W-:Y:S01]  /*0fe0*/  LEA.HI.X.SX32 R13, R39, R123.reuse, 0x1, P0 ;  /* 0x0000007b270d7211 */ /* 0x080fe200000f0eff */
[----:B------:R1:W2:Y:S01]  /*0ff0*/  LDG.E.U16 R98, desc[UR6][R10.64] ;  /* 0x000000060a627981 */ /* 0x0002a2000c1e1500 */
[-C--:B------:R-:W-:Y:S01]  /*1000*/  LEA.HI.X.SX32 R17, R31, R123.reuse, 0x1, P2 ;  /* 0x0000007b1f117211 */ /* 0x080fe200010f0eff */
[----:B------:R-:W-:Y:S01]  /*1010*/  IMAD R9, R3, 0x1d, RZ ;  /* 0x0000001d03097824 */ /* 0x000fe200078e02ff */
[-C--:B------:R-:W-:Y:S01]  /*1020*/  IADD3 R18, P1, R77, R122.reuse, RZ ;  /* 0x0000007a4d127210 */ /* 0x080fe20007f3e0ff */
[----:B------:R-:W-:Y:S01]  /*1030*/  IMAD R31, R3, 0x74, RZ ;  /* 0x00000074031f7824 */ /* 0x000fe200078e02ff */
[-C--:B------:R-:W-:Y:S01]  /*1040*/  IADD3 R8, P0, R29, R122.reuse, RZ ;  /* 0x0000007a1d087210 */ /* 0x080fe20007f1e0ff */
[----:B------:R1:W2:Y:S01]  /*1050*/  LDG.E.U16 R97, desc[UR6][R12.64] ;  /* 0x000000060c617981 */ /* 0x0002a2000c1e1500 */
[-C--:B------:R-:W-:Y:S01]  /*1060*/  LEA.HI.X.SX32 R19, R33, R123.reuse, 0x1, P1 ;  /* 0x0000007b21137211 */ /* 0x080fe200008f0eff */
[----:B------:R-:W0:Y:S01]  /*1070*/  LDC R144, c[0x0][0x248] ;  /* 0x00009200ff907b82 */ /* 0x000e220000000800 */
[----:B------:R-:W-:Y:S01]  /*1080*/  LEA.HI.X.SX32 R9, R9, R123, 0x1, P0 ;  /* 0x0000007b09097211 */ /* 0x000fe200000f0eff */
[----:B------:R1:W2:Y:S02]  /*1090*/  LDG.E.U16 R57, desc[UR6][R16.64] ;  /* 0x0000000610397981 */ /* 0x0002a4000c1e1500 */
[----:B-1----:R-:W-:-:S02]  /*10a0*/  IADD3 R10, P1, R31, R122, RZ ;  /* 0x0000007a1f0a7210 */ /* 0x002fc40007f3e0ff */
[----:B------:R1:W2:Y:S01]  /*10b0*/  LDG.E.U16 R40, desc[UR6][R8.64] ;  /* 0x0000000608287981 */ /* 0x0002a2000c1e1500 */
[----:B------:R-:W-:Y:S01]  /*10c0*/  IMAD R13, R3, 0x45, RZ ;  /* 0x00000045030d7824 */ /* 0x000fe200078e02ff */
[-C--:B------:R-:W-:Y:S02]  /*10d0*/  IADD3 R12, P0, R128, R122.reuse, RZ ;  /* 0x0000007a800c7210 */ /* 0x080fe40007f1e0ff */
[----:B------:R1:W2:Y:S01]  /*10e0*/  LDG.E.U16 R55, desc[UR6][R18.64] ;  /* 0x0000000612377981 */ /* 0x0002a2000c1e1500 */
[-C--:B------:R-:W-:Y:S01]  /*10f0*/  LEA.HI.X.SX32 R11, R29, R123.reuse, 0x1, P1 ;  /* 0x0000007b1d0b7211 */ /* 0x080fe200008f0eff */
[----:B------:R-:W-:Y:S01]  /*1100*/  IMAD R17, R3, 0x4d, RZ ;  /* 0x0000004d03117824 */ /* 0x000fe200078e02ff */
[----:B------:R-:W-:Y:S01]  /*1110*/  LEA.HI.X.SX32 R13, R13, R123, 0x1, P0 ;  /* 0x0000007b0d0d7211 */ /* 0x000fe200000f0eff */
[----:B------:R-:W5:Y:S01]  /*1120*/  LDC R146, c[0x0][0x248] ;  /* 0x00009200ff927b82 */ /* 0x000f620000000800 */
[-C--:B-1----:R-:W-:Y:S01]  /*1130*/  IADD3 R8, P0, R125, R122.reuse, RZ ;  /* 0x0000007a7d087210 */ /* 0x082fe20007f1e0ff */
[----:B------:R1:W2:Y:S01]  /*1140*/  LDG.E.U16 R96, desc[UR6][R10.64] ;  /* 0x000000060a607981 */ /* 0x0002a2000c1e1500 */
[----:B------:R-:W-:Y:S01]  /*1150*/  IADD3 R28, P2, R185, R122, RZ ;  /* 0x0000007ab91c7210 */ /* 0x000fe20007f5e0ff */
[----:B------:R-:W-:-:S02]  /*1160*/  IMAD R19, R3, 0x55, RZ ;  /* 0x0000005503137824 */ /* 0x000fc400078e02ff */
[----:B------:R1:W2:Y:S01]  /*1170*/  LDG.E.U16 R35, desc[UR6][R12.64] ;  /* 0x000000060c237981 */ /* 0x0002a2000c1e1500 */
[-C--:B------:R-:W-:Y:S01]  /*1180*/  LEA.HI.X.SX32 R9, R17, R123.reuse, 0x1, P0 ;  /* 0x0000007b11097211 */ /* 0x080fe200000f0eff */
[----:B------:R-:W5:Y:S01]  /*1190*/  LDC R148, c[0x0][0x248] ;  /* 0x00009200ff947b82 */ /* 0x000f620000000800 */
[-C--:B-1----:R-:W-:Y:S01]  /*11a0*/  IADD3 R10, P1, R129, R122.reuse, RZ ;  /* 0x0000007a810a7210 */ /* 0x082fe20007f3e0ff */
[----:B------:R-:W-:Y:S01]  /*11b0*/  IMAD R47, R3, 0x4a, RZ ;  /* 0x0000004a032f7824 */ /* 0x000fe200078e02ff */
[-C--:B------:R-:W-:Y:S01]  /*11c0*/  LEA.HI.X.SX32 R29, R31, R123.reuse, 0x1, P2 ;  /* 0x0000007b1f1d7211 */ /* 0x080fe200010f0eff */
[----:B------:R1:W2:Y:S01]  /*11d0*/  LDG.E.U16 R34, desc[UR6][R8.64] ;  /* 0x0000000608227981 */ /* 0x0002a2000c1e1500 */
[----:B------:R-:W-:Y:S01]  /*11e0*/  IMAD R13, R3, 0x65, RZ ;  /* 0x00000065030d7824 */ /* 0x000fe200078e02ff */
[-C--:B------:R-:W-:Y:S02]  /*11f0*/  IADD3 R12, P0, R136, R122.reuse, RZ ;  /* 0x0000007a880c7210 */ /* 0x080fe40007f1e0ff */
[----:B------:R-:W5:Y:S01]  /*1200*/  LDC R154, c[0x0][0x248] ;  /* 0x00009200ff9a7b82 */ /* 0x000f620000000800 */
[-C--:B------:R-:W-:Y:S01]  /*1210*/  LEA.HI.X.SX32 R11, R19, R123.reuse, 0x1, P1 ;  /* 0x0000007b130b7211 */ /* 0x080fe200008f0eff */
[----:B------:R-:W-:Y:S01]  /*1220*/  IMAD R19, R3, 0x6d, RZ ;  /* 0x0000006d03137824 */ /* 0x000fe200078e02ff */
[-C--:B------:R-:W-:Y:S01]  /*1230*/  LEA.HI.X.SX32 R13, R13, R123.reuse, 0x1, P0 ;  /* 0x0000007b0d0d7211 */ /* 0x080fe200000f0eff */
[----:B------:R-:W-:Y:S01]  /*1240*/  IMAD R31, R3, 0x5d, RZ ;  /* 0x0000005d031f7824 */ /* 0x000fe200078e02ff */
[-C--:B------:R-:W-:Y:S01]  /*1250*/  IADD3 R18, P0, R132, R122.reuse, RZ ;  /* 0x0000007a84127210 */ /* 0x080fe20007f1e0ff */
[----:B------:R0:W2:Y:S01]  /*1260*/  LDG.E.U16 R54, desc[UR6][R28.64] ;  /* 0x000000061c367981 */ /* 0x0000a2000c1e1500 */
[-C--:B------:R-:W-:Y:S01]  /*1270*/  IADD3 R16, P2, R121, R122.reuse, RZ ;  /* 0x0000007a79107210 */ /* 0x080fe20007f5e0ff */
[----:B-1----:R-:W-:Y:S01]  /*1280*/  IMAD R9, R3, 0x25, RZ ;  /* 0x0000002503097824 */ /* 0x002fe200078e02ff */
[-C--:B------:R-:W-:Y:S01]  /*1290*/  LEA.HI.X.SX32 R19, R19, R123.reuse, 0x1, P0 ;  /* 0x0000007b13137211 */ /* 0x080fe200000f0eff */
[----:B------:R1:W2:Y:S01]  /*12a0*/  LDG.E.U16 R33, desc[UR6][R10.64] ;  /* 0x000000060a217981 */ /* 0x0002a2000c1e1500 */
[-C--:B------:R-:W-:Y:S01]  /*12b0*/  LEA.HI.X.SX32 R17, R31, R123.reuse, 0x1, P2 ;  /* 0x0000007b1f117211 */ /* 0x080fe200010f0eff */
[----:B------:R-:W-:Y:S01]  /*12c0*/  IMAD R172, R3, 0x94, RZ ;  /* 0x0000009403ac7824 */ /* 0x000fe200078e02ff */
[-C--:B------:R-:W-:Y:S01]  /*12d0*/  IADD3 R8, P0, R47, R122.reuse, RZ ;  /* 0x0000007a2f087210 */ /* 0x080fe20007f1e0ff */
[C---:B------:R-:W-:Y:S01]  /*12e0*/  IMAD R180, R3.reuse, 0xb4, RZ ;  /* 0x000000b403b47824 */ /* 0x040fe200078e02ff */
[----:B------:R1:W2:Y:S01]  /*12f0*/  LDG.E.U16 R31, desc[UR6][R12.64] ;  /* 0x000000060c1f7981 */ /* 0x0002a2000c1e1500 */
[C---:B0-----:R-:W-:Y:S01]  /*1300*/  IMAD R29, R3.reuse, 0x75, RZ ;  /* 0x00000075031d7824 */ /* 0x041fe200078e02ff */
[-C--:B------:R-:W-:Y:S01]  /*1310*/  IADD3 R28, P2, R134, R122.reuse, RZ ;  /* 0x0000007a861c7210 */ /* 0x080fe20007f5e0ff */
[----:B------:R-:W-:Y:S01]  /*1320*/  IMAD R179, R3, 0xa4, RZ ;  /* 0x000000a403b37824 */ /* 0x000fe200078e02ff */
[----:B------:R0:W2:Y:S01]  /*1330*/  LDG.E.U16 R30, desc[UR6][R18.64] ;  /* 0x00000006121e7981 */ /* 0x0000a2000c1e1500 */
[-C--:B-1----:R-:W-:Y:S01]  /*1340*/  IADD3 R10, P1, R174, R122.reuse, RZ ;  /* 0x0000007aae0a7210 */ /* 0x082fe20007f3e0ff */
[----:B------:R-:W1:Y:S01]  /*1350*/  LDC R156, c[0x0][0x248] ;  /* 0x00009200ff9c7b82 */ /* 0x000e620000000800 */
[-C--:B------:R-:W-:Y:S01]  /*1360*/  LEA.HI.X.SX32 R9, R9, R123.reuse, 0x1, P0 ;  /* 0x0000007b09097211 */ /* 0x080fe200000f0eff */
[----:B------:R-:W-:Y:S01]  /*1370*/  IMAD R37, R3, 0x2d, RZ ;  /* 0x0000002d03257824 */ /* 0x000fe200078e02ff */
[-C--:B------:R-:W-:Y:S01]  /*1380*/  LEA.HI.X.SX32 R11, R43, R123.reuse, 0x1, P1 ;  /* 0x0000007b2b0b7211 */ /* 0x080fe200008f0eff */
[----:B------:R-:W-:Y:S01]  /*1390*/  IMAD R43, R3, 0x5a, RZ ;  /* 0x0000005a032b7824 */ /* 0x000fe200078e02ff */
[-C--:B------:R-:W-:Y:S01]  /*13a0*/  LEA.HI.X.SX32 R29, R29, R123.reuse, 0x1, P2 ;  /* 0x0000007b1d1d7211 */ /* 0x080fe200010f0eff */
[----:B------:R0:W2:Y:S01]  /*13b0*/  LDG.E.U16 R32, desc[UR6][R16.64] ;  /* 0x0000000610207981 */ /* 0x0000a2000c1e1500 */
[-C--:B------:R-:W-:Y:S01]  /*13c0*/  IADD3 R12, P0, R172, R122.reuse, RZ ;  /* 0x0000007aac0c7210 */ /* 0x080fe20007f1e0ff */
[----:B------:R-:W3:Y:S01]  /*13d0*/  LDC R158, c[0x0][0x248] ;  /* 0x00009200ff9e7b82 */ /* 0x000ee20000000800 */
[----:B0-----:R-:W-:Y:S01]  /*13e0*/  IADD3 R18, P2, R180, R122, RZ ;  /* 0x0000007ab4127210 */ /* 0x001fe20007f5e0ff */
[----:B------:R0:W2:Y:S01]  /*13f0*/  LDG.E.U16 R93, desc[UR6][R10.64] ;  /* 0x000000060a5d7981 */ /* 0x0000a2000c1e1500 */
[----:B------:R-:W-:-:S02]  /*1400*/  LEA.HI.X.SX32 R13, R47, R123, 0x1, P0 ;  /* 0x0000007b2f0d7211 */ /* 0x000fc400000f0eff */
[-C--:B------:R-:W-:Y:S01]  /*1410*/  LEA.HI.X.SX32 R19, R43, R123.reuse, 0x1, P2 ;  /* 0x0000007b2b137211 */ /* 0x080fe200010f0eff */
[----:B------:R-:W-:Y:S01]  /*1420*/  IMAD R181, R3, 0xc4, RZ ;  /* 0x000000c403b57824 */ /* 0x000fe200078e02ff */
[----:B------:R5:W2:Y:S01]  /*1430*/  LDG.E.U16 R39, desc[UR6][R8.64] ;  /* 0x0000000608277981 */ /* 0x000aa2000c1e1500 */
[-C--:B------:R-:W-:Y:S01]  /*1440*/  IADD3 R16, P1, R179, R122.reuse, RZ ;  /* 0x0000007ab3107210 */ /* 0x080fe20007f3e0ff */
[----:B------:R-:W-:Y:S01]  /*1450*/  IMAD R183, R3, 0xd4, RZ ;  /* 0x000000d403b77824 */ /* 0x000fe200078e02ff */
[----:B------:R-:W3:Y:S01]  /*1460*/  LDC R162, c[0x0][0x248] ;  /* 0x00009200ffa27b82 */ /* 0x000ee20000000800 */
[----:B------:R5:W2:Y:S01]  /*1470*/  LDG.E.U16 R92, desc[UR6][R12.64] ;  /* 0x000000060c5c7981 */ /* 0x000aa2000c1e1500 */
[-C--:B0-----:R-:W-:Y:S01]  /*1480*/  IADD3 R10, P0, R43, R122.reuse, RZ ;  /* 0x0000007a2b0a7210 */ /* 0x081fe20007f1e0ff */
[----:B------:R-:W-:Y:S01]  /*1490*/  IMAD R43, R3, 0x6a, RZ ;  /* 0x0000006a032b7824 */ /* 0x000fe200078e02ff */
[-C--:B------:R-:W-:Y:S01]  /*14a0*/  LEA.HI.X.SX32 R17, R63, R123.reuse, 0x1, P1 ;  /* 0x0000007b3f117211 */ /* 0x080fe200008f0eff */
[----:B------:R-:W-:Y:S01]  /*14b0*/  IMAD R190, R3, 0xe4, RZ ;  /* 0x000000e403be7824 */ /* 0x000fe200078e02ff */
[-C--:B------:R-:W-:Y:S01]  /*14c0*/  LEA.HI.X.SX32 R11, R37, R123.reuse, 0x1, P0 ;  /* 0x0000007b250b7211 */ /* 0x080fe200000f0eff */
[----:B-----5:R-:W-:Y:S01]  /*14d0*/  IMAD R9, R3, 0x35, RZ ;  /* 0x0000003503097824 */ /* 0x020fe200078e02ff */
[-C--:B------:R-:W-:Y:S01]  /*14e0*/  IADD3 R8, P0, R43, R122.reuse, RZ ;  /* 0x0000007a2b087210 */ /* 0x080fe20007f1e0ff */
[----:B------:R-:W-:Y:S01]  /*14f0*/  IMAD R63, R3, 0x7a, RZ ;  /* 0x0000007a033f7824 */ /* 0x000fe200078e02ff */
[-C--:B------:R-:W-:Y:S01]  /*1500*/  IADD3 R36, P1, R181, R122.reuse, RZ ;  /* 0x0000007ab5247210 */ /* 0x080fe20007f3e0ff */
[----:B------:R0:W5:Y:S01]  /*1510*/  LDG.E.U16 R38, desc[UR6][R10.64] ;  /* 0x000000060a267981 */ /* 0x000162000c1e1500 */
[-C--:B------:R-:W-:Y:S01]  /*1520*/  LEA.HI.X.SX32 R9, R9, R123.reuse, 0x1, P0 ;  /* 0x0000007b09097211 */ /* 0x080fe200000f0eff */
[----:B------:R-:W-:Y:S01]  /*1530*/  IMAD R140, R3, 0xfa, RZ ;  /* 0x000000fa038c7824 */ /* 0x000fe200078e02ff */
[----:B------:R-:W-:Y:S01]  /*1540*/  LEA.HI.X.SX32 R37, R65, R123, 0x1, P1 ;  /* 0x0000007b41257211 */ /* 0x000fe200008f0eff */
[----:B------:R0:W5:Y:S01]  /*1550*/  LDG.E.U16 R91, desc[UR6][R16.64] ;  /* 0x00000006105b7981 */ /* 0x000162000c1e1500 */
[-C--:B------:R-:W-:Y:S01]  /*1560*/  IADD3 R12, P0, R63, R122.reuse, RZ ;  /* 0x0000007a3f0c7210 */ /* 0x080fe20007f1e0ff */
[----:B------:R-:W3:Y:S01]  /*1570*/  LDC R160, c[0x0][0x248] ;  /* 0x00009200ffa07b82 */ /* 0x000ee20000000800 */
[----:B------:R-:W-:Y:S01]  /*1580*/  IADD3 R64, P1, R183, R122, RZ ;  /* 0x0000007ab7407210 */ /* 0x000fe20007f3e0ff */
[----:B------:R1:W5:Y:S01]  /*1590*/  LDG.E.U16 R90, desc[UR6][R18.64] ;  /* 0x00000006125a7981 */ /* 0x000362000c1e1500 */
[----:B0-----:R-:W-:-:S02]  /*15a0*/  IMAD R11, R3, 0x3d, RZ ;  /* 0x0000003d030b7824 */ /* 0x001fc400078e02ff */
[-C--:B------:R-:W-:Y:S01]  /*15b0*/  LEA.HI.X.SX32 R65, R43, R123.reuse, 0x1, P1 ;  /* 0x0000007b2b417211 */ /* 0x080fe200008f0eff */
[----:B------:R-:W-:Y:S01]  /*15c0*/  IMAD R47, R3, 0x16, RZ ;  /* 0x00000016032f7824 */ /* 0x000fe200078e02ff */
[----:B------:R-:W5:Y:S01]  /*15d0*/  LDG.E.U16 R89, desc[UR6][R36.64] ;  /* 0x0000000624597981 */ /* 0x000f62000c1e1500 */
[-C--:B------:R-:W-:Y:S01]  /*15e0*/  IADD3 R16, P2, R190, R122.reuse, RZ ;  /* 0x0000007abe107210 */ /* 0x080fe20007f5e0ff */
[----:B------:R-:W0:Y:S01]  /*15f0*/  LDC R164, c[0x0][0x248] ;  /* 0x00009200ffa47b82 */ /* 0x000e220000000800 */
[-C--:B------:R-:W-:Y:S01]  /*1600*/  LEA.HI.X.SX32 R13, R11, R123.reuse, 0x1, P0 ;  /* 0x0000007b0b0d7211 */ /* 0x080fe200000f0eff */
[C---:B------:R-:W-:Y:S01]  /*1610*/  IMAD R11, R3.reuse, 0x7d, RZ ;  /* 0x0000007d030b7824 */ /* 0x040fe200078e02ff */
[-C--:B------:R-:W-:Y:S01]  /*1620*/  IADD3 R10, P1, R140, R122.reuse, RZ ;  /* 0x0000007a8c0a7210 */ /* 0x080fe20007f3e0ff */
[----:B-1----:R-:W-:Y:S01]  /*1630*/  IMAD R19, R3, 0x6, RZ ;  /* 0x0000000603137824 */ /* 0x002fe200078e02ff */
[-C--:B------:R-:W-:Y:S01]  /*1640*/  LEA.HI.X.SX32 R17, R7, R123.reuse, 0x1, P2 ;  /* 0x0000007b07117211 */ /* 0x080fe200010f0eff */
[----:B------:R-:W-:Y:S01]  /*1650*/  IMAD R188, R3, 0xf4, RZ ;  /* 0x000000f403bc7824 */ /* 0x000fe200078e02ff */
[-C--:B------:R-:W-:Y:S01]  /*1660*/  LEA.HI.X.SX32 R11, R11, R123.reuse, 0x1, P1 ;  /* 0x0000007b0b0b7211 */ /* 0x080fe200008f0eff */
[----:B------:R1:W5:Y:S01]  /*1670*/  LDG.E.U16 R36, desc[UR6][R12.64] ;  /* 0x000000060c247981 */ /* 0x000362000c1e1500 */
[----:B------:R-:W-:Y:S01]  /*1680*/  IMAD R7, R3, 0x3, RZ ;  /* 0x0000000303077824 */ /* 0x000fe200078e02ff */
[-C--:B------:R-:W-:Y:S01]  /*1690*/  IADD3 R6, P0, R19, R122.reuse, RZ ;  /* 0x0000007a13067210 */ /* 0x080fe20007f1e0ff */
[C---:B------:R-:W-:Y:S01]  /*16a0*/  IMAD R139, R3.reuse, 0x26, RZ ;  /* 0x00000026038b7824 */ /* 0x040fe200078e02ff */
[----:B------:R1:W5:Y:S01]  /*16b0*/  LDG.E.U16 R37, desc[UR6][R8.64] ;  /* 0x0000000608257981 */ /* 0x000362000c1e1500 */
[----:B------:R-:W-:Y:S01]  /*16c0*/  IMAD R203, R3, 0x46, RZ ;  /* 0x0000004603cb7824 */ /* 0x000fe200078e02ff */
[----:B------:R-:W-:Y:S01]  /*16d0*/  LEA.HI.X.SX32 R7, R7, R123, 0x1, P0 ;  /* 0x0000007b07077211 */ /* 0x000fe200000f0eff */
[----:B------:R-:W0:Y:S01]  /*16e0*/  LDC R166, c[0x0][0x248] ;  /* 0x00009200ffa67b82 */ /* 0x000e220000000800 */
[----:B------:R-:W5:Y:S01]  /*16f0*/  LDG.E.U16 R29, desc[UR6][R28.64] ;  /* 0x000000061c1d7981 */ /* 0x000f62000c1e1500 */
[----:B-1----:R-:W-:Y:S01]  /*1700*/  IMAD R13, R3, 0xb, RZ ;  /* 0x0000000b030d7824 */ /* 0x002fe200078e02ff */
[----:B------:R-:W-:-:S02]  /*1710*/  IADD3 R12, P1, R47, R122, RZ ;  /* 0x0000007a2f0c7210 */ /* 0x000fc40007f3e0ff */
[----:B------:R1:W5:Y:S01]  /*1720*/  LDG.E.U16 R88, desc[UR6][R16.64] ;  /* 0x0000000610587981 */ /* 0x000362000c1e1500 */
[-C--:B------:R-:W-:Y:S02]  /*1730*/  IADD3 R8, P2, R188, R122.reuse, RZ ;  /* 0x0000007abc087210 */ /* 0x080fe40007f5e0ff */
[----:B------:R-:W0:Y:S01]  /*1740*/  LDC R170, c[0x0][0x248] ;  /* 0x00009200ffaa7b82 */ /* 0x000e220000000800 */
[-C--:B------:R-:W-:Y:S01]  /*1750*/  LEA.HI.X.SX32 R13, R13, R123.reuse, 0x1, P1 ;  /* 0x0000007b0d0d7211 */ /* 0x080fe200008f0eff */
[----:B------:R-:W-:Y:S01]  /*1760*/  IMAD R210, R3, 0x56, RZ ;  /* 0x0000005603d27824 */ /* 0x000fe200078e02ff */
[----:B------:R1:W5:Y:S01]  /*1770*/  LDG.E.U16 R28, desc[UR6][R10.64] ;  /* 0x000000060a1c7981 */ /* 0x000362000c1e1500 */
[----:B------:R-:W-:Y:S01]  /*1780*/  LEA.HI.X.SX32 R9, R63, R123, 0x1, P2 ;  /* 0x0000007b3f097211 */ /* 0x000fe200010f0eff */
[C---:B------:R-:W-:Y:S02]  /*1790*/  IMAD R151, R3.reuse, 0x36, RZ ;  /* 0x0000003603977824 */ /* 0x040fe400078e02ff */
[C---:B-1----:R-:W-:Y:S01]  /*17a0*/  IMAD R17, R3.reuse, 0x13, RZ ;  /* 0x0000001303117824 */ /* 0x042fe200078e02ff */
[----:B------:R1:W5:Y:S01]  /*17b0*/  LDG.E.U16 R171, desc[UR6][R6.64] ;  /* 0x0000000606ab7981 */ /* 0x000362000c1e1500 */
[----:B------:R-:W-:Y:S01]  /*17c0*/  IMAD R63, R3, 0x23, RZ ;  /* 0x00000023033f7824 */ /* 0x000fe200078e02ff */
[----:B------:R-:W0:Y:S02]  /*17d0*/  LDC R168, c[0x0][0x248] ;  /* 0x00009200ffa87b82 */ /* 0x000e240000000800 */
[----:B------:R1:W5:Y:S01]  /*17e0*/  LDG.E.U16 R157, desc[UR6][R12.64] ;  /* 0x000000060c9d7981 */ /* 0x000362000c1e1500 */
[----:B------:R-:W-:Y:S01]  /*17f0*/  IADD3 R10, P0, R139, R122, RZ ;  /* 0x0000007a8b0a7210 */ /* 0x000fe20007f1e0ff */
[----:B------:R-:W-:-:S02]  /*1800*/  IMAD R43, R3, 0x1b, RZ ;  /* 0x0000001b032b7824 */ /* 0x000fc400078e02ff */
[----:B------:R1:W5:Y:S01]  /*1810*/  LDG.E.U16 R86, desc[UR6][R8.64] ;  /* 0x0000000608567981 */ /* 0x000362000c1e1500 */
[-C--:B------:R-:W-:Y:S01]  /*1820*/  LEA.HI.X.SX32 R11, R17, R123.reuse, 0x1, P0 ;  /* 0x0000007b110b7211 */ /* 0x080fe200000f0eff */
[----:B------:R-:W0:Y:S01]  /*1830*/  LDC R178, c[0x0][0x248] ;  /* 0x00009200ffb27b82 */ /* 0x000e220000000800 */
[-C--:B-1----:R-:W-:Y:S01]  /*1840*/  IADD3 R6, P2, R203, R122.reuse, RZ ;  /* 0x0000007acb067210 */ /* 0x082fe20007f5e0ff */
[C---:B------:R-:W-:Y:S01]  /*1850*/  IMAD R214, R3.reuse, 0x66, RZ ;  /* 0x0000006603d67824 */ /* 0x040fe200078e02ff */
[----:B------:R-:W5:Y:S01]  /*1860*/  LDG.E.U16 R64, desc[UR6][R64.64] ;  /* 0x0000000640407981 */ /* 0x000f62000c1e1500 */
[C---:B------:R-:W-:Y:S01]  /*1870*/  IMAD R13, R3.reuse, 0x2b, RZ ;  /* 0x0000002b030d7824 */ /* 0x040fe200078e02ff */
[-C--:B------:R-:W-:Y:S01]  /*1880*/  IADD3 R12, P0, R210, R122.reuse, RZ ;  /* 0x0000007ad20c7210 */ /* 0x080fe20007f1e0ff */
[----:B------:R-:W-:Y:S01]  /*1890*/  IMAD R231, R3, 0x86, RZ ;  /* 0x0000008603e77824 */ /* 0x000fe200078e02ff */
[-C--:B------:R-:W-:Y:S01]  /*18a0*/  LEA.HI.X.SX32 R7, R63, R123.reuse, 0x1, P2 ;  /* 0x0000007b3f077211 */ /* 0x080fe200010f0eff */
[----:B------:R1:W5:Y:S01]  /*18b0*/  LDG.E.U16 R145, desc[UR6][R10.64] ;  /* 0x000000060a917981 */ /* 0x000362000c1e1500 */
[-C--:B------:R-:W-:Y:S01]  /*18c0*/  IADD3 R8, P1, R151, R122.reuse, RZ ;  /* 0x0000007a97087210 */ /* 0x080fe20007f3e0ff */
[----:B------:R-:W-:Y:S01]  /*18d0*/  IMAD R17, R3, 0x33, RZ ;  /* 0x0000003303117824 */ /* 0x000fe200078e02ff */
[-C--:B------:R-:W-:Y:S01]  /*18e0*/  LEA.HI.X.SX32 R13, R13, R123.reuse, 0x1, P0 ;  /* 0x0000007b0d0d7211 */ /* 0x080fe200000f0eff */
[----:B------:R-:W-:Y:S01]  /*18f0*/  IMAD R212, R3, 0x76, RZ ;  /* 0x0000007603d47824 */ /* 0x000fe200078e02ff */
[----:B------:R-:W-:Y:S01]  /*1900*/  LEA.HI.X.SX32 R9, R43, R123, 0x1, P1 ;  /* 0x0000007b2b097211 */ /* 0x000fe200008f0eff */
[C---:B------:R-:W-:Y:S01]  /*1910*/  IMAD R229, R3.reuse, 0x96, RZ ;  /* 0x0000009603e57824 */ /* 0x040fe200078e02ff */
[----:B------:R1:W5:Y:S01]  /*1920*/  LDG.E.U16 R74, desc[UR6][R6.64] ;  /* 0x00000006064a7981 */ /* 0x000362000c1e1500 */
[C---:B------:R-:W-:Y:S01]  /*1930*/  IMAD R63, R3.reuse, 0x43, RZ ;  /* 0x00000043033f7824 */ /* 0x040fe200078e02ff */
[----:B------:R-:W0:Y:S01]  /*1940*/  LDC R182, c[0x0][0x248] ;  /* 0x00009200ffb67b82 */ /* 0x000e220000000800 */
[----:B-1----:R-:W-:Y:S01]  /*1950*/  IADD3 R10, P0, R214, R122, RZ ;  /* 0x0000007ad60a7210 */ /* 0x002fe20007f1e0ff */
[----:B------:R1:W5:Y:S01]  /*1960*/  LDG.E.U16 R73, desc[UR6][R12.64] ;  /* 0x000000060c497981 */ /* 0x000362000c1e1500 */
[----:B------:R-:W-:-:S02]  /*1970*/  IMAD R43, R3, 0x3b, RZ ;  /* 0x0000003b032b7824 */ /* 0x000fc400078e02ff */
[-C--:B------:R-:W-:Y:S01]  /*1980*/  LEA.HI.X.SX32 R11, R17, R123.reuse, 0x1, P0 ;  /* 0x0000007b110b7211 */ /* 0x080fe200000f0eff */
[----:B------:R3:W5:Y:S01]  /*1990*/  LDG.E.U16 R75, desc[UR6][R8.64] ;  /* 0x00000006084b7981 */ /* 0x000762000c1e1500 */
[-C--:B------:R-:W-:Y:S01]  /*19a0*/  IADD3 R6, P2, R231, R122.reuse, RZ ;  /* 0x0000007ae7067210 */ /* 0x080fe20007f5e0ff */
[C---:B------:R-:W-:Y:S02]  /*19b0*/  IMAD R227, R3.reuse, 0xa6, RZ ;  /* 0x000000a603e37824 */ /* 0x040fe400078e02ff */
[----:B------:R3:W5:Y:S01]  /*19c0*/  LDG.E.U16 R72, desc[UR6][R10.64] ;  /* 0x000000060a487981 */ /* 0x000762000c1e1500 */
[----:B------:R-:W0:Y:S01]  /*19d0*/  LDC R176, c[0x0][0x248] ;  /* 0x00009200ffb07b82 */ /* 0x000e220000000800 */
[----:B-1----:R-:W-:Y:S01]  /*19e0*/  IMAD R13, R3, 0x4b, RZ ;  /* 0x0000004b030d7824 */ /* 0x002fe200078e02ff */
[----:B------:R-:W-:Y:S01]  /*19f0*/  IADD3 R12, P0, R229, R122, RZ ;  /* 0x0000007ae50c7210 */ /* 0x000fe20007f1e0ff */
[----:B------:R-:W-:Y:S01]  /*1a00*/  IMAD R222, R3, 0xc6, RZ ;  /* 0x000000c603de7824 */ /* 0x000fe200078e02ff */
[----:B------:R-:W-:-:S02]  /*1a10*/  LEA.HI.X.SX32 R7, R63, R123, 0x1, P2 ;  /* 0x0000007b3f077211 */ /* 0x000fc400010f0eff */
[-C--:B---3--:R-:W-:Y:S01]  /*1a20*/  IADD3 R8, P1, R212, R122.reuse, RZ ;  /* 0x0000007ad4087210 */ /* 0x088fe20007f3e0ff */
[----:B------:R-:W-:Y:S01]  /*1a30*/  IMAD R17, R3, 0x53, RZ ;  /* 0x0000005303117824 */ /* 0x000fe200078e02ff */
[-C--:B------:R-:W-:Y:S01]  /*1a40*/  LEA.HI.X.SX32 R13, R13, R123.reuse, 0x1, P0 ;  /* 0x0000007b0d0d7211 */ /* 0x080fe200000f0eff */
[----:B------:R-:W-:Y:S01]  /*1a50*/  IMAD R224, R3, 0xb6, RZ ;  /* 0x000000b603e07824 */ /* 0x000fe200078e02ff */
[-C--:B------:R-:W-:Y:S01]  /*1a60*/  LEA.HI.X.SX32 R9, R43, R123.reuse, 0x1, P1 ;  /* 0x0000007b2b097211 */ /* 0x080fe200008f0eff */
[----:B------:R1:W3:Y:S01]  /*1a70*/  LDG.E.U16 R70, desc[UR6][R6.64] ;  /* 0x0000000606467981 */ /* 0x0002e2000c1e1500 */
[----:B------:R-:W-:Y:S01]  /*1a80*/  IMAD R63, R3, 0x63, RZ ;  /* 0x00000063033f7824 */ /* 0x000fe200078e02ff */
[-C--:B------:R-:W-:Y:S01]  /*1a90*/  IADD3 R10, P0, R227, R122.reuse, RZ ;  /* 0x0000007ae30a7210 */ /* 0x080fe20007f1e0ff */
[C---:B------:R-:W-:Y:S01]  /*1aa0*/  IMAD R220, R3.reuse, 0xd6, RZ ;  /* 0x000000d603dc7824 */ /* 0x040fe200078e02ff */
[----:B------:R1:W3:Y:S01]  /*1ab0*/  LDG.E.U16 R71, desc[UR6][R8.64] ;  /* 0x0000000608477981 */ /* 0x0002e2000c1e1500 */
[----:B------:R-:W-:Y:S01]  /*1ac0*/  IMAD R43, R3, 0x5b, RZ ;  /* 0x0000005b032b7824 */ /* 0x000fe200078e02ff */
[----:B------:R-:W-:Y:S01]  /*1ad0*/  LEA.HI.X.SX32 R11, R17, R123, 0x1, P0 ;  /* 0x0000007b110b7211 */ /* 0x000fe200000f0eff */
[----:B------:R-:W4:Y:S01]  /*1ae0*/  LDC R184, c[0x0][0x248] ;  /* 0x00009200ffb87b82 */ /* 0x000f220000000800 */
[----:B------:R1:W3:Y:S02]  /*1af0*/  LDG.E.U16 R69, desc[UR6][R12.64] ;  /* 0x000000060c457981 */ /* 0x0002e4000c1e1500 */
[-C--:B-1----:R-:W-:Y:S01]  /*1b00*/  IADD3 R6, P2, R222, R122.reuse, RZ ;  /* 0x0000007ade067210 */ /* 0x082fe20007f5e0ff */
[----:B------:R-:W-:Y:S01]  /*1b10*/  IMAD R218, R3, 0xe6, RZ ;  /* 0x000000e603da7824 */ /* 0x000fe200078e02ff */
[----:B------:R-:W-:-:S02]  /*1b20*/  IADD3 R42, P0, R220, R122, RZ ;  /* 0x0000007adc2a7210 */ /* 0x000fc40007f1e0ff */
[----:B------:R-:W-:Y:S01]  /*1b30*/  IADD3 R8, P1, R224, R122, RZ ;  /* 0x0000007ae0087210 */ /* 0x000fe20007f3e0ff */
[----:B------:R-:W-:Y:S01]  /*1b40*/  IMAD R17, R3, 0xc, RZ ;  /* 0x0000000c03117824 */ /* 0x000fe200078e02ff */
[-C--:B------:R-:W-:Y:S01]  /*1b50*/  LEA.HI.X.SX32 R7, R63, R123.reuse, 0x1, P2 ;  /* 0x0000007b3f077211 */ /* 0x080fe200010f0eff */
[----:B------:R-:W3:Y:S01]  /*1b60*/  LDG.E.U16 R68, desc[UR6][R10.64] ;  /* 0x000000060a447981 */ /* 0x000ee2000c1e1500 */
[----:B------:R-:W-:Y:S01]  /*1b70*/  IMAD R13, R3, 0x6b, RZ ;  /* 0x0000006b030d7824 */ /* 0x000fe200078e02ff */
[-C--:B------:R-:W-:Y:S01]  /*1b80*/  LEA.HI.X.SX32 R9, R43, R123.reuse, 0x1, P1 ;  /* 0x0000007b2b097211 */ /* 0x080fe200008f0eff */
[----:B------:R-:W1:Y:S01]  /*1b90*/  LDC R192, c[0x0][0x248] ;  /* 0x00009200ffc07b82 */ /* 0x000e620000000800 */
[----:B------:R0:W3:Y:S02]  /*1ba0*/  LDG.E.U16 R66, desc[UR6][R6.64] ;  /* 0x0000000606427981 */ /* 0x0000e4000c1e1500 */
[----:B------:R-:W-:Y:S01]  /*1bb0*/  LEA.HI.X.SX32 R43, R13, R123, 0x1, P0 ;  /* 0x0000007b0d2b7211 */ /* 0x000fe200000f0eff */
[C---:B------:R-:W-:Y:S01]  /*1bc0*/  IMAD R13, R3.reuse, 0x73, RZ ;  /* 0x00000073030d7824 */ /* 0x040fe200078e02ff */
[----:B------:R0:W3:Y:S01]  /*1bd0*/  LDG.E.U16 R67, desc[UR6][R8.64] ;  /* 0x0000000608437981 */ /* 0x0000e2000c1e1500 */
[----:B------:R-:W-:-:S02]  /*1be0*/  IMAD R216, R3, 0xf6, RZ ;  /* 0x000000f603d87824 */ /* 0x000fc400078e02ff */
[----:B------:R-:W-:Y:S01]  /*1bf0*/  IMAD R63, R3, 0x7b, RZ ;  /* 0x0000007b033f7824 */ /* 0x000fe200078e02ff */
[----:B------:R0:W3:Y:S01]  /*1c00*/  LDG.E.U16 R42, desc[UR6][R42.64] ;  /* 0x000000062a2a7981 */ /* 0x0000e2000c1e1500 */
[----:B------:R-:W1:Y:S01]  /*1c10*/  LDC R195, c[0x0][0x248] ;  /* 0x00009200ffc37b82 */ /* 0x000e620000000800 */
[----:B0-----:R-:W-:-:S04]  /*1c20*/  IADD3 R6, P0, R218, R122, RZ ;  /* 0x0000007ada067210 */ /* 0x001fc80007f1e0ff */
[-C--:B------:R-:W-:Y:S02]  /*1c30*/  LEA.HI.X.SX32 R7, R13, R123.reuse, 0x1, P0 ;  /* 0x0000007b0d077211 */ /* 0x080fe400000f0eff */
[C---:B------:R-:W-:Y:S01]  /*1c40*/  SHF.L.U32 R9, R3.reuse, 0x2, RZ ;  /* 0x0000000203097819 */ /* 0x040fe200000006ff */
[----:B------:R-:W0:Y:S01]  /*1c50*/  LDC R186, c[0x0][0x248] ;  /* 0x00009200ffba7b82 */ /* 0x000e220000000800 */
[-C--:B------:R-:W-:Y:S01]  /*1c60*/  LEA R10, P0, R3, R122.reuse, 0x3 ;  /* 0x0000007a030a7211 */ /* 0x080fe200078018ff */
[----:B------:R1:W3:Y:S01]  /*1c70*/  LDG.E.U16 R65, desc[UR6][R6.64] ;  /* 0x0000000606417981 */ /* 0x0002e2000c1e1500 */
[-C--:B------:R-:W-:Y:S02]  /*1c80*/  IADD3 R8, P1, R17, R122.reuse, RZ ;  /* 0x0000007a11087210 */ /* 0x080fe40007f3e0ff */
[----:B------:R-:W-:Y:S02]  /*1c90*/  IADD3 R12, P2, R216, R122, RZ ;  /* 0x0000007ad80c7210 */ /* 0x000fe40007f5e0ff */
[-C--:B------:R-:W-:Y:S01]  /*1ca0*/  LEA.HI.X.SX32 R11, R9, R123.reuse, 0x1, P0 ;  /* 0x0000007b090b7211 */ /* 0x080fe200000f0eff */
[----:B------:R-:W0:Y:S01]  /*1cb0*/  LDC R43, c[0x0][0x248] ;  /* 0x00009200ff2b7b82 */ /* 0x000e220000000800 */
[----:B------:R-:W-:-:S02]  /*1cc0*/  LEA.HI.X.SX32 R9, R19, R123, 0x1, P1 ;  /* 0x0000007b13097211 */ /* 0x000fc400008f0eff */
[-C--:B------:R-:W-:Y:S01]  /*1cd0*/  LEA.HI.X.SX32 R13, R63, R123.reuse, 0x1, P2 ;  /* 0x0000007b3f0d7211 */ /* 0x080fe200010f0eff */
[----:B------:R1:W3:Y:S02]  /*1ce0*/  LDG.E.U16 R169, desc[UR6][R10.64] ;  /* 0x000000060aa97981 */ /* 0x0002e4000c1e1500 */
[-C--:B-1----:R-:W-:Y:S02]  /*1cf0*/  IADD3 R6, P2, R15, R122.reuse, RZ ;  /* 0x0000007a0f067210 */ /* 0x082fe40007f5e0ff */
[----:B------:R-:W1:Y:S01]  /*1d00*/  LDC R19, c[0x0][0x248] ;  /* 0x00009200ff137b82 */ /* 0x000e620000000800 */
[----:B------:R-:W-:Y:S01]  /*1d10*/  IMAD R15, R3, 0x2c, RZ ;  /* 0x0000002c030f7824 */ /* 0x000fe200078e02ff */
[-C--:B------:R-:W-:Y:S01]  /*1d20*/  LEA.HI.X.SX32 R7, R17, R123.reuse, 0x1, P2 ;  /* 0x0000007b11077211 */ /* 0x080fe200010f0eff */
[----:B------:R-:W-:Y:S01]  /*1d30*/  IMAD R187, R3, 0x98, RZ ;  /* 0x0000009803bb7824 */ /* 0x000fe200078e02ff */
[-C--:B------:R-:W-:Y:S01]  /*1d40*/  IADD3 R48, P2, R49, R122.reuse, RZ ;  /* 0x0000007a31307210 */ /* 0x080fe20007f5e0ff */
[----:B------:R-:W-:Y:S01]  /*1d50*/  IMAD R17, R3, 0x4c, RZ ;  /* 0x0000004c03117824 */ /* 0x000fe200078e02ff */
[C---:B------:R-:W-:Y:S01]  /*1d60*/  IADD3 R10, P0, R15.reuse, R122, RZ ;  /* 0x0000007a0f0a7210 */ /* 0x040fe20007f1e0ff */
[----:B------:R0:W3:Y:S01]  /*1d70*/  LDG.E.U16 R155, desc[UR6][R6.64] ;  /* 0x00000006069b7981 */ /* 0x0000e2000c1e1500 */
[-C--:B------:R-:W-:Y:S01]  /*1d80*/  LEA.HI.X.SX32 R49, R15, R123.reuse, 0x1, P2 ;  /* 0x0000007b0f317211 */ /* 0x080fe200010f0eff */
[----:B------:R-:W4:Y:S01]  /*1d90*/  LDC R197, c[0x0][0x248] ;  /* 0x00009200ffc57b82 */ /* 0x000f220000000800 */
[----:B------:R-:W-:Y:S01]  /*1da0*/  LEA.HI.X.SX32 R11, R47, R123, 0x1, P0 ;  /* 0x0000007b2f0b7211 */ /* 0x000fe200000f0eff */
[----:B------:R0:W3:Y:S01]  /*1db0*/  LDG.E.U16 R165, desc[UR6][R8.64] ;  /* 0x0000000608a57981 */ /* 0x0000e2000c1e1500 */
[----:B------:R-:W-:-:S02]  /*1dc0*/  IMAD R15, R3, 0x6c, RZ ;  /* 0x0000006c030f7824 */ /* 0x000fc400078e02ff */
[----:B------:R-:W-:Y:S01]  /*1dd0*/  IMAD R189, R3, 0xd8, RZ ;  /* 0x000000d803bd7824 */ /* 0x000fe200078e02ff */
[----:B------:R0:W3:Y:S02]  /*1de0*/  LDG.E.U16 R63, desc[UR6][R12.64] ;  /* 0x000000060c3f7981 */ /* 0x0000e4000c1e1500 */
[-C--:B0-----:R-:W-:Y:S01]  /*1df0*/  IADD3 R6, P0, R187, R122.reuse, RZ ;  /* 0x0000007abb067210 */ /* 0x081fe20007f1e0ff */
[----:B------:R-:W0:Y:S01]  /*1e00*/  LDC R201, c[0x0][0x248] ;  /* 0x00009200ffc97b82 */ /* 0x000e220000000800 */
[----:B------:R1:W3:Y:S01]  /*1e10*/  LDG.E.U16 R48, desc[UR6][R48.64] ;  /* 0x0000000630307981 */ /* 0x0002e2000c1e1500 */
[C---:B------:R-:W-:Y:S02]  /*1e20*/  IADD3 R8, P1, R17.reuse, R122, RZ ;  /* 0x0000007a11087210 */ /* 0x040fe40007f3e0ff */
[-C--:B------:R-:W-:Y:S02]  /*1e30*/  LEA.HI.X.SX32 R7, R17, R123.reuse, 0x1, P0 ;  /* 0x0000007b11077211 */ /* 0x080fe400000f0eff */
[----:B------:R-:W-:-:S02]  /*1e40*/  LEA.HI.X.SX32 R9, R139, R123, 0x1, P1 ;  /* 0x0000007b8b097211 */ /* 0x000fc400008f0eff */
[----:B------:R-:W0:Y:S01]  /*1e50*/  LDC R202, c[0x0][0x248] ;  /* 0x00009200ffca7b82 */ /* 0x000e220000000800 */
[-C--:B------:R-:W-:Y:S01]  /*1e60*/  IADD3 R12, P1, R15, R122.reuse, RZ ;  /* 0x0000007a0f0c7210 */ /* 0x080fe20007f3e0ff */
[----:B------:R1:W3:Y:S01]  /*1e70*/  LDG.E.U16 R139, desc[UR6][R10.64] ;  /* 0x000000060a8b7981 */ /* 0x0002e2000c1e1500 */
[-C--:B------:R-:W-:Y:S02]  /*1e80*/  IADD3 R14, P2, R189, R122.reuse, RZ ;  /* 0x0000007abd0e7210 */ /* 0x080fe40007f5e0ff */
[----:B------:R-:W-:Y:S01]  /*1e90*/  LEA.HI.X.SX32 R13, R151, R123, 0x1, P1 ;  /* 0x0000007b970d7211 */ /* 0x000fe200008f0eff */
[----:B------:R1:W3:Y:S01]  /*1ea0*/  LDG.E.U16 R47, desc[UR6][R6.64] ;  /* 0x00000006062f7981 */ /* 0x0002e2000c1e1500 */
[C---:B------:R-:W-:Y:S01]  /*1eb0*/  SHF.L.U32 R17, R3.reuse, 0x5, RZ ;  /* 0x0000000503117819 */ /* 0x040fe200000006ff */
[----:B-1----:R-:W1:Y:S02]  /*1ec0*/  LDC R49, c[0x0][0x248] ;  /* 0x00009200ff317b82 */ /* 0x002e640000000800 */
[----:B------:R-:W3:Y:S01]  /*1ed0*/  LDG.E.U16 R9, desc[UR6][R8.64] ;  /* 0x0000000608097981 */ /* 0x000ee2000c1e1500 */
[----:B------:R-:W-:Y:S01]  /*1ee0*/  IMAD.SHL.U32 R11, R3, 0x10, RZ ;  /* 0x00000010030b7824 */ /* 0x000fe200078e00ff */
[----:B------:R-:W-:-:S02]  /*1ef0*/  LEA R10, P1, R43, R122, 0x6 ;  /* 0x0000007a2b0a7211 */ /* 0x000fc400078230ff */
[----:B------:R4:W3:Y:S01]  /*1f00*/  LDG.E.U16 R13, desc[UR6][R12.64] ;  /* 0x000000060c0d7981 */ /* 0x0008e2000c1e1500 */
[-C--:B------:R-:W-:Y:S01]  /*1f10*/  LEA R6, P0, R19, R122.reuse, 0x5 ;  /* 0x0000007a13067211 */ /* 0x080fe200078028ff */
[----:B------:R-:W2:Y:S01]  /*1f20*/  LDC R204, c[0x0][0x248] ;  /* 0x00009200ffcc7b82 */ /* 0x000ea20000000800 */
[-C--:B------:R-:W-:Y:S02]  /*1f30*/  LEA.HI.X.SX32 R15, R15, R123.reuse, 0x1, P2 ;  /* 0x0000007b0f0f7211 */ /* 0x080fe400010f0eff */
[-C--:B------:R-:W-:Y:S02]  /*1f40*/  LEA.HI.X.SX32 R7, R11, R123.reuse, 0x1, P0 ;  /* 0x0000007b0b077211 */ /* 0x080fe400000f0eff */
[-C--:B------:R-:W-:Y:S01]  /*1f50*/  LEA.HI.X.SX32 R11, R17, R123.reuse, 0x1, P1 ;  /* 0x0000007b110b7211 */ /* 0x080fe200008f0eff */
[----:B------:R4:W3:Y:S01]  /*1f60*/  LDG.E.U16 R46, desc[UR6][R14.64] ;  /* 0x000000060e2e7981 */ /* 0x0008e2000c1e1500 */
[-C--:B------:R-:W-:Y:S01]  /*1f70*/  LEA R18, P0, R191, R122.reuse, 0x7 ;  /* 0x0000007abf127211 */ /* 0x080fe200078038ff */
[----:B------:R-:W-:Y:S01]  /*1f80*/  IMAD R191, R2, 0x110, RZ ;  /* 0x0000011002bf7824 */ /* 0x000fe200078e02ff */
[C---:B------:R-:W-:Y:S01]  /*1f90*/  SHF.L.U32 R17, R3.reuse, 0x6, RZ ;  /* 0x0000000603117819 */ /* 0x040fe200000006ff */
[----:B------:R0:W5:Y:S01]  /*1fa0*/  LDG.E.U16 R151, desc[UR6][R6.64] ;  /* 0x0000000606977981 */ /* 0x000162000c1e1500 */
[----:B------:R-:W-:Y:S01]  /*1fb0*/  IMAD.SHL.U32 R43, R3, 0x80, RZ ;  /* 0x00000080032b7824 */ /* 0x000fe200078e00ff */
[----:B----4-:R-:W4:Y:S01]  /*1fc0*/  LDC R12, c[0x0][0x248] ;  /* 0x00009200ff0c7b82 */ /* 0x010f220000000800 */
[----:B------:R-:W-:Y:S01]  /*1fd0*/  LEA.HI.X.SX32 R19, R17, R123, 0x1, P0 ;  /* 0x0000007b11137211 */ /* 0x000fe200000f0eff */
[----:B------:R0:W3:Y:S01]  /*1fe0*/  LDG.E.U16 R10, desc[UR6][R10.64] ;  /* 0x000000060a0a7981 */ /* 0x0000e2000c1e1500 */
[----:B------:R-:W-:Y:S01]  /*1ff0*/  IMAD R15, R4, 0x130, RZ ;  /* 0x00000130040f7824 */ /* 0x000fe200078e02ff */
[----:B------:R-:W-:-:S02]  /*2000*/  IADD3 R14, P0, R191, R122, RZ ;  /* 0x0000007abf0e7210 */ /* 0x000fc40007f1e0ff */
[----:B------:R1:W5:Y:S02]  /*2010*/  LDG.E.U16 R2, desc[UR6][R18.64] ;  /* 0x0000000612027981 */ /* 0x000364000c1e1500 */
[----:B------:R-:W4:Y:S01]  /*2020*/  LDC R4, c[0x0][0x248] ;  /* 0x00009200ff047b82 */ /* 0x000f220000000800 */
[-C--:B0-----:R-:W-:Y:S02]  /*2030*/  IADD3 R6, P2, R15, R122.reuse, RZ ;  /* 0x0000007a0f067210 */ /* 0x081fe40007f5e0ff */
[----:B------:R-:W-:Y:S01]  /*2040*/  LEA.HI.X.SX32 R15, R21, R123, 0x1, P0 ;  /* 0x0000007b150f7211 */ /* 0x000fe200000f0eff */
[----:B------:R-:W-:Y:S01]  /*2050*/  IMAD R7, R20, 0x150, RZ ;  /* 0x0000015014077824 */ /* 0x000fe200078e02ff */
[----:B------:R-:W-:-:S03]  /*2060*/  LEA R16, P1, R193, R122, 0x8 ;  /* 0x0000007ac1107211 */ /* 0x000fc600078240ff */
[----:B------:R-:W0:Y:S01]  /*2070*/  LDC R11, c[0x0][0x248] ;  /* 0x00009200ff0b7b82 */ /* 0x000e220000000800 */
[----:B------:R1:W3:Y:S02]  /*2080*/  LDG.E.U16 R15, desc[UR6][R14.64] ;  /* 0x000000060e0f7981 */ /* 0x0002e4000c1e1500 */
[----:B-1----:R-:W-:Y:S01]  /*2090*/  IMAD R19, R24, 0x190, RZ ;  /* 0x0000019018137824 */ /* 0x002fe200078e02ff */
[-C--:B------:R-:W-:Y:S02]  /*20a0*/  LEA.HI.X.SX32 R17, R43, R123.reuse, 0x1, P1 ;  /* 0x0000007b2b117211 */ /* 0x080fe400008f0eff */
[-C--:B------:R-:W-:Y:S01]  /*20b0*/  IADD3 R20, P1, R7, R122.reuse, RZ ;  /* 0x0000007a07147210 */ /* 0x080fe20007f3e0ff */
[----:B------:R-:W-:Y:S01]  /*20c0*/  IMAD R49, R49, 0x1e0, RZ ;  /* 0x000001e031317824 */ /* 0x000fe200078e02ff */
[----:B------:R-:W-:Y:S01]  /*20d0*/  LEA.HI.X.SX32 R7, R187, R123, 0x1, P2 ;  /* 0x0000007bbb077211 */ /* 0x000fe200010f0eff */
[----:B------:R-:W-:Y:S01]  /*20e0*/  IMAD R191, R156, 0x1f4, RZ ;  /* 0x000001f49cbf7824 */ /* 0x000fe200078e02ff */
[----:B------:R-:W1:Y:S01]  /*20f0*/  LDC R193, c[0x0][0x248] ;  /* 0x00009200ffc17b82 */ /* 0x000e620000000800 */
[----:B------:R-:W-:-:S07]  /*2100*/  IADD3 R18, P0, R19, R122, RZ ;  /* 0x0000007a13127210 */ /* 0x000fce0007f1e0ff */
[----:B------:R-:W1:Y:S01]  /*2110*/  LDC R14, c[0x0][0x248] ;  /* 0x00009200ff0e7b82 */ /* 0x000e620000000800 */
[-C--:B------:R-:W-:Y:S01]  /*2120*/  LEA.HI.X.SX32 R21, R79, R123.reuse, 0x1, P1 ;  /* 0x0000007b4f157211 */ /* 0x080fe200008f0eff */
[----:B------:R-:W-:Y:S01]  /*2130*/  IMAD R79, R26, 0x1b0, RZ ;  /* 0x000001b01a4f7824 */ /* 0x000fe200078e02ff */
[----:B------:R4:W3:Y:S01]  /*2140*/  LDG.E.U16 R8, desc[UR6][R6.64] ;  /* 0x0000000606087981 */ /* 0x0008e2000c1e1500 */
[----:B------:R-:W-:Y:S01]  /*2150*/  LEA.HI.X.SX32 R19, R77, R123, 0x1, P0 ;  /* 0x0000007b4d137211 */ /* 0x000fe200000f0eff */
[----:B------:R-:W-:Y:S02]  /*2160*/  IMAD R43, R44, 0x1d0, RZ ;  /* 0x000001d02c2b7824 */ /* 0x000fe400078e02ff */
[----:B------:R4:W3:Y:S01]  /*2170*/  LDG.E.U16 R20, desc[UR6][R20.64] ;  /* 0x0000000614147981 */ /* 0x0008e2000c1e1500 */
[----:B------:R-:W2:Y:S03]  /*2180*/  LDC R26, c[0x0][0x248] ;  /* 0x00009200ff1a7b82 */ /* 0x000ea60000000800 */
[----:B------:R-:W3:Y:S01]  /*2190*/  LDG.E.U16 R16, desc[UR6][R16.64] ;  /* 0x0000000610107981 */ /* 0x000ee2000c1e1500 */
[----:B----4-:R-:W-:-:S02]  /*21a0*/  IADD3 R6, P0, R49, R122, RZ ;  /* 0x0000007a31067210 */ /* 0x010fc40007f1e0ff */
[-C--:B------:R-:W-:Y:S02]  /*21b0*/  IADD3 R78, P1, R79, R122.reuse, RZ ;  /* 0x0000007a4f4e7210 */ /* 0x080fe40007f3e0ff */
[----:B------:R-:W4:Y:S01]  /*21c0*/  LDC R49, c[0x0][0x248] ;  /* 0x00009200ff317b82 */ /* 0x000f220000000800 */
[-C--:B------:R-:W-:Y:S01]  /*21d0*/  LEA.HI.X.SX32 R7, R109, R123.reuse, 0x1, P0 ;  /* 0x0000007b6d077211 */ /* 0x080fe200000f0eff */
[----:B------:R-:W-:Y:S01]  /*21e0*/  IMAD R21, R4, 0x120, RZ ;  /* 0x0000012004157824 */ /* 0x000fe200078e02ff */
[----:B------:R-:W-:Y:S01]  /*21f0*/  IADD3 R76, P2, R43, R122, RZ ;  /* 0x0000007a2b4c7210 */ /* 0x000fe20007f5e0ff */
[----:B0-----:R-:W-:Y:S01]  /*2200*/  IMAD R109, R11, 0x140, RZ ;  /* 0x000001400b6d7824 */ /* 0x001fe200078e02ff */
[----:B------:R-:W3:Y:S02]  /*2210*/  LDG.E.U16 R19, desc[UR6][R18.64] ;  /* 0x0000000612137981 */ /* 0x000ee4000c1e1500 */
[-C--:B------:R-:W-:Y:S01]  /*2220*/  LEA.HI.X.SX32 R77, R185, R123.reuse, 0x1, P2 ;  /* 0x0000007bb94d7211 */ /* 0x080fe200010f0eff */
[----:B------:R-:W0:Y:S01]  /*2230*/  LDC R43, c[0x0][0x248] ;  /* 0x00009200ff2b7b82 */ /* 0x000e220000000800 */
[----:B------:R1:W3:Y:S01]  /*2240*/  LDG.E.U16 R24, desc[UR6][R6.64] ;  /* 0x0000000606187981 */ /* 0x0002e2000c1e1500 */
[----:B------:R-:W-:-:S02]  /*2250*/  LEA.HI.X.SX32 R79, R189, R123, 0x1, P1 ;  /* 0x0000007bbd4f7211 */ /* 0x000fc400008f0eff */
[-C--:B------:R-:W-:Y:S01]  /*2260*/  IADD3 R80, P1, R109, R122.reuse, RZ ;  /* 0x0000007a6d507210 */ /* 0x080fe20007f3e0ff */
[----:B------:R4:W3:Y:S03]  /*2270*/  LDG.E.U16 R18, desc[UR6][R76.64] ;  /* 0x000000064c127981 */ /* 0x0008e6000c1e1500 */
[----:B------:R-:W0:Y:S01]  /*2280*/  LDC R11, c[0x0][0x248] ;  /* 0x00009200ff0b7b82 */ /* 0x000e220000000800 */
[-C--:B-1----:R-:W-:Y:S01]  /*2290*/  IADD3 R6, P0, R21, R122.reuse, RZ ;  /* 0x0000007a15067210 */ /* 0x082fe20007f1e0ff */
[----:B------:R-:W-:Y:S01]  /*22a0*/  IMAD R21, R12, 0x160, RZ ;  /* 0x000001600c157824 */ /* 0x000fe200078e02ff */
[----:B------:R1:W3:Y:S02]  /*22b0*/  LDG.E.U16 R17, desc[UR6][R78.64] ;  /* 0x000000064e117981 */ /* 0x0002e4000c1e1500 */
[-C--:B------:R-:W-:Y:S01]  /*22c0*/  LEA.HI.X.SX32 R7, R105, R123.reuse, 0x1, P0 ;  /* 0x0000007b69077211 */ /* 0x080fe200000f0eff */
[----:B----4-:R-:W-:Y:S01]  /*22d0*/  IMAD R49, R49, 0x1c0, RZ ;  /* 0x000001c031317824 */ /* 0x010fe200078e02ff */
[----:B------:R-:W-:Y:S01]  /*22e0*/  LEA.HI.X.SX32 R81, R81, R123, 0x1, P1 ;  /* 0x0000007b51517211 */ /* 0x000fe200008f0eff */
[----:B------:R-:W-:Y:S01]  /*22f0*/  IMAD R77, R14, 0x1a0, RZ ;  /* 0x000001a00e4d7824 */ /* 0x000fe200078e02ff */
[----:B------:R-:W4:Y:S03]  /*2300*/  LDC R105, c[0x0][0x248] ;  /* 0x00009200ff697b82 */ /* 0x000f260000000800 */
[----:B------:R-:W3:Y:S01]  /*2310*/  LDG.E.U16 R44, desc[UR6][R80.64] ;  /* 0x00000006502c7981 */ /* 0x000ee2000c1e1500 */
[----:B-1----:R-:W-:-:S03]  /*2320*/  IADD3 R78, P0, R21, R122, RZ ;  /* 0x0000007a154e7210 */ /* 0x002fc60007f1e0ff */
[----:B------:R1:W3:Y:S01]  /*2330*/  LDG.E.U16 R21, desc[UR6][R6.64] ;  /* 0x0000000606157981 */ /* 0x0002e2000c1e1500 */
[----:B--2---:R-:W-:Y:S01]  /*2340*/  IMAD R79, R26, 0x180, RZ ;  /* 0x000001801a4f7824 */ /* 0x004fe200078e02ff */
[----:B------:R-:W2:Y:S01]  /*2350*/  LDC R109, c[0x0][0x248] ;  /* 0x00009200ff6d7b82 */ /* 0x000ea20000000800 */
[-C--:B-1----:R-:W-:Y:S01]  /*2360*/  IADD3 R6, P1, R77, R122.reuse, RZ ;  /* 0x0000007a4d067210 */ /* 0x082fe20007f3e0ff */
[----:B------:R-:W-:Y:S02]  /*2370*/  IMAD R187, R144, 0x144, RZ ;  /* 0x0000014490bb7824 */ /* 0x000fe400078e02ff */
[----:B------:R-:W-:Y:S01]  /*2380*/  IADD3 R76, P2, R79, R122, RZ ;  /* 0x0000007a4f4c7210 */ /* 0x000fe20007f5e0ff */
[----:B0-----:R-:W-:Y:S01]  /*2390*/  IMAD R43, R43, 0x170, RZ ;  /* 0x000001702b2b7824 */ /* 0x001fe200078e02ff */
[-C--:B------:R-:W-:Y:S01]  /*23a0*/  LEA.HI.X.SX32 R7, R95, R123.reuse, 0x1, P1 ;  /* 0x0000007b5f077211 */ /* 0x080fe200008f0eff */
[----:B------:R-:W-:Y:S01]  /*23b0*/  IMAD R11, R11, 0x102, RZ ;  /* 0x000001020b0b7824 */ /* 0x000fe200078e02ff */
[----:B------:R-:W0:Y:S01]  /*23c0*/  LDC R95, c[0x0][0x248] ;  /* 0x00009200ff5f7b82 */ /* 0x000e220000000800 */
[----:B------:R-:W-:-:S02]  /*23d0*/  LEA.HI.X.SX32 R79, R103, R123, 0x1, P0 ;  /* 0x0000007b674f7211 */ /* 0x000fc400000f0eff */
[-C--:B------:R-:W-:Y:S01]  /*23e0*/  IADD3 R80, P0, R49, R122.reuse, RZ ;  /* 0x0000007a31507210 */ /* 0x080fe20007f1e0ff */
[----:B------:R1:W3:Y:S01]  /*23f0*/  LDG.E.U16 R4, desc[UR6][R6.64] ;  /* 0x0000000606047981 */ /* 0x0002e2000c1e1500 */
[-C--:B------:R-:W-:Y:S01]  /*2400*/  LEA.HI.X.SX32 R77, R101, R123.reuse, 0x1, P2 ;  /* 0x0000007b654d7211 */ /* 0x080fe200010f0eff */
[----:B------:R-:W-:Y:S01]  /*2410*/  IMAD R101, R52, 0x1f0, RZ ;  /* 0x000001f034657824 */ /* 0x000fe200078e02ff */
[----:B------:R-:W-:Y:S01]  /*2420*/  LEA.HI.X.SX32 R81, R85, R123, 0x1, P0 ;  /* 0x0000007b55517211 */ /* 0x000fe200000f0eff */
[----:B------:R1:W3:Y:S01]  /*2430*/  LDG.E.U16 R14, desc[UR6][R78.64] ;  /* 0x000000064e0e7981 */ /* 0x0002e2000c1e1500 */
[----:B------:R-:W4:Y:S03]  /*2440*/  LDC R85, c[0x0][0x248] ;  /* 0x00009200ff557b82 */ /* 0x000f260000000800 */
[----:B------:R1:W3:Y:S02]  /*2450*/  LDG.E.U16 R26, desc[UR6][R76.64] ;  /* 0x000000064c1a7981 */ /* 0x0002e4000c1e1500 */
[----:B-1----:R-:W-:Y:S01]  /*2460*/  IMAD R7, R3, 0x81, RZ ;  /* 0x0000008103077824 */ /* 0x002fe200078e02ff */
[-C--:B------:R-:W-:Y:S01]  /*2470*/  IADD3 R6, P0, R11, R122.reuse, RZ ;  /* 0x0000007a0b067210 */ /* 0x080fe20007f1e0ff */
[----:B------:R-:W-:Y:S01]  /*2480*/  IMAD R103, R94, 0x132, RZ ;  /* 0x000001325e677824 */ /* 0x000fe200078e02ff */
[----:B------:R1:W3:Y:S01]  /*2490*/  LDG.E.U16 R12, desc[UR6][R80.64] ;  /* 0x00000006500c7981 */ /* 0x0002e2000c1e1500 */
[-C--:B------:R-:W-:Y:S01]  /*24a0*/  IADD3 R78, P1, R43, R122.reuse, RZ ;  /* 0x0000007a2b4e7210 */ /* 0x080fe20007f3e0ff */
[----:B------:R-:W2:Y:S01]  /*24b0*/  LDC R94, c[0x0][0x248] ;  /* 0x00009200ff5e7b82 */ /* 0x000ea20000000800 */
[----:B------:R-:W-:-:S07]  /*24c0*/  IADD3 R76, P2, R101, R122, RZ ;  /* 0x0000007a654c7210 */ /* 0x000fce0007f5e0ff */
[----:B------:R-:W2:Y:S01]  /*24d0*/  LDC R101, c[0x0][0x248] ;  /* 0x00009200ff657b82 */ /* 0x000ea20000000800 */
[-C--:B------:R-:W-:Y:S01]  /*24e0*/  LEA.HI.X.SX32 R77, R83, R123.reuse, 0x1, P2 ;  /* 0x0000007b534d7211 */ /* 0x080fe200010f0eff */
[----:B------:R-:W-:Y:S01]  /*24f0*/  IMAD R83, R82, 0x112, RZ ;  /* 0x0000011252537824 */ /* 0x000fe200078e02ff */
[-C--:B------:R-:W-:Y:S01]  /*2500*/  LEA.HI.X.SX32 R79, R51, R123.reuse, 0x1, P1 ;  /* 0x0000007b334f7211 */ /* 0x080fe200008f0eff */
[----:B-1----:R-:W-:Y:S01]  /*2510*/  IMAD R81, R84, 0x122, RZ ;  /* 0x0000012254517824 */ /* 0x002fe200078e02ff */
[----:B------:R-:W-:Y:S01]  /*2520*/  LEA.HI.X.SX32 R7, R7, R123, 0x1, P0 ;  /* 0x0000007b07077211 */ /* 0x000fe200000f0eff */
[----:B------:R-:W-:Y:S01]  /*2530*/  IMAD R43, R3, 0x89, RZ ;  /* 0x00000089032b7824 */ /* 0x000fe200078e02ff */
[-C--:B------:R-:W-:Y:S01]  /*2540*/  IADD3 R80, P0, R83, R122.reuse, RZ ;  /* 0x0000007a53507210 */ /* 0x080fe20007f1e0ff */
[----:B0-----:R-:W-:Y:S01]  /*2550*/  IMAD R95, R95, 0x142, RZ ;  /* 0x000001425f5f7824 */ /* 0x001fe200078e02ff */
[----:B------:R0:W3:Y:S01]  /*2560*/  LDG.E.U16 R52, desc[UR6][R78.64] ;  /* 0x000000064e347981 */ /* 0x0000e2000c1e1500 */
[C---:B------:R-:W-:Y:S01]  /*2570*/  IMAD R83, R3.reuse, 0xa1, RZ ;  /* 0x000000a103537824 */ /* 0x040fe200078e02ff */
[----:B------:R-:W1:Y:S02]  /*2580*/  LDC R144, c[0x0][0x248] ;  /* 0x00009200ff907b82 */ /* 0x000e640000000800 */
[----:B------:R4:W3:Y:S04]  /*2590*/  LDG.E.U16 R11, desc[UR6][R76.64] ;  /* 0x000000064c0b7981 */ /* 0x0008e8000c1e1500 */
[----:B------:R4:W3:Y:S01]  /*25a0*/  LDG.E.U16 R49, desc[UR6][R6.64] ;  /* 0x0000000606317981 */ /* 0x0008e2000c1e1500 */
[----:B0-----:R-:W-:Y:S01]  /*25b0*/  IMAD R79, R3, 0x99, RZ ;  /* 0x00000099034f7824 */ /* 0x001fe200078e02ff */
[----:B------:R-:W0:Y:S01]  /*25c0*/  LDC R156, c[0x0][0x248] ;  /* 0x00009200ff9c7b82 */ /* 0x000e220000000800 */
[----:B----4-:R-:W-:-:S02]  /*25d0*/  IADD3 R76, P1, R81, R122, RZ ;  /* 0x0000007a514c7210 */ /* 0x010fc40007f3e0ff */
[----:B------:R-:W-:Y:S02]  /*25e0*/  LEA.HI.X.SX32 R81, R43, R123, 0x1, P0 ;  /* 0x0000007b2b517211 */ /* 0x000fe400000f0eff */
[----:B------:R-:W-:-:S03]  /*25f0*/  IADD3 R6, P2, R103, R122, RZ ;  /* 0x0000007a67067210 */ /* 0x000fc60007f5e0ff */
[----:B------:R-:W4:Y:S01]  /*2600*/  LDC R211, c[0x0][0x248] ;  /* 0x00009200ffd37b82 */ /* 0x000f220000000800 */
[-C--:B------:R-:W-:Y:S01]  /*2610*/  IADD3 R78, P0, R95, R122.reuse, RZ ;  /* 0x0000007a5f4e7210 */ /* 0x080fe20007f1e0ff */
[----:B------:R-:W-:Y:S01]  /*2620*/  IMAD R51, R3, 0x91, RZ ;  /* 0x0000009103337824 */ /* 0x000fe200078e02ff */
[-C--:B------:R-:W-:Y:S01]  /*2630*/  LEA.HI.X.SX32 R7, R79, R123.reuse, 0x1, P2 ;  /* 0x0000007b4f077211 */ /* 0x080fe200010f0eff */
[----:B------:R-:W-:Y:S01]  /*2640*/  IMAD R85, R85, 0x152, RZ ;  /* 0x0000015255557824 */ /* 0x000fe200078e02ff */
[-C--:B------:R-:W-:Y:S01]  /*2650*/  LEA.HI.X.SX32 R79, R83, R123.reuse, 0x1, P0 ;  /* 0x0000007b534f7211 */ /* 0x080fe200000f0eff */
[----:B--2---:R-:W-:Y:S01]  /*2660*/  IMAD R101, R101, 0x172, RZ ;  /* 0x0000017265657824 */ /* 0x004fe200078e02ff */
[----:B------:R2:W3:Y:S01]  /*2670*/  LDG.E.U16 R43, desc[UR6][R80.64] ;  /* 0x00000006502b7981 */ /* 0x0004e2000c1e1500 */
[----:B------:R-:W1:Y:S01]  /*2680*/  LDC R103, c[0x0][0x248] ;  /* 0x00009200ff677b82 */ /* 0x000e620000000800 */
[----:B------:R-:W-:Y:S01]  /*2690*/  LEA.HI.X.SX32 R77, R51, R123, 0x1, P1 ;  /* 0x0000007b334d7211 */ /* 0x000fe200008f0eff */
[----:B------:R-:W-:Y:S01]  /*26a0*/  IMAD R83, R100, 0x162, RZ ;  /* 0x0000016264537824 */ /* 0x000fe200078e02ff */
[----:B------:R-:W3:Y:S01]  /*26b0*/  LDG.E.U16 R7, desc[UR6][R6.64] ;  /* 0x0000000606077981 */ /* 0x000ee2000c1e1500 */
[----:B------:R-:W-:Y:S01]  /*26c0*/  IMAD R51, R3, 0xa9, RZ ;  /* 0x000000a903337824 */ /* 0x000fe200078e02ff */
[-C--:B------:R-:W-:Y:S01]  /*26d0*/  IADD3 R84, P0, R85, R122.reuse, RZ ;  /* 0x0000007a55547210 */ /* 0x080fe20007f1e0ff */
[----:B------:R-:W-:Y:S01]  /*26e0*/  IMAD R95, R3, 0xc9, RZ ;  /* 0x000000c9035f7824 */ /* 0x000fe200078e02ff */
[----:B------:R-:W3:Y:S01]  /*26f0*/  LDG.E.U16 R76, desc[UR6][R76.64] ;  /* 0x000000064c4c7981 */ /* 0x000ee2000c1e1500 */
[----:B------:R-:W4:Y:S01]  /*2700*/  LDC R209, c[0x0][0x248] ;  /* 0x00009200ffd17b82 */ /* 0x000f220000000800 */
[----:B--2---:R-:W-:-:S02]  /*2710*/  IADD3 R80, P1, R83, R122, RZ ;  /* 0x0000007a53507210 */ /* 0x004fc40007f3e0ff */
[----:B------:R2:W3:Y:S01]  /*2720*/  LDG.E.U16 R6, desc[UR6][R78.64] ;  /* 0x000000064e067981 */ /* 0x0004e2000c1e1500 */
[----:B------:R-:W-:Y:S01]  /*2730*/  LEA.HI.X.SX32 R85, R51, R123, 0x1, P0 ;  /* 0x0000007b33557211 */ /* 0x000fe200000f0eff */
[----:B------:R-:W-:-:S03]  /*2740*/  IMAD R83, R3, 0xc1, RZ ;  /* 0x000000c103537824 */ /* 0x000fc600078e02ff */
[----:B------:R-:W4:Y:S01]  /*2750*/  LDC R213, c[0x0][0x248] ;  /* 0x00009200ffd57b82 */ /* 0x000f220000000800 */
[----:B------:R-:W-:Y:S02]  /*2760*/  IMAD R81, R3, 0xb1, RZ ;  /* 0x000000b103517824 */ /* 0x000fe400078e02ff */
[----:B------:R-:W-:Y:S01]  /*2770*/  IMAD R105, R105, 0x1c2, RZ ;  /* 0x000001c269697824 */ /* 0x000fe200078e02ff */
[----:B------:R-:W3:Y:S01]  /*2780*/  LDG.E.U16 R51, desc[UR6][R84.64] ;  /* 0x0000000654337981 */ /* 0x000ee2000c1e1500 */
[----:B--2---:R-:W-:-:S03]  /*2790*/  IMAD R79, R102, 0x182, RZ ;  /* 0x00000182664f7824 */ /* 0x004fc600078e02ff */
[----:B------:R-:W2:Y:S01]  /*27a0*/  LDC R215, c[0x0][0x248] ;  /* 0x00009200ffd77b82 */ /* 0x000ea20000000800 */
[-C--:B------:R-:W-:Y:S01]  /*27b0*/  IADD3 R78, P2, R101, R122.reuse, RZ ;  /* 0x0000007a654e7210 */ /* 0x080fe20007f5e0ff */
[----:B------:R-:W-:Y:S01]  /*27c0*/  IMAD R101, R94, 0x192, RZ ;  /* 0x000001925e657824 */ /* 0x000fe200078e02ff */
[----:B------:R-:W-:-:S05]  /*27d0*/  IADD3 R82, P0, R79, R122, RZ ;  /* 0x0000007a4f527210 */ /* 0x000fca0007f1e0ff */
[----:B------:R-:W0:Y:S01]  /*27e0*/  LDC R102, c[0x0][0x248] ;  /* 0x00009200ff667b82 */ /* 0x000e220000000800 */
[-C--:B------:R-:W-:Y:S02]  /*27f0*/  LEA.HI.X.SX32 R83, R83, R123.reuse, 0x1, P0 ;  /* 0x0000007b53537211 */ /* 0x080fe400000f0eff */
[-C--:B------:R-:W-:Y:S01]  /*2800*/  IADD3 R100, P0, R101, R122.reuse, RZ ;  /* 0x0000007a65647210 */ /* 0x080fe20007f1e0ff */
[----:B------:R-:W-:Y:S01]  /*2810*/  IMAD R77, R3, 0xb9, RZ ;  /* 0x000000b9034d7824 */ /* 0x000fe200078e02ff */
[-C--:B------:R-:W-:Y:S01]  /*2820*/  LEA.HI.X.SX32 R81, R81, R123.reuse, 0x1, P1 ;  /* 0x0000007b51517211 */ /* 0x080fe200008f0eff */
[----:B------:R-:W-:Y:S01]  /*2830*/  IMAD R185, R104, 0x1b2, RZ ;  /* 0x000001b268b97824 */ /* 0x000fe200078e02ff */
[-C--:B------:R-:W-:Y:S01]  /*2840*/  LEA.HI.X.SX32 R101, R95, R123.reuse, 0x1, P0 ;  /* 0x0000007b5f657211 */ /* 0x080fe200000f0eff */
[----:B------:R-:W-:Y:S01]  /*2850*/  IMAD R95, R3, 0xe1, RZ ;  /* 0x000000e1035f7824 */ /* 0x000fe200078e02ff */
[----:B------:R-:W-:Y:S01]  /*2860*/  IADD3 R94, P0, R105, R122, RZ ;  /* 0x0000007a695e7210 */ /* 0x000fe20007f1e0ff */
[----:B------:R1:W3:Y:S01]  /*2870*/  LDG.E.U16 R80, desc[UR6][R80.64] ;  /* 0x0000000650507981 */ /* 0x0002e2000c1e1500 */
[-C--:B------:R-:W-:Y:S01]  /*2880*/  LEA.HI.X.SX32 R79, R77, R123.reuse, 0x1, P2 ;  /* 0x0000007b4d4f7211 */ /* 0x080fe200010f0eff */
[----:B-1----:R-:W-:Y:S01]  /*2890*/  IMAD R103, R103, 0x1a2, RZ ;  /* 0x000001a267677824 */ /* 0x002fe200078e02ff */
[----:B------:R-:W-:Y:S01]  /*28a0*/  LEA.HI.X.SX32 R95, R95, R123, 0x1, P0 ;  /* 0x0000007b5f5f7211 */ /* 0x000fe200000f0eff */
[----:B------:R1:W3:Y:S01]  /*28b0*/  LDG.E.U16 R77, desc[UR6][R82.64] ;  /* 0x00000006524d7981 */ /* 0x0002e2000c1e1500 */
[----:B------:R-:W-:Y:S01]  /*28c0*/  IMAD R109, R109, 0x1d2, RZ ;  /* 0x000001d26d6d7824 */ /* 0x000fe200078e02ff */
[----:B------:R-:W5:Y:S01]  /*28d0*/  LDC R221, c[0x0][0x248] ;  /* 0x00009200ffdd7b82 */ /* 0x000f620000000800 */
[----:B------:R-:W-:-:S02]  /*28e0*/  IMAD R105, R150, 0x1e2, RZ ;  /* 0x000001e296697824 */ /* 0x000fc400078e02ff */
[----:B------:R-:W-:Y:S01]  /*28f0*/  IMAD R81, R3, 0xd9, RZ ;  /* 0x000000d903517824 */ /* 0x000fe200078e02ff */
[----:B------:R-:W3:Y:S01]  /*2900*/  LDG.E.U16 R79, desc[UR6][R78.64] ;  /* 0x000000064e4f7981 */ /* 0x000ee2000c1e1500 */
[-C--:B-1----:R-:W-:Y:S01]  /*2910*/  IADD3 R82, P2, R185, R122.reuse, RZ ;  /* 0x0000007ab9527210 */ /* 0x082fe20007f5e0ff */
[----:B------:R-:W-:Y:S02]  /*2920*/  IMAD R85, R3, 0xd1, RZ ;  /* 0x000000d103557824 */ /* 0x000fe400078e02ff */
[----:B------:R-:W1:Y:S01]  /*2930*/  LDC R150, c[0x0][0x248] ;  /* 0x00009200ff967b82 */ /* 0x000e620000000800 */
[-C--:B------:R-:W-:Y:S01]  /*2940*/  IADD3 R84, P1, R103, R122.reuse, RZ ;  /* 0x0000007a67547210 */ /* 0x080fe20007f3e0ff */
[----:B------:R-:W-:Y:S01]  /*2950*/  IMAD R103, R3, 0xe9, RZ ;  /* 0x000000e903677824 */ /* 0x000fe200078e02ff */
[----:B------:R-:W-:Y:S02]  /*2960*/  LEA.HI.X.SX32 R83, R81, R123, 0x1, P2 ;  /* 0x0000007b51537211 */ /* 0x000fe400010f0eff */
[----:B------:R0:W3:Y:S01]  /*2970*/  LDG.E.U16 R81, desc[UR6][R94.64] ;  /* 0x000000065e517981 */ /* 0x0000e2000c1e1500 */
[----:B------:R-:W-:-:S02]  /*2980*/  IADD3 R104, P0, R109, R122, RZ ;  /* 0x0000007a6d687210 */ /* 0x000fc40007f1e0ff */
[-C--:B------:R-:W-:Y:S01]  /*2990*/  LEA.HI.X.SX32 R85, R85, R123.reuse, 0x1, P1 ;  /* 0x0000007b55557211 */ /* 0x080fe200008f0eff */
[----:B------:R-:W-:Y:S01]  /*29a0*/  IMAD R185, R152, 0x1f2, RZ ;  /* 0x000001f298b97824 */ /* 0x000fe200078e02ff */
[----:B------:R4:W3:Y:S01]  /*29b0*/  LDG.E.U16 R78, desc[UR6][R100.64] ;  /* 0x00000006644e7981 */ /* 0x0008e2000c1e1500 */
[----:B------:R-:W2:Y:S03]  /*29c0*/  LDC R152, c[0x0][0x248] ;  /* 0x00009200ff987b82 */ /* 0x000ea60000000800 */
[----:B------:R4:W3:Y:S01]  /*29d0*/  LDG.E.U16 R84, desc[UR6][R84.64] ;  /* 0x0000000654547981 */ /* 0x0008e2000c1e1500 */
[----:B0-----:R-:W-:Y:S01]  /*29e0*/  IMAD R95, R102, 0x104, RZ ;  /* 0x00000104665f7824 */ /* 0x001fe200078e02ff */
[-C--:B------:R-:W-:Y:S02]  /*29f0*/  IADD3 R102, P1, R105, R122.reuse, RZ ;  /* 0x0000007a69667210 */ /* 0x080fe40007f3e0ff */
[-C--:B------:R-:W-:Y:S01]  /*2a00*/  LEA.HI.X.SX32 R105, R103, R123.reuse, 0x1, P0 ;  /* 0x0000007b67697211 */ /* 0x080fe200000f0eff */
[----:B------:R-:W3:Y:S01]  /*2a10*/  LDG.E.U16 R83, desc[UR6][R82.64] ;  /* 0x0000000652537981 */ /* 0x000ee2000c1e1500 */
[-C--:B------:R-:W-:Y:S01]  /*2a20*/  IADD3 R94, P0, R95, R122.reuse, RZ ;  /* 0x0000007a5f5e7210 */ /* 0x080fe20007f1e0ff */
[----:B----4-:R-:W-:Y:S01]  /*2a30*/  IMAD R101, R3, 0xf1, RZ ;  /* 0x000000f103657824 */ /* 0x010fe200078e02ff */
[----:B------:R-:W-:Y:S01]  /*2a40*/  IADD3 R100, P2, R185, R122, RZ ;  /* 0x0000007ab9647210 */ /* 0x000fe20007f5e0ff */
[----:B------:R-:W-:Y:S01]  /*2a50*/  IMAD R185, R142, 0x124, RZ ;  /* 0x000001248eb97824 */ /* 0x000fe200078e02ff */
[-C--:B------:R-:W-:Y:S01]  /*2a60*/  LEA.HI.X.SX32 R95, R107, R123.reuse, 0x1, P0 ;  /* 0x0000007b6b5f7211 */ /* 0x080fe200000f0eff */
[----:B------:R-:W-:Y:S01]  /*2a70*/  IMAD R85, R3, 0xf9, RZ ;  /* 0x000000f903557824 */ /* 0x000fe200078e02ff */
[-C--:B------:R-:W-:Y:S01]  /*2a80*/  LEA.HI.X.SX32 R103, R101, R123.reuse, 0x1, P1 ;  /* 0x0000007b65677211 */ /* 0x080fe200008f0eff */
[----:B------:R-:W0:Y:S01]  /*2a90*/  LDC R142, c[0x0][0x248] ;  /* 0x00009200ff8e7b82 */ /* 0x000e220000000800 */
[----:B------:R4:W3:Y:S02]  /*2aa0*/  LDG.E.U16 R82, desc[UR6][R104.64] ;  /* 0x0000000668527981 */ /* 0x0008e4000c1e1500 */
[----:B------:R-:W-:-:S02]  /*2ab0*/  LEA.HI.X.SX32 R101, R85, R123, 0x1, P2 ;  /* 0x0000007b55657211 */ /* 0x000fc400010f0eff */
[----:B------:R5:W3:Y:S03]  /*2ac0*/  LDG.E.U16 R107, desc[UR6][R94.64] ;  /* 0x000000065e6b7981 */ /* 0x000ae6000c1e1500 */
[----:B------:R-:W3:Y:S01]  /*2ad0*/  LDC R219, c[0x0][0x248] ;  /* 0x00009200ffdb7b82 */ /* 0x000ee20000000800 */
[----:B------:R1:W3:Y:S01]  /*2ae0*/  LDG.E.U16 R85, desc[UR6][R102.64] ;  /* 0x0000000666557981 */ /* 0x0002e2000c1e1500 */
[----:B----4-:R-:W-:Y:S01]  /*2af0*/  IMAD R105, R146, 0x164, RZ ;  /* 0x0000016492697824 */ /* 0x010fe200078e02ff */
[-C--:B------:R-:W-:Y:S02]  /*2b00*/  IADD3 R104, P1, R187, R122.reuse, RZ ;  /* 0x0000007abb687210 */ /* 0x080fe40007f3e0ff */
[----:B------:R4:W3:Y:S01]  /*2b10*/  LDG.E.U16 R109, desc[UR6][R100.64] ;  /* 0x00000006646d7981 */ /* 0x0008e2000c1e1500 */
[----:B-----5:R-:W-:Y:S01]  /*2b20*/  IADD3 R94, P0, R185, R122, RZ ;  /* 0x0000007ab95e7210 */ /* 0x020fe20007f1e0ff */
[----:B------:R-:W-:Y:S01]  /*2b30*/  IMAD R189, R154, 0x1e4, RZ ;  /* 0x000001e49abd7824 */ /* 0x000fe200078e02ff */
[----:B------:R-:W5:Y:S01]  /*2b40*/  LDC R146, c[0x0][0x248] ;  /* 0x00009200ff927b82 */ /* 0x000f620000000800 */
[----:B-1----:R-:W-:Y:S01]  /*2b50*/  IMAD R103, R148, 0x184, RZ ;  /* 0x0000018494677824 */ /* 0x002fe200078e02ff */
[----:B------:R-:W-:-:S02]  /*2b60*/  LEA.HI.X.SX32 R95, R138, R123, 0x1, P0 ;  /* 0x0000007b8a5f7211 */ /* 0x000fc400000f0eff */
[-C--:B------:R-:W-:Y:S01]  /*2b70*/  IADD3 R102, P0, R105, R122.reuse, RZ ;  /* 0x0000007a69667210 */ /* 0x080fe20007f1e0ff */
[----:B----4-:R-:W-:Y:S01]  /*2b80*/  IMAD R101, R150, 0x1a4, RZ ;  /* 0x000001a496657824 */ /* 0x010fe200078e02ff */
[-C--:B------:R-:W-:Y:S02]  /*2b90*/  IADD3 R100, P2, R103, R122.reuse, RZ ;  /* 0x0000007a67647210 */ /* 0x080fe40007f5e0ff */
[----:B------:R-:W1:Y:S01]  /*2ba0*/  LDC R148, c[0x0][0x248] ;  /* 0x00009200ff947b82 */ /* 0x000e620000000800 */
[-C--:B------:R-:W-:Y:S02]  /*2bb0*/  LEA.HI.X.SX32 R105, R106, R123.reuse, 0x1, P1 ;  /* 0x0000007b6a697211 */ /* 0x080fe400008f0eff */
[----:B------:R-:W-:Y:S01]  /*2bc0*/  LEA.HI.X.SX32 R103, R130, R123, 0x1, P0 ;  /* 0x0000007b82677211 */ /* 0x000fe200000f0eff */
[----:B------:R4:W3:Y:S04]  /*2bd0*/  LDG.E.U16 R106, desc[UR6][R94.64] ;  /* 0x000000065e6a7981 */ /* 0x0008e8000c1e1500 */
[----:B------:R-:W5:Y:S01]  /*2be0*/  LDC R130, c[0x0][0x248] ;  /* 0x00009200ff827b82 */ /* 0x000f620000000800 */
[----:B--2---:R-:W-:Y:S01]  /*2bf0*/  IMAD R187, R152, 0x1c4, RZ ;  /* 0x000001c498bb7824 */ /* 0x004fe200078e02ff */
[----:B------:R-:W2:Y:S01]  /*2c00*/  LDG.E.U16 R105, desc[UR6][R104.64] ;  /* 0x0000000668697981 */ /* 0x000ea2000c1e1500 */
[----:B----4-:R-:W-:-:S02]  /*2c10*/  IADD3 R94, P1, R101, R122, RZ ;  /* 0x0000007a655e7210 */ /* 0x010fc40007f3e0ff */
[----:B------:R-:W-:-:S03]  /*2c20*/  LEA.HI.X.SX32 R101, R131, R123, 0x1, P2 ;  /* 0x0000007b83657211 */ /* 0x000fc600010f0eff */
[----:B------:R-:W4:Y:S01]  /*2c30*/  LDC R150, c[0x0][0x248] ;  /* 0x00009200ff967b82 */ /* 0x000f220000000800 */
[----:B0-----:R-:W-:Y:S01]  /*2c40*/  IMAD R185, R142, 0x114, RZ ;  /* 0x000001148eb97824 */ /* 0x001fe200078e02ff */
[----:B------:R-:W2:Y:S06]  /*2c50*/  LDG.E.U16 R104, desc[UR6][R102.64] ;  /* 0x0000000666687981 */ /* 0x000eac000c1e1500 */
[----:B------:R-:W0:Y:S01]  /*2c60*/  LDC R131, c[0x0][0x248] ;  /* 0x00009200ff837b82 */ /* 0x000e220000000800 */
[-C--:B------:R-:W-:Y:S01]  /*2c70*/  LEA.HI.X.SX32 R95, R126, R123.reuse, 0x1, P1 ;  /* 0x0000007b7e5f7211 */ /* 0x080fe200008f0eff */
[----:B------:R1:W2:Y:S06]  /*2c80*/  LDG.E.U16 R103, desc[UR6][R100.64] ;  /* 0x0000000664677981 */ /* 0x0002ac000c1e1500 */
[----:B------:R-:W4:Y:S01]  /*2c90*/  LDC R138, c[0x0][0x248] ;  /* 0x00009200ff8a7b82 */ /* 0x000f220000000800 */
[-C--:B------:R-:W-:Y:S01]  /*2ca0*/  IADD3 R126, P2, R189, R122.reuse, RZ ;  /* 0x0000007abd7e7210 */ /* 0x080fe20007f5e0ff */
[----:B------:R5:W2:Y:S01]  /*2cb0*/  LDG.E.U16 R102, desc[UR6][R94.64] ;  /* 0x000000065e667981 */ /* 0x000aa2000c1e1500 */
[----:B-1----:R-:W-:Y:S01]  /*2cc0*/  IADD3 R100, P1, R187, R122, RZ ;  /* 0x0000007abb647210 */ /* 0x002fe20007f3e0ff */
[----:B------:R-:W-:Y:S01]  /*2cd0*/  IMAD R187, R144, 0x134, RZ ;  /* 0x0000013490bb7824 */ /* 0x000fe200078e02ff */
[----:B------:R-:W-:-:S03]  /*2ce0*/  LEA.HI.X.SX32 R127, R127, R123, 0x1, P2 ;  /* 0x0000007b7f7f7211 */ /* 0x000fc600010f0eff */
[----:B------:R-:W1:Y:S01]  /*2cf0*/  LDC R142, c[0x0][0x248] ;  /* 0x00009200ff8e7b82 */ /* 0x000e620000000800 */
[-C--:B------:R-:W-:Y:S02]  /*2d00*/  LEA.HI.X.SX32 R101, R124, R123.reuse, 0x1, P1 ;  /* 0x0000007b7c657211 */ /* 0x080fe400008f0eff */
[-C--:B-----5:R-:W-:Y:S02]  /*2d10*/  IADD3 R94, P0, R185, R122.reuse, RZ ;  /* 0x0000007ab95e7210 */ /* 0x0a0fe40007f1e0ff */
[-C--:B------:R-:W-:Y:S01]  /*2d20*/  IADD3 R124, P1, R187, R122.reuse, RZ ;  /* 0x0000007abb7c7210 */ /* 0x080fe20007f3e0ff */
[----:B------:R-:W-:Y:S01]  /*2d30*/  IMAD R185, R130, 0x154, RZ ;  /* 0x0000015482b97824 */ /* 0x000fe200078e02ff */
[-C--:B------:R-:W-:Y:S01]  /*2d40*/  LEA.HI.X.SX32 R95, R128, R123.reuse, 0x1, P0 ;  /* 0x0000007b805f7211 */ /* 0x080fe200000f0eff */
[----:B------:R-:W5:Y:S01]  /*2d50*/  LDC R144, c[0x0][0x248] ;  /* 0x00009200ff907b82 */ /* 0x000f620000000800 */
[----:B------:R-:W2:Y:S01]  /*2d60*/  LDG.E.U16 R101, desc[UR6][R100.64] ;  /* 0x0000000664657981 */ /* 0x000ea2000c1e1500 */
[----:B------:R-:W-:Y:S01]  /*2d70*/  LEA.HI.X.SX32 R125, R125, R123, 0x1, P1 ;  /* 0x0000007b7d7d7211 */ /* 0x000fe200008f0eff */
[----:B0-----:R-:W-:Y:S01]  /*2d80*/  IMAD R131, R131, 0x174, RZ ;  /* 0x0000017483837824 */ /* 0x001fe200078e02ff */
[-C--:B------:R-:W-:Y:S01]  /*2d90*/  IADD3 R130, P0, R185, R122.reuse, RZ ;  /* 0x0000007ab9827210 */ /* 0x080fe20007f1e0ff */
[----:B------:R-:W2:Y:S03]  /*2da0*/  LDG.E.U16 R95, desc[UR6][R94.64] ;  /* 0x000000065e5f7981 */ /* 0x000ea6000c1e1500 */
[----:B------:R-:W0:Y:S01]  /*2db0*/  LDC R154, c[0x0][0x248] ;  /* 0x00009200ff9a7b82 */ /* 0x000e220000000800 */
[----:B------:R4:W2:Y:S01]  /*2dc0*/  LDG.E.U16 R100, desc[UR6][R126.64] ;  /* 0x000000067e647981 */ /* 0x0008a2000c1e1500 */
[----:B------:R-:W-:-:S03]  /*2dd0*/  IADD3 R128, P1, R131, R122, RZ ;  /* 0x0000007a83807210 */ /* 0x000fc60007f3e0ff */
[----:B------:R1:W2:Y:S03]  /*2de0*/  LDG.E.U16 R94, desc[UR6][R124.64] ;  /* 0x000000067c5e7981 */ /* 0x0002a6000c1e1500 */
[----:B------:R-:W0:Y:S01]  /*2df0*/  LDC R152, c[0x0][0x248] ;  /* 0x00009200ff987b82 */ /* 0x000e220000000800 */
[----:B----4-:R-:W-:-:S07]  /*2e00*/  IMAD R127, R148, 0x1b4, RZ ;  /* 0x000001b4947f7824 */ /* 0x010fce00078e02ff */
[----:B------:R-:W4:Y:S01]  /*2e10*/  LDC R148, c[0x0][0x248] ;  /* 0x00009200ff947b82 */ /* 0x000f220000000800 */
[----:B-1----:R-:W-:Y:S01]  /*2e20*/  IMAD R125, R150, 0x1d4, RZ ;  /* 0x000001d4967d7824 */ /* 0x002fe200078e02ff */
[----:B------:R-:W-:Y:S01]  /*2e30*/  LEA.HI.X.SX32 R131, R129, R123, 0x1, P0 ;  /* 0x0000007b81837211 */ /* 0x000fe200000f0eff */
[----:B------:R-:W-:Y:S01]  /*2e40*/  IMAD R185, R138, 0x194, RZ ;  /* 0x000001948ab97824 */ /* 0x000fe200078e02ff */
[----:B------:R-:W-:-:S04]  /*2e50*/  IADD3 R124, P2, R127, R122, RZ ;  /* 0x0000007a7f7c7210 */ /* 0x000fc80007f5e0ff */
[----:B------:R-:W1:Y:S01]  /*2e60*/  LDC R150, c[0x0][0x248] ;  /* 0x00009200ff967b82 */ /* 0x000e620000000800 */
[-C--:B------:R-:W-:Y:S02]  /*2e70*/  LEA.HI.X.SX32 R129, R121, R123.reuse, 0x1, P1 ;  /* 0x0000007b79817211 */ /* 0x080fe400008f0eff */
[-C--:B------:R-:W-:Y:S01]  /*2e80*/  IADD3 R126, P0, R185, R122.reuse, RZ ;  /* 0x0000007ab97e7210 */ /* 0x080fe20007f1e0ff */
[----:B------:R5:W2:Y:S03]  /*2e90*/  LDG.E.U16 R121, desc[UR6][R130.64] ;  /* 0x0000000682797981 */ /* 0x000aa6000c1e1500 */
[-C--:B------:R-:W-:Y:S01]  /*2ea0*/  LEA.HI.X.SX32 R127, R136, R123.reuse, 0x1, P0 ;  /* 0x0000007b887f7211 */ /* 0x080fe200000f0eff */
[----:B------:R-:W3:Y:S01]  /*2eb0*/  LDC R223, c[0x0][0x248] ;  /* 0x00009200ffdf7b82 */ /* 0x000ee20000000800 */
[----:B-----5:R-:W-:Y:S02]  /*2ec0*/  IADD3 R130, P1, R125, R122, RZ ;  /* 0x0000007a7d827210 */ /* 0x020fe40007f3e0ff */
[-C--:B------:R-:W-:Y:S01]  /*2ed0*/  LEA.HI.X.SX32 R125, R132, R123.reuse, 0x1, P2 ;  /* 0x0000007b847d7211 */ /* 0x080fe200010f0eff */
[----:B------:R-:W-:Y:S01]  /*2ee0*/  IMAD R187, R142, 0x106, RZ ;  /* 0x000001068ebb7824 */ /* 0x000fe200078e02ff */
[----:B------:R-:W-:Y:S01]  /*2ef0*/  LEA.HI.X.SX32 R131, R134, R123, 0x1, P1 ;  /* 0x0000007b86837211 */ /* 0x000fe200008f0eff */
[----:B------:R-:W-:Y:S01]  /*2f00*/  IMAD R189, R144, 0x116, RZ ;  /* 0x0000011690bd7824 */ /* 0x000fe200078e02ff */
[----:B------:R5:W2:Y:S01]  /*2f10*/  LDG.E.U16 R134, desc[UR6][R126.64] ;  /* 0x000000067e867981 */ /* 0x000aa2000c1e1500 */
[----:B------:R-:W3:Y:S03]  /*2f20*/  LDC R226, c[0x0][0x248] ;  /* 0x00009200ffe27b82 */ /* 0x000ee60000000800 */
[----:B------:R0:W2:Y:S01]  /*2f30*/  LDG.E.U16 R136, desc[UR6][R124.64] ;  /* 0x000000067c887981 */ /* 0x0000a2000c1e1500 */
[----:B------:R-:W-:-:S03]  /*2f40*/  IMAD R185, R3, 0x83, RZ ;  /* 0x0000008303b97824 */ /* 0x000fc600078e02ff */
[----:B------:R4:W2:Y:S01]  /*2f50*/  LDG.E.U16 R132, desc[UR6][R128.64] ;  /* 0x0000000680847981 */ /* 0x0008a2000c1e1500 */
[----:B------:R-:W3:Y:S01]  /*2f60*/  LDC R228, c[0x0][0x248] ;  /* 0x00009200ffe47b82 */ /* 0x000ee20000000800 */
[----:B-----5:R-:W-:Y:S02]  /*2f70*/  IMAD R127, R146, 0x126, RZ ;  /* 0x00000126927f7824 */ /* 0x020fe400078e02ff */
[----:B------:R5:W2:Y:S01]  /*2f80*/  LDG.E.U16 R138, desc[UR6][R130.64] ;  /* 0x00000006828a7981 */ /* 0x000aa2000c1e1500 */
[-C--:B0-----:R-:W-:Y:S02]  /*2f90*/  IADD3 R124, P2, R191, R122.reuse, RZ ;  /* 0x0000007abf7c7210 */ /* 0x081fe40007f5e0ff */
[----:B------:R-:W-:Y:S02]  /*2fa0*/  IADD3 R126, P0, R187, R122, RZ ;  /* 0x0000007abb7e7210 */ /* 0x000fe40007f1e0ff */
[----:B------:R-:W0:Y:S01]  /*2fb0*/  LDC R230, c[0x0][0x248] ;  /* 0x00009200ffe67b82 */ /* 0x000e220000000800 */
[----:B------:R-:W-:-:S02]  /*2fc0*/  LEA.HI.X.SX32 R125, R140, R123, 0x1, P2 ;  /* 0x0000007b8c7d7211 */ /* 0x000fc400010f0eff */
[-C--:B----4-:R-:W-:Y:S01]  /*2fd0*/  IADD3 R128, P1, R189, R122.reuse, RZ ;  /* 0x0000007abd807210 */ /* 0x090fe20007f3e0ff */
[----:B------:R-:W-:Y:S01]  /*2fe0*/  IMAD R189, R148, 0x136, RZ ;  /* 0x0000013694bd7824 */ /* 0x000fe200078e02ff */
[----:B-----5:R-:W-:Y:S01]  /*2ff0*/  IADD3 R130, P2, R127, R122, RZ ;  /* 0x0000007a7f827210 */ /* 0x020fe20007f5e0ff */
[----:B------:R-:W-:Y:S01]  /*3000*/  IMAD R131, R3, 0x93, RZ ;  /* 0x0000009303837824 */ /* 0x000fe200078e02ff */
[-C--:B------:R-:W-:Y:S01]  /*3010*/  LEA.HI.X.SX32 R127, R185, R123.reuse, 0x1, P0 ;  /* 0x0000007bb97f7211 */ /* 0x080fe200000f0eff */
[C---:B------:R-:W-:Y:S01]  /*3020*/  IMAD R129, R3.reuse, 0x8b, RZ ;  /* 0x0000008b03817824 */ /* 0x040fe200078e02ff */
[----:B------:R1:W4:Y:S01]  /*3030*/  LDG.E.U16 R140, desc[UR6][R124.64] ;  /* 0x000000067c8c7981 */ /* 0x000322000c1e1500 */
[----:B------:R-:W-:Y:S01]  /*3040*/  IMAD R185, R3, 0x9b, RZ ;  /* 0x0000009b03b97824 */ /* 0x000fe200078e02ff */
[-C--:B------:R-:W-:Y:S01]  /*3050*/  LEA.HI.X.SX32 R131, R131, R123.reuse, 0x1, P2 ;  /* 0x0000007b83837211 */ /* 0x080fe200010f0eff */
[----:B------:R-:W5:Y:S01]  /*3060*/  LDC R232, c[0x0][0x248] ;  /* 0x00009200ffe87b82 */ /* 0x000f620000000800 */
[----:B------:R-:W-:Y:S01]  /*3070*/  LEA.HI.X.SX32 R129, R129, R123, 0x1, P1 ;  /* 0x0000007b81817211 */ /* 0x000fe200008f0eff */
[----:B------:R1:W4:Y:S01]  /*3080*/  LDG.E.U16 R142, desc[UR6][R126.64] ;  /* 0x000000067e8e7981 */ /* 0x000322000c1e1500 */
[----:B------:R-:W-:-:S03]  /*3090*/  IMAD R187, R3, 0xa3, RZ ;  /* 0x000000a303bb7824 */ /* 0x000fc600078e02ff */
[----:B------:R1:W4:Y:S02]  /*30a0*/  LDG.E.U16 R146, desc[UR6][R130.64] ;  /* 0x0000000682927981 */ /* 0x000324000c1e1500 */
[----:B-1----:R-:W-:Y:S01]  /*30b0*/  IMAD R125, R150, 0x146, RZ ;  /* 0x00000146967d7824 */ /* 0x002fe200078e02ff */
[-C--:B------:R-:W-:Y:S01]  /*30c0*/  IADD3 R124, P0, R189, R122.reuse, RZ ;  /* 0x0000007abd7c7210 */ /* 0x080fe20007f1e0ff */
[----:B------:R-:W-:Y:S01]  /*30d0*/  IMAD R189, R154, 0x166, RZ ;  /* 0x000001669abd7824 */ /* 0x000fe200078e02ff */
[----:B------:R1:W4:Y:S01]  /*30e0*/  LDG.E.U16 R144, desc[UR6][R128.64] ;  /* 0x0000000680907981 */ /* 0x000322000c1e1500 */
[----:B------:R-:W5:Y:S01]  /*30f0*/  LDC R234, c[0x0][0x248] ;  /* 0x00009200ffea7b82 */ /* 0x000f620000000800 */
[----:B------:R-:W-:Y:S01]  /*3100*/  IMAD R127, R152, 0x156, RZ ;  /* 0x00000156987f7824 */ /* 0x000fe200078e02ff */
[-C--:B------:R-:W-:Y:S02]  /*3110*/  IADD3 R126, P1, R125, R122.reuse, RZ ;  /* 0x0000007a7d7e7210 */ /* 0x080fe40007f3e0ff */
[-C--:B------:R-:W-:Y:S01]  /*3120*/  LEA.HI.X.SX32 R125, R185, R123.reuse, 0x1, P0 ;  /* 0x0000007bb97d7211 */ /* 0x080fe200000f0eff */
[----:B------:R-:W-:Y:S01]  /*3130*/  IMAD R131, R3, 0xb3, RZ ;  /* 0x000000b303837824 */ /* 0x000fe200078e02ff */
[-C--:B------:R-:W-:Y:S01]  /*3140*/  IADD3 R130, P0, R189, R122.reuse, RZ ;  /* 0x0000007abd827210 */ /* 0x080fe20007f1e0ff */
[----:B------:R-:W-:Y:S01]  /*3150*/  IMAD R189, R156, 0x176, RZ ;  /* 0x000001769cbd7824 */ /* 0x000fe200078e02ff */
[----:B------:R-:W5:Y:S01]  /*3160*/  LDC R225, c[0x0][0x248] ;  /* 0x00009200ffe17b82 */ /* 0x000f620000000800 */
[----:B-1----:R-:W-:Y:S01]  /*3170*/  IADD3 R128, P2, R127, R122, RZ ;  /* 0x0000007a7f807210 */ /* 0x002fe20007f5e0ff */
[----:B------:R1:W4:Y:S01]  /*3180*/  LDG.E.U16 R148, desc[UR6][R124.64] ;  /* 0x000000067c947981 */ /* 0x000322000c1e1500 */
[-C--:B------:R-:W-:Y:S01]  /*3190*/  LEA.HI.X.SX32 R127, R187, R123.reuse, 0x1, P1 ;  /* 0x0000007bbb7f7211 */ /* 0x080fe200008f0eff */
[----:B------:R-:W-:Y:S01]  /*31a0*/  IMAD R185, R3, 0xbb, RZ ;  /* 0x000000bb03b97824 */ /* 0x000fe200078e02ff */
[----:B------:R-:W-:-:S03]  /*31b0*/  LEA.HI.X.SX32 R131, R131, R123, 0x1, P0 ;  /* 0x0000007b83837211 */ /* 0x000fc600000f0eff */
[----:B------:R0:W4:Y:S01]  /*31c0*/  LDG.E.U16 R150, desc[UR6][R126.64] ;  /* 0x000000067e967981 */ /* 0x000122000c1e1500 */
[----:B-1----:R-:W-:Y:S01]  /*31d0*/  IMAD R125, R158, 0x186, RZ ;  /* 0x000001869e7d7824 */ /* 0x002fe200078e02ff */
[-C--:B------:R-:W-:Y:S01]  /*31e0*/  IADD3 R124, P0, R189, R122.reuse, RZ ;  /* 0x0000007abd7c7210 */ /* 0x080fe20007f1e0ff */
[----:B------:R-:W-:Y:S01]  /*31f0*/  IMAD R189, R162, 0x1a6, RZ ;  /* 0x000001a6a2bd7824 */ /* 0x000fe200078e02ff */
[----:B------:R1:W4:Y:S01]  /*3200*/  LDG.E.U16 R154, desc[UR6][R130.64] ;  /* 0x00000006829a7981 */ /* 0x000322000c1e1500 */
[----:B------:R-:W-:Y:S01]  /*3210*/  IMAD R129, R3, 0xab, RZ ;  /* 0x000000ab03817824 */ /* 0x000fe200078e02ff */
[-C--:B0-----:R-:W-:Y:S02]  /*3220*/  IADD3 R126, P1, R125, R122.reuse, RZ ;  /* 0x0000007a7d7e7210 */ /* 0x081fe40007f3e0ff */
[-C--:B------:R-:W-:Y:S02]  /*3230*/  LEA.HI.X.SX32 R125, R185, R123.reuse, 0x1, P0 ;  /* 0x0000007bb97d7211 */ /* 0x080fe400000f0eff */
[----:B-1----:R-:W-:Y:S01]  /*3240*/  IADD3 R130, P0, R189, R122, RZ ;  /* 0x0000007abd827210 */ /* 0x002fe20007f1e0ff */
[----:B------:R-:W-:Y:S01]  /*3250*/  IMAD R127, R160, 0x196, RZ ;  /* 0x00000196a07f7824 */ /* 0x000fe200078e02ff */
[----:B------:R-:W0:Y:S01]  /*3260*/  LDC R189, c[0x0][0x248] ;  /* 0x00009200ffbd7b82 */ /* 0x000e220000000800 */
[----:B------:R-:W-:Y:S01]  /*3270*/  LEA.HI.X.SX32 R129, R129, R123, 0x1, P2 ;  /* 0x0000007b81817211 */ /* 0x000fe200010f0eff */
[C---:B------:R-:W-:Y:S01]  /*3280*/  IMAD R187, R3.reuse, 0xc3, RZ ;  /* 0x000000c303bb7824 */ /* 0x040fe200078e02ff */
[----:B------:R1:W4:Y:S01]  /*3290*/  LDG.E.U16 R156, desc[UR6][R124.64] ;  /* 0x000000067c9c7981 */ /* 0x000322000c1e1500 */
[----:B------:R-:W-:-:S02]  /*32a0*/  IMAD R131, R3, 0xd3, RZ ;  /* 0x000000d303837824 */ /* 0x000fc400078e02ff */
[----:B------:R-:W-:Y:S01]  /*32b0*/  IMAD R191, R164, 0x1b6, RZ ;  /* 0x000001b6a4bf7824 */ /* 0x000fe200078e02ff */
[----:B------:R1:W4:Y:S01]  /*32c0*/  LDG.E.U16 R152, desc[UR6][R128.64] ;  /* 0x0000000680987981 */ /* 0x000322000c1e1500 */
[----:B------:R-:W-:Y:S01]  /*32d0*/  IMAD R185, R3, 0xdb, RZ ;  /* 0x000000db03b97824 */ /* 0x000fe200078e02ff */
[-C--:B------:R-:W-:Y:S01]  /*32e0*/  LEA.HI.X.SX32 R131, R131, R123.reuse, 0x1, P0 ;  /* 0x0000007b83837211 */ /* 0x080fe200000f0eff */
[----:B-1----:R-:W-:Y:S01]  /*32f0*/  IMAD R125, R166, 0x1c6, RZ ;  /* 0x000001c6a67d7824 */ /* 0x002fe200078e02ff */
[-C--:B------:R-:W-:Y:S01]  /*3300*/  IADD3 R124, P0, R191, R122.reuse, RZ ;  /* 0x0000007abf7c7210 */ /* 0x080fe20007f1e0ff */
[----:B------:R-:W-:Y:S01]  /*3310*/  IMAD R129, R3, 0xcb, RZ ;  /* 0x000000cb03817824 */ /* 0x000fe200078e02ff */
[----:B------:R-:W-:Y:S01]  /*3320*/  IADD3 R128, P2, R127, R122, RZ ;  /* 0x0000007a7f807210 */ /* 0x000fe20007f5e0ff */
[----:B------:R1:W4:Y:S01]  /*3330*/  LDG.E.U16 R162, desc[UR6][R130.64] ;  /* 0x0000000682a27981 */ /* 0x000322000c1e1500 */
[-C--:B------:R-:W-:Y:S01]  /*3340*/  LEA.HI.X.SX32 R127, R187, R123.reuse, 0x1, P1 ;  /* 0x0000007bbb7f7211 */ /* 0x080fe200008f0eff */
[----:B------:R-:W-:Y:S01]  /*3350*/  IMAD R191, R170, 0x1e6, RZ ;  /* 0x000001e6aabf7824 */ /* 0x000fe200078e02ff */
[----:B------:R-:W-:-:S03]  /*3360*/  LEA.HI.X.SX32 R129, R129, R123, 0x1, P2 ;  /* 0x0000007b81817211 */ /* 0x000fc600010f0eff */
[----:B------:R5:W4:Y:S01]  /*3370*/  LDG.E.U16 R158, desc[UR6][R126.64] ;  /* 0x000000067e9e7981 */ /* 0x000b22000c1e1500 */
[----:B-1----:R-:W-:-:S03]  /*3380*/  IMAD R131, R3, 0xf3, RZ ;  /* 0x000000f303837824 */ /* 0x002fc600078e02ff */
[----:B------:R1:W4:Y:S01]  /*3390*/  LDG.E.U16 R160, desc[UR6][R128.64] ;  /* 0x0000000680a07981 */ /* 0x000322000c1e1500 */
[----:B-----5:R-:W-:Y:S01]  /*33a0*/  IMAD R127, R168, 0x1d6, RZ ;  /* 0x000001d6a87f7824 */ /* 0x020fe200078e02ff */
[-C--:B------:R-:W-:Y:S02]  /*33b0*/  IADD3 R126, P1, R125, R122.reuse, RZ ;  /* 0x0000007a7d7e7210 */ /* 0x080fe40007f3e0ff */
[-C--:B------:R-:W-:Y:S02]  /*33c0*/  LEA.HI.X.SX32 R125, R185, R123.reuse, 0x1, P0 ;  /* 0x0000007bb97d7211 */ /* 0x080fe400000f0eff */
[-C--:B------:R-:W-:Y:S01]  /*33d0*/  IADD3 R130, P0, R191, R122.reuse, RZ ;  /* 0x0000007abf827210 */ /* 0x080fe20007f1e0ff */
[----:B------:R-:W5:Y:S01]  /*33e0*/  LDC R185, c[0x0][0x248] ;  /* 0x00009200ffb97b82 */ /* 0x000f620000000800 */
[----:B-1----:R-:W-:Y:S01]  /*33f0*/  IMAD R129, R3, 0xeb, RZ ;  /* 0x000000eb03817824 */ /* 0x002fe200078e02ff */
[----:B------:R-:W-:Y:S01]  /*3400*/  IADD3 R128, P2, R127, R122, RZ ;  /* 0x0000007a7f807210 */ /* 0x000fe20007f5e0ff */
[----:B0-----:R-:W-:Y:S01]  /*3410*/  IMAD R191, R189, 0x1f6, RZ ;  /* 0x000001f6bdbf7824 */ /* 0x001fe200078e02ff */
[-C--:B------:R-:W-:Y:S01]  /*3420*/  LEA.HI.X.SX32 R131, R131, R123.reuse, 0x1, P0 ;  /* 0x0000007b83837211 */ /* 0x080fe200000f0eff */
[----:B------:R-:W-:Y:S01]  /*3430*/  IMAD R187, R3, 0xe3, RZ ;  /* 0x000000e303bb7824 */ /* 0x000fe200078e02ff */
[----:B------:R-:W-:Y:S01]  /*3440*/  LEA.HI.X.SX32 R129, R129, R123, 0x1, P2 ;  /* 0x0000007b81817211 */ /* 0x000fe200010f0eff */
[----:B------:R0:W4:Y:S01]  /*3450*/  LDG.E.U16 R164, desc[UR6][R124.64] ;  /* 0x000000067ca47981 */ /* 0x000122000c1e1500 */
[----:B------:R-:W-:-:S03]  /*3460*/  IMAD R189, R178, 0x128, RZ ;  /* 0x00000128b2bd7824 */ /* 0x000fc600078e02ff */
[----:B------:R1:W4:Y:S01]  /*3470*/  LDG.E.U16 R170, desc[UR6][R130.64] ;  /* 0x0000000682aa7981 */ /* 0x000322000c1e1500 */
[----:B------:R-:W-:-:S03]  /*3480*/  LEA.HI.X.SX32 R127, R187, R123, 0x1, P1 ;  /* 0x0000007bbb7f7211 */ /* 0x000fc600008f0eff */
[----:B------:R1:W4:Y:S01]  /*3490*/  LDG.E.U16 R168, desc[UR6][R128.64] ;  /* 0x0000000680a87981 */ /* 0x000322000c1e1500 */
[----:B0-----:R-:W-:Y:S01]  /*34a0*/  IMAD R125, R3, 0xfb, RZ ;  /* 0x000000fb037d7824 */ /* 0x001fe200078e02ff */
[----:B------:R-:W-:Y:S01]  /*34b0*/  IADD3 R124, P2, R191, R122, RZ ;  /* 0x0000007abf7c7210 */ /* 0x000fe20007f5e0ff */
[----:B-1----:R-:W-:-:S03]  /*34c0*/  IMAD R131, R182, 0x138, RZ ;  /* 0x00000138b6837824 */ /* 0x002fc600078e02ff */
[-C--:B------:R-:W-:Y:S01]  /*34d0*/  LEA.HI.X.SX32 R125, R125, R123.reuse, 0x1, P2 ;  /* 0x0000007b7d7d7211 */ /* 0x080fe200010f0eff */
[----:B------:R-:W-:Y:S01]  /*34e0*/  IMAD R187, R176, 0x108, RZ ;  /* 0x00000108b0bb7824 */ /* 0x000fe200078e02ff */
[----:B------:R0:W4:Y:S01]  /*34f0*/  LDG.E.U16 R166, desc[UR6][R126.64] ;  /* 0x000000067ea67981 */ /* 0x000122000c1e1500 */
[-C--:B------:R-:W-:Y:S01]  /*3500*/  IADD3 R128, P1, R189, R122.reuse, RZ ;  /* 0x0000007abd807210 */ /* 0x080fe20007f3e0ff */
[----:B------:R-:W-:Y:S01]  /*3510*/  IMAD R189, R3, 0x9c, RZ ;  /* 0x0000009c03bd7824 */ /* 0x000fe200078e02ff */
[-C--:B------:R-:W-:Y:S01]  /*3520*/  IADD3 R130, P2, R131, R122.reuse, RZ ;  /* 0x0000007a83827210 */ /* 0x080fe20007f5e0ff */
[----:B------:R-:W-:Y:S01]  /*3530*/  IMAD R199, R184, 0x148, RZ ;  /* 0x00000148b8c77824 */ /* 0x000fe200078e02ff */
[-C--:B------:R-:W-:Y:S01]  /*3540*/  LEA.HI.X.SX32 R129, R172, R123.reuse, 0x1, P1 ;  /* 0x0000007bac817211 */ /* 0x080fe200008f0eff */
[----:B-----5:R-:W-:Y:S01]  /*3550*/  IMAD R185, R185, 0x168, RZ ;  /* 0x00000168b9b97824 */ /* 0x020fe200078e02ff */
[----:B------:R-:W-:Y:S01]  /*3560*/  LEA.HI.X.SX32 R131, R189, R123, 0x1, P2 ;  /* 0x0000007bbd837211 */ /* 0x000fe200010f0eff */
[----:B------:R1:W5:Y:S01]  /*3570*/  LDG.E.U16 R172, desc[UR6][R124.64] ;  /* 0x000000067cac7981 */ /* 0x000362000c1e1500 */
[----:B------:R-:W3:Y:S01]  /*3580*/  LDC R191, c[0x0][0x248] ;  /* 0x00009200ffbf7b82 */ /* 0x000ee20000000800 */
[----:B0-----:R-:W-:-:S02]  /*3590*/  IADD3 R126, P0, R187, R122, RZ ;  /* 0x0000007abb7e7210 */ /* 0x001fc40007f1e0ff */
[----:B------:R0:W5:Y:S02]  /*35a0*/  LDG.E.U16 R178, desc[UR6][R130.64] ;  /* 0x0000000682b27981 */ /* 0x000164000c1e1500 */
[----:B------:R-:W-:Y:S02]  /*35b0*/  LEA.HI.X.SX32 R127, R174, R123, 0x1, P0 ;  /* 0x0000007bae7f7211 */ /* 0x000fe400000f0eff */
[----:B------:R0:W5:Y:S01]  /*35c0*/  LDG.E.U16 R176, desc[UR6][R128.64] ;  /* 0x0000000680b07981 */ /* 0x000162000c1e1500 */
[----:B-1----:R-:W-:Y:S02]  /*35d0*/  IMAD R125, R192, 0x188, RZ ;  /* 0x00000188c07d7824 */ /* 0x002fe400078e02ff */
[----:B------:R-:W-:Y:S01]  /*35e0*/  IMAD R193, R193, 0x1a8, RZ ;  /* 0x000001a8c1c17824 */ /* 0x000fe200078e02ff */
[----:B------:R1:W5:Y:S01]  /*35f0*/  LDG.E.U16 R174, desc[UR6][R126.64] ;  /* 0x000000067eae7981 */ /* 0x000362000c1e1500 */
[-C--:B0-----:R-:W-:Y:S02]  /*3600*/  IADD3 R130, P0, R199, R122.reuse, RZ ;  /* 0x0000007ac7827210 */ /* 0x081fe40007f1e0ff */
[-C--:B------:R-:W-:Y:S01]  /*3610*/  IADD3 R124, P2, R125, R122.reuse, RZ ;  /* 0x0000007a7d7c7210 */ /* 0x080fe20007f5e0ff */
[----:B------:R-:W0:Y:S01]  /*3620*/  LDC R199, c[0x0][0x248] ;  /* 0x00009200ffc77b82 */ /* 0x000e220000000800 */
[----:B------:R-:W-:-:S02]  /*3630*/  IADD3 R128, P1, R185, R122, RZ ;  /* 0x0000007ab9807210 */ /* 0x000fc40007f3e0ff */
[-C--:B------:R-:W-:Y:S02]  /*3640*/  LEA.HI.X.SX32 R131, R179, R123.reuse, 0x1, P0 ;  /* 0x0000007bb3837211 */ /* 0x080fe400000f0eff */
[-C--:B------:R-:W-:Y:S02]  /*3650*/  LEA.HI.X.SX32 R125, R181, R123.reuse, 0x1, P2 ;  /* 0x0000007bb57d7211 */ /* 0x080fe400010f0eff */
[----:B------:R-:W-:Y:S01]  /*3660*/  LEA.HI.X.SX32 R129, R180, R123, 0x1, P1 ;  /* 0x0000007bb4817211 */ /* 0x000fe200008f0eff */
[----:B------:R-:W0:Y:S01]  /*3670*/  LDC R181, c[0x0][0x248] ;  /* 0x00009200ffb57b82 */ /* 0x000e220000000800 */
[----:B------:R1:W5:Y:S01]  /*3680*/  LDG.E.U16 R180, desc[UR6][R130.64] ;  /* 0x0000000682b47981 */ /* 0x000362000c1e1500 */
[----:B------:R-:W-:Y:S02]  /*3690*/  IMAD R179, R195, 0x1b8, RZ ;  /* 0x000001b8c3b37824 */ /* 0x000fe400078e02ff */
[----:B-1----:R-:W-:Y:S01]  /*36a0*/  IMAD R127, R186, 0x178, RZ ;  /* 0x00000178ba7f7824 */ /* 0x002fe200078e02ff */
[----:B------:R1:W5:Y:S03]  /*36b0*/  LDG.E.U16 R184, desc[UR6][R124.64] ;  /* 0x000000067cb87981 */ /* 0x000366000c1e1500 */
[----:B------:R-:W0:Y:S01]  /*36c0*/  LDC R195, c[0x0][0x248] ;  /* 0x00009200ffc37b82 */ /* 0x000e220000000800 */
[----:B------:R-:W-:Y:S01]  /*36d0*/  IMAD R187, R3, 0xbc, RZ ;  /* 0x000000bc03bb7824 */ /* 0x000fe200078e02ff */
[----:B------:R3:W5:Y:S01]  /*36e0*/  LDG.E.U16 R182, desc[UR6][R128.64] ;  /* 0x0000000680b67981 */ /* 0x000762000c1e1500 */
[----:B------:R-:W-:-:S05]  /*36f0*/  IADD3 R130, P1, R193, R122, RZ ;  /* 0x0000007ac1827210 */ /* 0x000fca0007f3e0ff */
[----:B------:R-:W0:Y:S01]  /*3700*/  LDC R193, c[0x0][0x248] ;  /* 0x00009200ffc17b82 */ /* 0x000e220000000800 */
[-C--:B------:R-:W-:Y:S01]  /*3710*/  IADD3 R126, P0, R127, R122.reuse, RZ ;  /* 0x0000007a7f7e7210 */ /* 0x080fe20007f1e0ff */
[----:B------:R-:W-:Y:S01]  /*3720*/  IMAD R197, R197, 0x1c8, RZ ;  /* 0x000001c8c5c57824 */ /* 0x000fe200078e02ff */
[-C--:B------:R-:W-:Y:S02]  /*3730*/  LEA.HI.X.SX32 R131, R183, R123.reuse, 0x1, P1 ;  /* 0x0000007bb7837211 */ /* 0x080fe400008f0eff */
[----:B------:R-:W-:Y:S01]  /*3740*/  LEA.HI.X.SX32 R127, R187, R123, 0x1, P0 ;  /* 0x0000007bbb7f7211 */ /* 0x000fe200000f0eff */
[----:B------:R-:W-:Y:S01]  /*3750*/  IMAD R201, R201, 0x1e8, RZ ;  /* 0x000001e8c9c97824 */ /* 0x000fe200078e02ff */
[-C--:B-1----:R-:W-:Y:S01]  /*3760*/  IADD3 R124, P0, R179, R122.reuse, RZ ;  /* 0x0000007ab37c7210 */ /* 0x082fe20007f1e0ff */
[----:B------:R-:W-:Y:S01]  /*3770*/  IMAD R186, R3, 0xdc, RZ ;  /* 0x000000dc03ba7824 */ /* 0x000fe200078e02ff */
[----:B------:R1:W5:Y:S01]  /*3780*/  LDG.E.U16 R185, desc[UR6][R130.64] ;  /* 0x0000000682b97981 */ /* 0x000362000c1e1500 */
[----:B---3--:R-:W-:Y:S01]  /*3790*/  IMAD R191, R191, 0x118, RZ ;  /* 0x00000118bfbf7824 */ /* 0x008fe200078e02ff */
[----:B------:R-:W-:-:S02]  /*37a0*/  IADD3 R128, P2, R201, R122, RZ ;  /* 0x0000007ac9807210 */ /* 0x000fc40007f5e0ff */
[----:B------:R3:W5:Y:S01]  /*37b0*/  LDG.E.U16 R183, desc[UR6][R126.64] ;  /* 0x000000067eb77981 */ /* 0x000762000c1e1500 */
[-C--:B------:R-:W-:Y:S01]  /*37c0*/  LEA.HI.X.SX32 R125, R186, R123.reuse, 0x1, P0 ;  /* 0x0000007bba7d7211 */ /* 0x080fe200000f0eff */
[----:B------:R-:W-:Y:S01]  /*37d0*/  IMAD R179, R3, 0x8c, RZ ;  /* 0x0000008c03b37824 */ /* 0x000fe200078e02ff */
[-C--:B------:R-:W-:Y:S02]  /*37e0*/  LEA.HI.X.SX32 R129, R188, R123.reuse, 0x1, P2 ;  /* 0x0000007bbc817211 */ /* 0x080fe400010f0eff */
[-C--:B-1----:R-:W-:Y:S01]  /*37f0*/  IADD3 R130, P0, R191, R122.reuse, RZ ;  /* 0x0000007abf827210 */ /* 0x082fe20007f1e0ff */
[----:B------:R1:W5:Y:S01]  /*3800*/  LDG.E.U16 R188, desc[UR6][R124.64] ;  /* 0x000000067cbc7981 */ /* 0x000362000c1e1500 */
[-C--:B---3--:R-:W-:Y:S01]  /*3810*/  IADD3 R126, P1, R197, R122.reuse, RZ ;  /* 0x0000007ac57e7210 */ /* 0x088fe20007f3e0ff */
[----:B0-----:R-:W-:Y:S01]  /*3820*/  IMAD R197, R181, 0x158, RZ ;  /* 0x00000158b5c57824 */ /* 0x001fe200078e02ff */
[-C--:B------:R-:W-:Y:S01]  /*3830*/  LEA.HI.X.SX32 R131, R179, R123.reuse, 0x1, P0 ;  /* 0x0000007bb3837211 */ /* 0x080fe200000f0eff */
[----:B------:R-:W-:Y:S01]  /*3840*/  IMAD R193, R193, 0x198, RZ ;  /* 0x00000198c1c17824 */ /* 0x000fe200078e02ff */
[----:B------:R-:W-:Y:S01]  /*3850*/  LEA.HI.X.SX32 R127, R190, R123, 0x1, P1 ;  /* 0x0000007bbe7f7211 */ /* 0x000fe200008f0eff */
[----:B------:R-:W-:Y:S01]  /*3860*/  IMAD R208, R3, 0xac, RZ ;  /* 0x000000ac03d07824 */ /* 0x000fe200078e02ff */
[----:B------:R-:W3:Y:S01]  /*3870*/  LDG.E.U16 R191, desc[UR6][R128.64] ;  /* 0x0000000680bf7981 */ /* 0x000ee2000c1e1500 */
[----:B-1----:R-:W-:Y:S01]  /*3880*/  IADD3 R124, P0, R197, R122, RZ ;  /* 0x0000007ac57c7210 */ /* 0x002fe20007f1e0ff */
[----:B------:R-:W-:-:S02]  /*3890*/  IMAD R195, R195, 0x1f8, RZ ;  /* 0x000001f8c3c37824 */ /* 0x000fc400078e02ff */
[----:B------:R0:W3:Y:S01]  /*38a0*/  LDG.E.U16 R190, desc[UR6][R126.64] ;  /* 0x000000067ebe7981 */ /* 0x0000e2000c1e1500 */
[----:B------:R-:W-:Y:S01]  /*38b0*/  IMAD R199, R199, 0x1d8, RZ ;  /* 0x000001d8c7c77824 */ /* 0x000fe200078e02ff */
[-C--:B------:R-:W-:Y:S01]  /*38c0*/  LEA.HI.X.SX32 R125, R208, R123.reuse, 0x1, P0 ;  /* 0x0000007bd07d7211 */ /* 0x080fe200000f0eff */
[----:B------:R-:W-:Y:S01]  /*38d0*/  IMAD R206, R3, 0xcc, RZ ;  /* 0x000000cc03ce7824 */ /* 0x000fe200078e02ff */
[----:B------:R1:W3:Y:S01]  /*38e0*/  LDG.E.U16 R192, desc[UR6][R130.64] ;  /* 0x0000000682c07981 */ /* 0x0002e2000c1e1500 */
[----:B------:R-:W-:Y:S01]  /*38f0*/  IMAD R217, R202, 0x10a, RZ ;  /* 0x0000010acad97824 */ /* 0x000fe200078e02ff */
[-C--:B0-----:R-:W-:Y:S01]  /*3900*/  IADD3 R126, P1, R193, R122.reuse, RZ ;  /* 0x0000007ac17e7210 */ /* 0x081fe20007f3e0ff */
[----:B------:R-:W-:Y:S01]  /*3910*/  IMAD R193, R3, 0xfc, RZ ;  /* 0x000000fc03c17824 */ /* 0x000fe200078e02ff */
[-C--:B-1----:R-:W-:Y:S01]  /*3920*/  IADD3 R130, P0, R195, R122.reuse, RZ ;  /* 0x0000007ac3827210 */ /* 0x082fe20007f1e0ff */
[----:B------:R-:W-:Y:S01]  /*3930*/  IMAD R181, R3, 0xec, RZ ;  /* 0x000000ec03b57824 */ /* 0x000fe200078e02ff */
[----:B------:R-:W-:Y:S01]  /*3940*/  IADD3 R128, P2, R199, R122, RZ ;  /* 0x0000007ac7807210 */ /* 0x000fe20007f5e0ff */
[----:B------:R0:W3:Y:S01]  /*3950*/  LDG.E.U16 R195, desc[UR6][R124.64] ;  /* 0x000000067cc37981 */ /* 0x0000e2000c1e1500 */
[----:B------:R-:W-:-:S02]  /*3960*/  LEA.HI.X.SX32 R131, R193, R123, 0x1, P0 ;  /* 0x0000007bc1837211 */ /* 0x000fc400000f0eff */
[-C--:B------:R-:W-:Y:S01]  /*3970*/  LEA.HI.X.SX32 R127, R206, R123.reuse, 0x1, P1 ;  /* 0x0000007bce7f7211 */ /* 0x080fe200008f0eff */
[----:B------:R-:W-:Y:S01]  /*3980*/  IMAD R205, R3, 0x85, RZ ;  /* 0x0000008503cd7824 */ /* 0x000fe200078e02ff */
[----:B------:R-:W-:Y:S01]  /*3990*/  LEA.HI.X.SX32 R129, R181, R123, 0x1, P2 ;  /* 0x0000007bb5817211 */ /* 0x000fe200010f0eff */
[----:B------:R-:W-:Y:S01]  /*39a0*/  IMAD R211, R211, 0x13a, RZ ;  /* 0x0000013ad3d37824 */ /* 0x000fe200078e02ff */
[----:B------:R1:W3:Y:S01]  /*39b0*/  LDG.E.U16 R201, desc[UR6][R130.64] ;  /* 0x0000000682c97981 */ /* 0x0002e2000c1e1500 */
[----:B0-----:R-:W-:Y:S01]  /*39c0*/  IADD3 R124, P0, R217, R122, RZ ;  /* 0x0000007ad97c7210 */ /* 0x001fe20007f1e0ff */
[----:B------:R-:W-:Y:S01]  /*39d0*/  IMAD R125, R204, 0x11a, RZ ;  /* 0x0000011acc7d7824 */ /* 0x000fe200078e02ff */
[----:B------:R-:W0:Y:S01]  /*39e0*/  LDC R217, c[0x0][0x248] ;  /* 0x00009200ffd97b82 */ /* 0x000e220000000800 */
[----:B------:R-:W-:Y:S01]  /*39f0*/  IMAD R209, R209, 0x12a, RZ ;  /* 0x0000012ad1d17824 */ /* 0x000fe200078e02ff */
[----:B------:R1:W3:Y:S01]  /*3a00*/  LDG.E.U16 R197, desc[UR6][R126.64] ;  /* 0x000000067ec57981 */ /* 0x0002e2000c1e1500 */
[----:B------:R-:W-:-:S02]  /*3a10*/  IMAD R207, R3, 0x8d, RZ ;  /* 0x0000008d03cf7824 */ /* 0x000fc400078e02ff */
[----:B-1----:R-:W-:Y:S01]  /*3a20*/  IMAD R131, R3, 0x9d, RZ ;  /* 0x0000009d03837824 */ /* 0x002fe200078e02ff */
[----:B------:R1:W3:Y:S01]  /*3a30*/  LDG.E.U16 R199, desc[UR6][R128.64] ;  /* 0x0000000680c77981 */ /* 0x0002e2000c1e1500 */
[----:B------:R-:W-:Y:S01]  /*3a40*/  IMAD R213, R213, 0x14a, RZ ;  /* 0x0000014ad5d57824 */ /* 0x000fe200078e02ff */
[-C--:B------:R-:W-:Y:S02]  /*3a50*/  IADD3 R126, P1, R125, R122.reuse, RZ ;  /* 0x0000007a7d7e7210 */ /* 0x080fe40007f3e0ff */
[-C--:B------:R-:W-:Y:S01]  /*3a60*/  LEA.HI.X.SX32 R125, R205, R123.reuse, 0x1, P0 ;  /* 0x0000007bcd7d7211 */ /* 0x080fe200000f0eff */
[----:B-1----:R-:W-:Y:S01]  /*3a70*/  IMAD R129, R3, 0x95, RZ ;  /* 0x0000009503817824 */ /* 0x002fe200078e02ff */
[-C--:B------:R-:W-:Y:S02]  /*3a80*/  IADD3 R130, P0, R211, R122.reuse, RZ ;  /* 0x0000007ad3827210 */ /* 0x080fe40007f1e0ff */
[----:B------:R-:W-:Y:S01]  /*3a90*/  IADD3 R128, P2, R209, R122, RZ ;  /* 0x0000007ad1807210 */ /* 0x000fe20007f5e0ff */
[----:B------:R-:W-:Y:S01]  /*3aa0*/  IMAD R215, R215, 0x15a, RZ ;  /* 0x0000015ad7d77824 */ /* 0x000fe200078e02ff */
[-C--:B------:R-:W-:Y:S01]  /*3ab0*/  LEA.HI.X.SX32 R127, R207, R123.reuse, 0x1, P1 ;  /* 0x0000007bcf7f7211 */ /* 0x080fe200008f0eff */
[----:B------:R1:W3:Y:S01]  /*3ac0*/  LDG.E.U16 R202, desc[UR6][R124.64] ;  /* 0x000000067cca7981 */ /* 0x0002e2000c1e1500 */
[-C--:B------:R-:W-:Y:S01]  /*3ad0*/  LEA.HI.X.SX32 R131, R131, R123.reuse, 0x1, P0 ;  /* 0x0000007b83837211 */ /* 0x080fe200000f0eff */
[----:B------:R-:W-:Y:S01]  /*3ae0*/  IMAD R209, R3, 0xa5, RZ ;  /* 0x000000a503d17824 */ /* 0x000fe200078e02ff */
[----:B------:R-:W-:Y:S01]  /*3af0*/  LEA.HI.X.SX32 R129, R129, R123, 0x1, P2 ;  /* 0x0000007b81817211 */ /* 0x000fe200010f0eff */
[----:B------:R-:W-:Y:S01]  /*3b00*/  IMAD R221, R221, 0x17a, RZ ;  /* 0x0000017adddd7824 */ /* 0x000fe200078e02ff */
[----:B------:R2:W3:Y:S01]  /*3b10*/  LDG.E.U16 R204, desc[UR6][R126.64] ;  /* 0x000000067ecc7981 */ /* 0x0004e2000c1e1500 */
[----:B------:R-:W-:-:S02]  /*3b20*/  IMAD R211, R3, 0xad, RZ ;  /* 0x000000ad03d37824 */ /* 0x000fc400078e02ff */
[----:B------:R-:W-:Y:S01]  /*3b30*/  IMAD R219, R219, 0x16a, RZ ;  /* 0x0000016adbdb7824 */ /* 0x000fe200078e02ff */
[----:B------:R2:W3:Y:S01]  /*3b40*/  LDG.E.U16 R207, desc[UR6][R130.64] ;  /* 0x0000000682cf7981 */ /* 0x0004e2000c1e1500 */
[-C--:B-1----:R-:W-:Y:S01]  /*3b50*/  IADD3 R124, P0, R213, R122.reuse, RZ ;  /* 0x0000007ad57c7210 */ /* 0x082fe20007f1e0ff */
[----:B------:R-:W-:Y:S02]  /*3b60*/  IMAD R223, R223, 0x18a, RZ ;  /* 0x0000018adfdf7824 */ /* 0x000fe400078e02ff */
[----:B------:R1:W3:Y:S01]  /*3b70*/  LDG.E.U16 R205, desc[UR6][R128.64] ;  /* 0x0000000680cd7981 */ /* 0x0002e2000c1e1500 */
[-C--:B------:R-:W-:Y:S02]  /*3b80*/  LEA.HI.X.SX32 R125, R209, R123.reuse, 0x1, P0 ;  /* 0x0000007bd17d7211 */ /* 0x080fe400000f0eff */
[-C--:B--2---:R-:W-:Y:S01]  /*3b90*/  IADD3 R126, P1, R215, R122.reuse, RZ ;  /* 0x0000007ad77e7210 */ /* 0x084fe20007f3e0ff */
[----:B------:R-:W-:Y:S01]  /*3ba0*/  IMAD R131, R3, 0xbd, RZ ;  /* 0x000000bd03837824 */ /* 0x000fe200078e02ff */
[-C--:B------:R-:W-:Y:S01]  /*3bb0*/  IADD3 R130, P0, R221, R122.reuse, RZ ;  /* 0x0000007add827210 */ /* 0x080fe20007f1e0ff */
[----:B------:R2:W3:Y:S01]  /*3bc0*/  LDG.E.U16 R209, desc[UR6][R124.64] ;  /* 0x000000067cd17981 */ /* 0x0004e2000c1e1500 */
[-C--:B------:R-:W-:Y:S01]  /*3bd0*/  LEA.HI.X.SX32 R127, R211, R123.reuse, 0x1, P1 ;  /* 0x0000007bd37f7211 */ /* 0x080fe200008f0eff */
[----:B-1----:R-:W-:Y:S01]  /*3be0*/  IMAD R129, R3, 0xb5, RZ ;  /* 0x000000b503817824 */ /* 0x002fe200078e02ff */
[----:B------:R-:W-:Y:S01]  /*3bf0*/  IADD3 R128, P2, R219, R122, RZ ;  /* 0x0000007adb807210 */ /* 0x000fe20007f5e0ff */
[----:B------:R-:W-:Y:S01]  /*3c00*/  IMAD R219, R3, 0xc5, RZ ;  /* 0x000000c503db7824 */ /* 0x000fe200078e02ff */
[-C--:B------:R-:W-:Y:S01]  /*3c10*/  LEA.HI.X.SX32 R131, R131, R123.reuse, 0x1, P0 ;  /* 0x0000007b83837211 */ /* 0x080fe200000f0eff */
[----:B------:R1:W3:Y:S01]  /*3c20*/  LDG.E.U16 R211, desc[UR6][R126.64] ;  /* 0x000000067ed37981 */ /* 0x0002e2000c1e1500 */
[----:B------:R-:W-:Y:S01]  /*3c30*/  LEA.HI.X.SX32 R129, R129, R123, 0x1, P2 ;  /* 0x0000007b81817211 */ /* 0x000fe200010f0eff */
[----:B0-----:R-:W-:-:S02]  /*3c40*/  IMAD R217, R217, 0x1ba, RZ ;  /* 0x000001bad9d97824 */ /* 0x001fc400078e02ff */
[----:B--2---:R-:W-:Y:S01]  /*3c50*/  IMAD R125, R226, 0x19a, RZ ;  /* 0x0000019ae27d7824 */ /* 0x004fe200078e02ff */
[-C--:B------:R-:W-:Y:S01]  /*3c60*/  IADD3 R124, P0, R223, R122.reuse, RZ ;  /* 0x0000007adf7c7210 */ /* 0x080fe20007f1e0ff */
[----:B------:R0:W2:Y:S01]  /*3c70*/  LDG.E.U16 R215, desc[UR6][R130.64] ;  /* 0x0000000682d77981 */ /* 0x0000a2000c1e1500 */
[----:B-1----:R-:W-:Y:S02]  /*3c80*/  IMAD R127, R228, 0x1aa, RZ ;  /* 0x000001aae47f7824 */ /* 0x002fe400078e02ff */
[-C--:B------:R-:W-:Y:S01]  /*3c90*/  IADD3 R126, P1, R125, R122.reuse, RZ ;  /* 0x0000007a7d7e7210 */ /* 0x080fe20007f3e0ff */
[----:B------:R1:W2:Y:S01]  /*3ca0*/  LDG.E.U16 R213, desc[UR6][R128.64] ;  /* 0x0000000680d57981 */ /* 0x0002a2000c1e1500 */
[-C--:B------:R-:W-:Y:S01]  /*3cb0*/  LEA.HI.X.SX32 R125, R219, R123.reuse, 0x1, P0 ;  /* 0x0000007bdb7d7211 */ /* 0x080fe200000f0eff */
[C---:B------:R-:W-:Y:S02]  /*3cc0*/  IMAD R221, R3.reuse, 0xcd, RZ ;  /* 0x000000cd03dd7824 */ /* 0x040fe400078e02ff */
[----:B0-----:R-:W-:Y:S01]  /*3cd0*/  IMAD R131, R3, 0xdd, RZ ;  /* 0x000000dd03837824 */ /* 0x001fe200078e02ff */
[-C--:B------:R-:W-:Y:S01]  /*3ce0*/  IADD3 R130, P0, R217, R122.reuse, RZ ;  /* 0x0000007ad9827210 */ /* 0x080fe20007f1e0ff */
[----:B------:R-:W-:Y:S01]  /*3cf0*/  IMAD R241, R230, 0x1ca, RZ ;  /* 0x000001cae6f17824 */ /* 0x000fe200078e02ff */
[----:B------:R0:W2:Y:S01]  /*3d00*/  LDG.E.U16 R217, desc[UR6][R124.64] ;  /* 0x000000067cd97981 */ /* 0x0000a2000c1e1500 */
[----:B-1----:R-:W-:Y:S01]  /*3d10*/  IMAD R129, R3, 0xd5, RZ ;  /* 0x000000d503817824 */ /* 0x002fe200078e02ff */
[-C--:B------:R-:W-:Y:S01]  /*3d20*/  IADD3 R128, P2, R127, R122.reuse, RZ ;  /* 0x0000007a7f807210 */ /* 0x080fe20007f5e0ff */
[----:B------:R-:W-:Y:S01]  /*3d30*/  IMAD R235, R3, 0xe5, RZ ;  /* 0x000000e503eb7824 */ /* 0x000fe200078e02ff */
[-C--:B------:R-:W-:Y:S01]  /*3d40*/  LEA.HI.X.SX32 R131, R131, R123.reuse, 0x1, P0 ;  /* 0x0000007b83837211 */ /* 0x080fe200000f0eff */
[----:B------:R-:W-:Y:S01]  /*3d50*/  IMAD R243, R232, 0x1da, RZ ;  /* 0x000001dae8f37824 */ /* 0x000fe200078e02ff */
[-C--:B------:R-:W-:Y:S01]  /*3d60*/  LEA.HI.X.SX32 R127, R221, R123.reuse, 0x1, P1 ;  /* 0x0000007bdd7f7211 */ /* 0x080fe200008f0eff */
[----:B------:R-:W-:Y:S01]  /*3d70*/  IMAD R245, R234, 0x1ea, RZ ;  /* 0x000001eaeaf57824 */ /* 0x000fe200078e02ff */
[----:B------:R-:W-:Y:S01]  /*3d80*/  LEA.HI.X.SX32 R129, R129, R123, 0x1, P2 ;  /* 0x0000007b81817211 */ /* 0x000fe200010f0eff */
[----:B------:R-:W-:Y:S01]  /*3d90*/  IMAD R225, R225, 0x1fa, RZ ;  /* 0x000001fae1e17824 */ /* 0x000fe200078e02ff */
[----:B0-----:R-:W-:Y:S01]  /*3da0*/  IADD3 R124, P0, R241, R122, RZ ;  /* 0x0000007af17c7210 */ /* 0x001fe20007f1e0ff */
[----:B------:R0:W2:Y:S01]  /*3db0*/  LDG.E.U16 R223, desc[UR6][R130.64] ;  /* 0x0000000682df7981 */ /* 0x0000a2000c1e1500 */
[----:B------:R-:W-:-:S02]  /*3dc0*/  IMAD R237, R3, 0xed, RZ ;  /* 0x000000ed03ed7824 */ /* 0x000fc400078e02ff */
[----:B------:R-:W-:Y:S01]  /*3dd0*/  IMAD R239, R3, 0xf5, RZ ;  /* 0x000000f503ef7824 */ /* 0x000fe200078e02ff */
[----:B------:R1:W2:Y:S01]  /*3de0*/  LDG.E.U16 R219, desc[UR6][R126.64] ;  /* 0x000000067edb7981 */ /* 0x0002a2000c1e1500 */
[----:B------:R-:W-:-:S03]  /*3df0*/  LEA.HI.X.SX32 R125, R235, R123, 0x1, P0 ;  /* 0x0000007beb7d7211 */ /* 0x000fc600000f0eff */
[----:B------:R1:W2:Y:S01]  /*3e00*/  LDG.E.U16 R221, desc[UR6][R128.64] ;  /* 0x0000000680dd7981 */ /* 0x0002a2000c1e1500 */
[----:B0-----:R-:W-:Y:S01]  /*3e10*/  IMAD R131, R3, 0xfd, RZ ;  /* 0x000000fd03837824 */ /* 0x001fe200078e02ff */
[-C--:B------:R-:W-:Y:S01]  /*3e20*/  IADD3 R130, P0, R225, R122.reuse, RZ ;  /* 0x0000007ae1827210 */ /* 0x080fe20007f1e0ff */
[----:B------:R-:W-:Y:S01]  /*3e30*/  IMAD R241, R3, 0xe, RZ ;  /* 0x0000000e03f17824 */ /* 0x000fe200078e02ff */
[----:B------:R0:W2:Y:S01]  /*3e40*/  LDG.E.U16 R225, desc[UR6][R124.64] ;  /* 0x000000067ce17981 */ /* 0x0000a2000c1e1500 */
[-C--:B-1----:R-:W-:Y:S02]  /*3e50*/  IADD3 R126, P1, R243, R122.reuse, RZ ;  /* 0x0000007af37e7210 */ /* 0x082fe40007f3e0ff */
[----:B------:R-:W-:Y:S02]  /*3e60*/  IADD3 R128, P2, R245, R122, RZ ;  /* 0x0000007af5807210 */ /* 0x000fe40007f5e0ff */
[-C--:B------:R-:W-:Y:S02]  /*3e70*/  LEA.HI.X.SX32 R127, R237, R123.reuse, 0x1, P1 ;  /* 0x0000007bed7f7211 */ /* 0x080fe400008f0eff */
[----:B------:R-:W-:-:S02]  /*3e80*/  LEA.HI.X.SX32 R129, R239, R123, 0x1, P2 ;  /* 0x0000007bef817211 */ /* 0x000fc400010f0eff */
[-C--:B------:R-:W-:Y:S01]  /*3e90*/  LEA.HI.X.SX32 R131, R131, R123.reuse, 0x1, P0 ;  /* 0x0000007b83837211 */ /* 0x080fe200000f0eff */
[----:B------:R1:W2:Y:S01]  /*3ea0*/  LDG.E.U16 R228, desc[UR6][R126.64] ;  /* 0x000000067ee47981 */ /* 0x0002a2000c1e1500 */
[-C--:B0-----:R-:W-:Y:S01]  /*3eb0*/  IADD3 R124, P0, R194, R122.reuse, RZ ;  /* 0x0000007ac27c7210 */ /* 0x081fe20007f1e0ff */
[C---:B------:R-:W-:Y:S02]  /*3ec0*/  IMAD R239, R3.reuse, 0x1e, RZ ;  /* 0x0000001e03ef7824 */ /* 0x040fe400078e02ff */
[----:B------:R0:W2:Y:S01]  /*3ed0*/  LDG.E.U16 R230, desc[UR6][R128.64] ;  /* 0x0000000680e67981 */ /* 0x0000a2000c1e1500 */
[----:B------:R-:W-:Y:S01]  /*3ee0*/  IMAD R235, R3, 0x2e, RZ ;  /* 0x0000002e03eb7824 */ /* 0x000fe200078e02ff */
[----:B------:R-:W-:Y:S01]  /*3ef0*/  LEA.HI.X.SX32 R125, R241, R123, 0x1, P0 ;  /* 0x0000007bf17d7211 */ /* 0x000fe200000f0eff */
[----:B------:R-:W-:Y:S01]  /*3f00*/  IMAD R237, R3, 0x3e, RZ ;  /* 0x0000003e03ed7824 */ /* 0x000fe200078e02ff */
[----:B------:R0:W2:Y:S01]  /*3f10*/  LDG.E.U16 R232, desc[UR6][R130.64] ;  /* 0x0000000682e87981 */ /* 0x0000a2000c1e1500 */
[----:B-1----:R-:W-:-:S03]  /*3f20*/  IADD3 R126, P1, R196, R122, RZ ;  /* 0x0000007ac47e7210 */ /* 0x002fc60007f3e0ff */
[----:B------:R-:W2:Y:S01]  /*3f30*/  LDG.E.U16 R194, desc[UR6][R124.64] ;  /* 0x000000067cc27981 */ /* 0x000ea2000c1e1500 */
[-C--:B0-----:R-:W-:Y:S02]  /*3f40*/  IADD3 R128, P2, R198, R122.reuse, RZ ;  /* 0x0000007ac6807210 */ /* 0x081fe40007f5e0ff */
[-C--:B------:R-:W-:Y:S02]  /*3f50*/  IADD3 R130, P0, R200, R122.reuse, RZ ;  /* 0x0000007ac8827210 */ /* 0x080fe40007f1e0ff */
[-C--:B------:R-:W-:Y:S02]  /*3f60*/  LEA.HI.X.SX32 R127, R239, R123.reuse, 0x1, P1 ;  /* 0x0000007bef7f7211 */ /* 0x080fe400008f0eff */
[-C--:B------:R-:W-:Y:S02]  /*3f70*/  LEA.HI.X.SX32 R129, R235, R123.reuse, 0x1, P2 ;  /* 0x0000007beb817211 */ /* 0x080fe400010f0eff */
[----:B------:R-:W-:Y:S01]  /*3f80*/  LEA.HI.X.SX32 R131, R237, R123, 0x1, P0 ;  /* 0x0000007bed837211 */ /* 0x000fe200000f0eff */
[----:B------:R0:W2:Y:S04]  /*3f90*/  LDG.E.U16 R196, desc[UR6][R126.64] ;  /* 0x000000067ec47981 */ /* 0x0000a8000c1e1500 */
[----:B------:R-:W2:Y:S04]  /*3fa0*/  LDG.E.U16 R198, desc[UR6][R128.64] ;  /* 0x0000000680c67981 */ /* 0x000ea8000c1e1500 */
[----:B------:R1:W2:Y:S01]  /*3fb0*/  LDG.E.U16 R200, desc[UR6][R130.64] ;  /* 0x0000000682c87981 */ /* 0x0002a2000c1e1500 */
[----:B------:R-:W4:Y:S01]  /*3fc0*/  S2UR UR5, SR_CgaCtaId ;  /* 0x00000000000579c3 */ /* 0x000f220000008800 */
[----:B0-----:R-:W-:-:S04]  /*3fd0*/  IADD3 R126, P0, R179, R122, RZ ;  /* 0x0000007ab37e7210 */ /* 0x001fc80007f1e0ff */
[-C--:B------:R-:W-:Y:S02]  /*3fe0*/  LEA.HI.X.SX32 R127, R203, R123.reuse, 0x1, P0 ;  /* 0x0000007bcb7f7211 */ /* 0x080fe400000f0eff */
[-C--:B------:R-:W-:Y:S01]  /*3ff0*/  IADD3 R124, P0, R208, R122.reuse, RZ ;  /* 0x0000007ad07c7210 */ /* 0x080fe20007f1e0ff */
[----:B------:R-:W-:Y:S02]  /*4000*/  IMAD R179, R3, 0x7, RZ ;  /* 0x0000000703b37824 */ /* 0x000fe400078e02ff */
[----:B------:R0:W2:Y:S01]  /*4010*/  LDG.E.U16 R203, desc[UR6][R126.64] ;  /* 0x000000067ecb7981 */ /* 0x0000a2000c1e1500 */
[----:B------:R-:W-:Y:S02]  /*4020*/  LEA.HI.X.SX32 R125, R210, R123, 0x1, P0 ;  /* 0x0000007bd27d7211 */ /* 0x000fe400000f0eff */
[----:B-1----:R-:W-:-:S04]  /*4030*/  IADD3 R130, P0, R241, R122, RZ ;  /* 0x0000007af1827210 */ /* 0x002fc80007f1e0ff */
[----:B------:R-:W-:Y:S01]  /*4040*/  LEA.HI.X.SX32 R131, R179, R123, 0x1, P0 ;  /* 0x0000007bb3837211 */ /* 0x000fe200000f0eff */
[----:B------:R-:W-:Y:S01]  /*4050*/  IMAD R179, R3, 0xf, RZ ;  /* 0x0000000f03b37824 */ /* 0x000fe200078e02ff */
[-C--:B0-----:R-:W-:Y:S02]  /*4060*/  IADD3 R126, P1, R206, R122.reuse, RZ ;  /* 0x0000007ace7e7210 */ /* 0x081fe40007f3e0ff */
[----:B------:R0:W2:Y:S01]  /*4070*/  LDG.E.U16 R206, desc[UR6][R124.64] ;  /* 0x000000067cce7981 */ /* 0x0000a2000c1e1500 */
[C---:B------:R-:W-:Y:S01]  /*4080*/  SHF.L.U32 R226, R236.reuse, 0x1, RZ ;  /* 0x00000001ece27819 */ /* 0x040fe200000006ff */
[----:B------:R-:W-:Y:S01]  /*4090*/  UMOV UR4, 0x400 ;  /* 0x0000040000047882 */ /* 0x000fe20000000000 */
[-C--:B------:R-:W-:Y:S01]  /*40a0*/  IADD3 R128, P2, R181, R122.reuse, RZ ;  /* 0x0000007ab5807210 */ /* 0x080fe20007f5e0ff */
[----:B----4-:R-:W-:Y:S01]  /*40b0*/  ULEA UR4, UR5, UR4, 0x18 ;  /* 0x0000000405047291 */ /* 0x010fe2000f8ec03f */
[----:B------:R-:W-:Y:S01]  /*40c0*/  LOP3.LUT R181, R236, 0xc0, RZ, 0xc0, !PT ;  /* 0x000000c0ecb57812 */ /* 0x000fe200078ec0ff */
[----:B------:R1:W4:Y:S01]  /*40d0*/  LDG.E.U16 R130, desc[UR6][R130.64] ;  /* 0x0000000682827981 */ /* 0x000322000c1e1500 */
[----:B0-----:R-:W-:-:S04]  /*40e0*/  IADD3 R124, P0, R239, R122, RZ ;  /* 0x0000007aef7c7210 */ /* 0x001fc80007f1e0ff */
[-C--:B------:R-:W-:Y:S02]  /*40f0*/  LEA.HI.X.SX32 R125, R179, R123.reuse, 0x1, P0 ;  /* 0x0000007bb37d7211 */ /* 0x080fe400000f0eff */
[----:B------:R-:W-:Y:S02]  /*4100*/  LOP3.LUT R179, R226, 0x7e, RZ, 0xc0, !PT ;  /* 0x0000007ee2b37812 */ /* 0x000fe400078ec0ff */
[----:B------:R-:W-:Y:S01]  /*4110*/  LEA.HI.X.SX32 R127, R214, R123, 0x1, P1 ;  /* 0x0000007bd67f7211 */ /* 0x000fe200008f0eff */
[----:B------:R-:W-:Y:S01]  /*4120*/  IMAD R241, R3, 0x17, RZ ;  /* 0x0000001703f17824 */ /* 0x000fe200078e02ff */
[----:B-1----:R-:W-:Y:S02]  /*4130*/  LEA R131, R181, R179, 0x9 ;  /* 0x000000b3b5837211 */ /* 0x002fe400078e48ff */
[----:B------:R-:W-:Y:S01]  /*4140*/  LEA.HI.X.SX32 R129, R212, R123, 0x1, P2 ;  /* 0x0000007bd4817211 */ /* 0x000fe200010f0eff */
[----:B------:R0:W4:Y:S04]  /*4150*/  LDG.E.U16 R208, desc[UR6][R126.64] ;  /* 0x000000067ed07981 */ /* 0x000128000c1e1500 */
[----:B------:R1:W-:Y:S04]  /*4160*/  STS.U16 [R131+UR4+0x2000], R2 ;  /* 0x0020000283007988 */ /* 0x0003e80008000404 */
[----:B------:R-:W-:Y:S04]  /*4170*/  STS.U16 [R131+UR4+0x400], R163 ;  /* 0x000400a383007988 */ /* 0x000fe80008000404 */
[----:B------:R-:W-:Y:S01]  /*4180*/  STS.U16 [R131+UR4+0x800], R151 ;  /* 0x0008009783007988 */ /* 0x000fe20008000404 */
[----:B-1----:R-:W-:-:S03]  /*4190*/  LOP3.LUT R2, R131, 0x10, RZ, 0x3c, !PT ;  /* 0x0000001083027812 */ /* 0x002fc600078e3cff */
[----:B------:R-:W-:Y:S04]  /*41a0*/  STS.U16 [R131+UR4+0x1000], R10 ;  /* 0x0010000a83007988 */ /* 0x000fe80008000404 */
[----:B------:R-:W-:Y:S04]  /*41b0*/  STS.U16 [R131+UR4], R177 ;  /* 0x000000b183007988 */ /* 0x000fe80008000404 */
[----:B------:R-:W-:Y:S04]  /*41c0*/  STS.U16 [R131+UR4+0x4000], R16 ;  /* 0x0040001083007988 */ /* 0x000fe80008000404 */
        /* <DEDUP_REMOVED lines=12> */
[----:B------:R1:W-:Y:S04]  /*4290*/  STS.U16 [R131+UR4+0x2c00], R5 ;  /* 0x002c000583007988 */ /* 0x0003e80008000404 */
[----:B------:R-:W-:Y:S04]  /*42a0*/  STS.U16 [R131+UR4+0x5800], R14 ;  /* 0x0058000e83007988 */ /* 0x000fe80008000404 */
[----:B------:R-:W-:Y:S04]  /*42b0*/  STS.U16 [R131+UR4+0xc00], R137 ;  /* 0x000c008983007988 */ /* 0x000fe80008000404 */
[----:B------:R-:W-:Y:S01]  /*42c0*/  STS.U16 [R131+UR4+0x1800], R27 ;  /* 0x0018001b83007988 */ /* 0x000fe20008000404 */
[----:B-1----:R-:W-:-:S03]  /*42d0*/  LOP3.LUT R5, R131, 0x20, RZ, 0x3c, !PT ;  /* 0x0000002083057812 */ /* 0x002fc600078e3cff */
[----:B------:R-:W-:Y:S04]  /*42e0*/  STS.U16 [R131+UR4+0x3000], R25 ;  /* 0x0030001983007988 */ /* 0x000fe80008000404 */
[----:B------:R-:W-:Y:S04]  /*42f0*/  STS.U16 [R131+UR4+0x6000], R26 ;  /* 0x0060001a83007988 */ /* 0x000fe80008000404 */
[----:B------:R-:W-:Y:S04]  /*4300*/  STS.U16 [R131+UR4+0x3400], R45 ;  /* 0x0034002d83007988 */ /* 0x000fe80008000404 */
[----:B------:R-:W-:Y:S04]  /*4310*/  STS.U16 [R131+UR4+0x6800], R4 ;  /* 0x0068000483007988 */ /* 0x000fe80008000404 */
[----:B------:R1:W-:Y:S04]  /*4320*/  STS.U16 [R131+UR4+0x3800], R0 ;  /* 0x0038000083007988 */ /* 0x0003e80008000404 */
[----:B------:R-:W-:Y:S04]  /*4330*/  STS.U16 [R131+UR4+0x7000], R12 ;  /* 0x0070000c83007988 */ /* 0x000fe80008000404 */
[----:B------:R-:W-:Y:S04]  /*4340*/  STS.U16 [R131+UR4+0x1c00], R108 ;  /* 0x001c006c83007988 */ /* 0x000fe80008000404 */
[----:B------:R-:W-:Y:S04]  /*4350*/  STS.U16 [R131+UR4+0x3c00], R50 ;  /* 0x003c003283007988 */ /* 0x000fe80008000404 */
[----:B------:R-:W-:Y:S04]  /*4360*/  STS.U16 [R131+UR4+0x5c00], R52 ;  /* 0x005c003483007988 */ /* 0x000fe80008000404 */
[----:B------:R-:W-:Y:S01]  /*4370*/  STS.U16 [R131+UR4+0x7c00], R11 ;  /* 0x007c000b83007988 */ /* 0x000fe20008000404 */
[----:B------:R-:W-:Y:S01]  /*4380*/  IMAD R15, R3, 0x4e, RZ ;  /* 0x0000004e030f7824 */ /* 0x000fe200078e02ff */
[----:B0-----:R-:W-:Y:S01]  /*4390*/  IADD3 R126, P1, R235, R122, RZ ;  /* 0x0000007aeb7e7210 */ /* 0x001fe20007f3e0ff */
[----:B------:R-:W-:Y:S01]  /*43a0*/  IMAD R17, R3, 0x5e, RZ ;  /* 0x0000005e03117824 */ /* 0x000fe200078e02ff */
[----:B------:R0:W-:Y:S01]  /*43b0*/  STS.U16 [R2+UR4+0x4c80], R7 ;  /* 0x004c800702007988 */ /* 0x0001e20008000404 */
[----:B-1----:R-:W-:Y:S01]  /*43c0*/  LOP3.LUT R0, R131, 0x40, RZ, 0x3c, !PT ;  /* 0x0000004083007812 */ /* 0x002fe200078e3cff */
[C---:B------:R-:W-:Y:S01]  /*43d0*/  IMAD R19, R3.reuse, 0x6e, RZ ;  /* 0x0000006e03137824 */ /* 0x040fe200078e02ff */
[----:B------:R-:W1:Y:S01]  /*43e0*/  LDC R41, c[0x0][0x248] ;  /* 0x00009200ff297b82 */ /* 0x000e620000000800 */
[----:B------:R-:W-:Y:S01]  /*43f0*/  STS.U16 [R2+UR4+0x4080], R49 ;  /* 0x0040803102007988 */ /* 0x000fe20008000404 */
[----:B------:R-:W-:-:S03]  /*4400*/  IMAD R239, R3, 0x1f, RZ ;  /* 0x0000001f03ef7824 */ /* 0x000fc600078e02ff */
[----:B------:R5:W4:Y:S01]  /*4410*/  LDG.E.U16 R210, desc[UR6][R128.64] ;  /* 0x0000000680d27981 */ /* 0x000b22000c1e1500 */
[----:B0-----:R-:W-:Y:S01]  /*4420*/  LOP3.LUT R7, R131, 0x30, RZ, 0x3c, !PT ;  /* 0x0000003083077812 */ /* 0x001fe200078e3cff */
[C---:B------:R-:W-:Y:S02]  /*4430*/  IMAD R23, R3.reuse, 0x7e, RZ ;  /* 0x0000007e03177824 */ /* 0x040fe400078e02ff */
[----:B------:R-:W-:Y:S01]  /*4440*/  STS.U16 [R2+UR4+0x4480], R43 ;  /* 0x0044802b02007988 */ /* 0x000fe20008000404 */
[C---:B------:R-:W-:Y:S01]  /*4450*/  IMAD R25, R3.reuse, 0x8e, RZ ;  /* 0x0000008e03197824 */ /* 0x040fe200078e02ff */
[----:B------:R-:W0:Y:S02]  /*4460*/  LDC R45, c[0x0][0x248] ;  /* 0x00009200ff2d7b82 */ /* 0x000e240000000800 */
[----:B------:R-:W-:Y:S04]  /*4470*/  STS.U16 [R2+UR4+0x4880], R76 ;  /* 0x0048804c02007988 */ /* 0x000fe80008000404 */
[----:B------:R5:W-:Y:S01]  /*4480*/  STS.U16 [R2+UR4+0x5080], R6 ;  /* 0x0050800602007988 */ /* 0x000be20008000404 */
[C---:B------:R-:W-:Y:S01]  /*4490*/  IMAD R27, R3.reuse, 0x9e, RZ ;  /* 0x0000009e031b7824 */ /* 0x040fe200078e02ff */
[----:B------:R-:W4:Y:S02]  /*44a0*/  LDC R44, c[0x0][0x248] ;  /* 0x00009200ff2c7b82 */ /* 0x000f240000000800 */
[----:B------:R3:W-:Y:S04]  /*44b0*/  STS.U16 [R2+UR4+0x5480], R51 ;  /* 0x0054803302007988 */ /* 0x0007e80008000404 */
[----:B------:R-:W-:Y:S01]  /*44c0*/  STS.U16 [R2+UR4+0x5880], R80 ;  /* 0x0058805002007988 */ /* 0x000fe20008000404 */
[----:B------:R-:W-:Y:S01]  /*44d0*/  IMAD R21, R3, 0x47, RZ ;  /* 0x0000004703157824 */ /* 0x000fe200078e02ff */
[----:B------:R-:W4:Y:S02]  /*44e0*/  LDC R50, c[0x0][0x248] ;  /* 0x00009200ff327b82 */ /* 0x000f240000000800 */
        /* <DEDUP_REMOVED lines=24> */
[----:B------:R2:W-:Y:S01]  /*4670*/  STS.U16 [R2+UR4+0x80], R175 ;  /* 0x000080af02007988 */ /* 0x0005e20008000404 */
[-C--:B-----5:R-:W-:Y:S01]  /*4680*/  IADD3 R6, P0, R15, R122.reuse, RZ ;  /* 0x0000007a0f067210 */ /* 0x0a0fe20007f1e0ff */
[----:B------:R-:W-:Y:S01]  /*4690*/  IMAD R11, R3, 0x2f, RZ ;  /* 0x0000002f030b7824 */ /* 0x000fe200078e02ff */
[----:B------:R-:W-:Y:S01]  /*46a0*/  LEA.HI.X.SX32 R127, R241, R123, 0x1, P1 ;  /* 0x0000007bf17f7211 */ /* 0x000fe200008f0eff */
[----:B------:R-:W-:Y:S01]  /*46b0*/  STS.U16 [R5+UR4+0x100], R173 ;  /* 0x000100ad05007988 */ /* 0x000fe20008000404 */
[----:B------:R-:W-:Y:S01]  /*46c0*/  IADD3 R128, P2, R237, R122, RZ ;  /* 0x0000007aed807210 */ /* 0x000fe20007f5e0ff */
[----:B------:R-:W5:Y:S02]  /*46d0*/  LDC R43, c[0x0][0x248] ;  /* 0x00009200ff2b7b82 */ /* 0x000f640000000800 */
[----:B------:R-:W-:Y:S04]  /*46e0*/  STS.U16 [R5+UR4+0x4100], R107 ;  /* 0x0041006b05007988 */ /* 0x000fe80008000404 */
[----:B------:R-:W-:Y:S01]  /*46f0*/  STS.U16 [R5+UR4+0x4900], R106 ;  /* 0x0049006a05007988 */ /* 0x000fe20008000404 */
[----:B-1----:R-:W-:Y:S01]  /*4700*/  IMAD R41, R41, 0x12e, RZ ;  /* 0x0000012e29297824 */ /* 0x002fe200078e02ff */
[----:B------:R-:W1:Y:S02]  /*4710*/  LDC R49, c[0x0][0x248] ;  /* 0x00009200ff317b82 */ /* 0x000e640000000800 */
[----:B------:R-:W-:Y:S04]  /*4720*/  STS.U16 [R5+UR4+0x5100], R105 ;  /* 0x0051006905007988 */ /* 0x000fe80008000404 */
[----:B------:R-:W-:Y:S01]  /*4730*/  STS.U16 [R5+UR4+0x5900], R104 ;  /* 0x0059006805007988 */ /* 0x000fe20008000404 */
[----:B0-----:R-:W-:Y:S01]  /*4740*/  IMAD R45, R45, 0x14e, RZ ;  /* 0x0000014e2d2d7824 */ /* 0x001fe200078e02ff */
[----:B---3--:R-:W0:Y:S02]  /*4750*/  LDC R51, c[0x0][0x248] ;  /* 0x00009200ff337b82 */ /* 0x008e240000000800 */
        /* <DEDUP_REMOVED lines=27> */
[----:B--2---:R-:W-:-:S03]  /*4910*/  LOP3.LUT R2, R131, 0x50, RZ, 0x3c, !PT ;  /* 0x0000005083027812 */ /* 0x004fc600078e3cff */
        /* <DEDUP_REMOVED lines=32> */
[----:B---3--:R-:W-:-:S02]  /*4b20*/  LOP3.LUT R5, R131, 0x60, RZ, 0x3c, !PT ;  /* 0x0000006083057812 */ /* 0x008fc400078e3cff */
[----:B------:R-:W-:Y:S01]  /*4b30*/  IADD3 R14, P1, R189, R122, RZ ;  /* 0x0000007abd0e7210 */ /* 0x000fe20007f3e0ff */
[----:B------:R-:W-:Y:S04]  /*4b40*/  STS.U16 [R0+UR4+0xa00], R143 ;  /* 0x000a008f00007988 */ /* 0x000fe80008000404 */
[----:B------:R-:W3:Y:S01]  /*4b50*/  LDG.E.U16 R124, desc[UR6][R124.64] ;  /* 0x000000067c7c7981 */ /* 0x000ee2000c1e1500 */
[----:B--2---:R-:W-:-:S03]  /*4b60*/  IMAD R7, R3, 0x27, RZ ;  /* 0x0000002703077824 */ /* 0x004fc600078e02ff */
[----:B------:R-:W-:Y:S02]  /*4b70*/  STS.U16 [R0+UR4+0xe00], R62 ;  /* 0x000e003e00007988 */ /* 0x000fe40008000404 */
[----:B------:R-:W-:Y:S02]  /*4b80*/  LEA.HI.X.SX32 R7, R7, R123, 0x1, P0 ;  /* 0x0000007b07077211 */ /* 0x000fe400000f0eff */
[----:B------:R-:W-:Y:S01]  /*4b90*/  STS.U16 [R0+UR4+0x1200], R61 ;  /* 0x0012003d00007988 */ /* 0x000fe20008000404 */
[----:B------:R-:W-:-:S03]  /*4ba0*/  IADD3 R10, P0, R17, R122, RZ ;  /* 0x0000007a110a7210 */ /* 0x000fc60007f1e0ff */
[----:B------:R-:W-:Y:S01]  /*4bb0*/  STS.U16 [R0+UR4+0x1a00], R60 ;  /* 0x001a003c00007988 */ /* 0x000fe20008000404 */
[----:B------:R-:W-:-:S03]  /*4bc0*/  LEA.HI.X.SX32 R15, R15, R123, 0x1, P1 ;  /* 0x0000007b0f0f7211 */ /* 0x000fc600008f0eff */
        /* <DEDUP_REMOVED lines=27> */
[----:B------:R-:W-:Y:S01]  /*4d80*/  STS.U16 [R0+UR4+0x7e00], R201 ;  /* 0x007e00c900007988 */ /* 0x000fe20008000404 */
[----:B------:R-:W-:-:S02]  /*4d90*/  IADD3 R12, P1, R19, R122, RZ ;  /* 0x0000007a130c7210 */ /* 0x000fc40007f3e0ff */
[-C--:B------:R-:W-:Y:S01]  /*4da0*/  LEA.HI.X.SX32 R129, R239, R123.reuse, 0x1, P2 ;  /* 0x0000007bef817211 */ /* 0x080fe200010f0eff */
[----:B------:R-:W-:Y:S01]  /*4db0*/  STS.U16 [R2+UR4+0x280], R167 ;  /* 0x000280a702007988 */ /* 0x000fe20008000404 */
[----:B------:R-:W-:Y:S01]  /*4dc0*/  LEA.HI.X.SX32 R11, R11, R123, 0x1, P0 ;  /* 0x0000007b0b0b7211 */ /* 0x000fe200000f0eff */
[----:B-----5:R-:W-:Y:S01]  /*4dd0*/  IMAD R43, R43, 0x13e, RZ ;  /* 0x0000013e2b2b7824 */ /* 0x020fe200078e02ff */
[----:B--2---:R-:W2:Y:S01]  /*4de0*/  LDC R54, c[0x0][0x248] ;  /* 0x00009200ff367b82 */ /* 0x004ea20000000800 */
[----:B------:R-:W-:Y:S04]  /*4df0*/  STS.U16 [R2+UR4+0x680], R153 ;  /* 0x0006809902007988 */ /* 0x000fe80008000404 */
[----:B------:R-:W-:Y:S01]  /*4e00*/  STS.U16 [R2+UR4+0xa80], R141 ;  /* 0x000a808d02007988 */ /* 0x000fe20008000404 */
[----:B-1----:R-:W-:-:S02]  /*4e10*/  IMAD R49, R49, 0x16c, RZ ;  /* 0x0000016c31317824 */ /* 0x002fc400078e02ff */
[----:B0-----:R-:W-:Y:S01]  /*4e20*/  IMAD R51, R51, 0x17c, RZ ;  /* 0x0000017c33337824 */ /* 0x001fe200078e02ff */
[----:B------:R-:W-:Y:S01]  /*4e30*/  STS.U16 [R2+UR4+0xe80], R40 ;  /* 0x000e802802007988 */ /* 0x000fe20008000404 */
[----:B------:R-:W0:Y:S03]  /*4e40*/  LDC R55, c[0x0][0x248] ;  /* 0x00009200ff377b82 */ /* 0x000e260000000800 */
        /* <DEDUP_REMOVED lines=28> */
[-C--:B------:R-:W-:Y:S01]  /*5010*/  IADD3 R8, P0, R186, R122.reuse, RZ ;  /* 0x0000007aba087210 */ /* 0x080fe20007f1e0ff */
[----:B-1----:R-:W1:Y:S02]  /*5020*/  LDC R32, c[0x0][0x248] ;  /* 0x00009200ff207b82 */ /* 0x002e640000000800 */
[----:B------:R5:W-:Y:S01]  /*5030*/  STS.U16 [R5+UR4+0x1300], R9 ;  /* 0x0013000905007988 */ /* 0x000be20008000404 */
[----:B------:R-:W-:-:S03]  /*5040*/  IADD3 R16, P2, R187, R122, RZ ;  /* 0x0000007abb107210 */ /* 0x000fc60007f5e0ff */
[----:B------:R4:W-:Y:S02]  /*5050*/  STS.U16 [R5+UR4+0x1b00], R13 ;  /* 0x001b000d05007988 */ /* 0x0009e40008000404 */
[----:B------:R-:W2:Y:S02]  /*5060*/  LDC R36, c[0x0][0x248] ;  /* 0x00009200ff247b82 */ /* 0x000ea40000000800 */
[----:B------:R-:W3:Y:S01]  /*5070*/  LDG.E.U16 R126, desc[UR6][R126.64] ;  /* 0x000000067e7e7981 */ /* 0x000ee2000c1e1500 */
[----:B-----5:R-:W-:-:S03]  /*5080*/  IMAD R9, R3, 0x37, RZ ;  /* 0x0000003703097824 */ /* 0x020fc600078e02ff */
[----:B------:R-:W-:Y:S02]  /*5090*/  STS.U16 [R5+UR4+0x300], R165 ;  /* 0x000300a505007988 */ /* 0x000fe40008000404 */
[----:B------:R-:W5:Y:S01]  /*50a0*/  LDC R40, c[0x0][0x248] ;  /* 0x00009200ff287b82 */ /* 0x000f620000000800 */
[-C--:B----4-:R-:W-:Y:S01]  /*50b0*/  LEA.HI.X.SX32 R13, R9, R123.reuse, 0x1, P1 ;  /* 0x0000007b090d7211 */ /* 0x090fe200008f0eff */
[----:B------:R-:W-:Y:S01]  /*50c0*/  STS.U16 [R5+UR4+0xb00], R139 ;  /* 0x000b008b05007988 */ /* 0x000fe20008000404 */
[-C--:B------:R-:W-:Y:S01]  /*50d0*/  LEA.HI.X.SX32 R9, R19, R123.reuse, 0x1, P0 ;  /* 0x0000007b13097211 */ /* 0x080fe200000f0eff */
[----:B------:R-:W-:Y:S02]  /*50e0*/  IMAD R19, R3, 0x3f, RZ ;  /* 0x0000003f03137824 */ /* 0x000fe400078e02ff */
[----:B------:R-:W-:Y:S01]  /*50f0*/  STS.U16 [R5+UR4+0x700], R194 ;  /* 0x000700c205007988 */ /* 0x000fe20008000404 */
[----:B------:R-:W-:-:S03]  /*5100*/  LEA.HI.X.SX32 R17, R17, R123, 0x1, P2 ;  /* 0x0000007b11117211 */ /* 0x000fc600010f0eff */
[----:B------:R-:W-:Y:S01]  /*5110*/  STS.U16 [R5+UR4+0xf00], R196 ;  /* 0x000f00c405007988 */ /* 0x000fe20008000404 */
[----:B------:R-:W-:-:S03]  /*5120*/  IADD3 R18, P2, R193, R122, RZ ;  /* 0x0000007ac1127210 */ /* 0x000fc60007f5e0ff */
[----:B------:R-:W-:Y:S04]  /*5130*/  STS.U16 [R5+UR4+0x1700], R198 ;  /* 0x001700c605007988 */ /* 0x000fe80008000404 */
[----:B------:R-:W-:Y:S04]  /*5140*/  STS.U16 [R5+UR4+0x1f00], R200 ;  /* 0x001f00c805007988 */ /* 0x000fe80008000404 */
[----:B------:R4:W3:Y:S04]  /*5150*/  LDG.E.U16 R2, desc[UR6][R14.64] ;  /* 0x000000060e027981 */ /* 0x0008e8000c1e1500 */
[----:B------:R0:W3:Y:S04]  /*5160*/  LDG.E.U16 R4, desc[UR6][R10.64] ;  /* 0x000000060a047981 */ /* 0x0000e8000c1e1500 */
[----:B------:R-:W3:Y:S01]  /*5170*/  LDG.E.U16 R0, desc[UR6][R6.64] ;  /* 0x0000000606007981 */ /* 0x000ee2000c1e1500 */
[----:B----4-:R-:W-:Y:S01]  /*5180*/  IADD3 R14, P0, R23, R122, RZ ;  /* 0x0000007a170e7210 */ /* 0x010fe20007f1e0ff */
[----:B------:R-:W-:-:S02]  /*5190*/  IMAD R31, R3, 0xbe, RZ ;  /* 0x000000be031f7824 */ /* 0x000fc400078e02ff */
[----:B------:R-:W4:Y:S01]  /*51a0*/  LDG.E.U16 R8, desc[UR6][R8.64] ;  /* 0x0000000608087981 */ /* 0x000f22000c1e1500 */
[-C--:B------:R-:W-:Y:S02]  /*51b0*/  LEA.HI.X.SX32 R15, R19, R123.reuse, 0x1, P0 ;  /* 0x0000007b130f7211 */ /* 0x080fe400000f0eff */
[----:B------:R-:W-:Y:S01]  /*51c0*/  LEA.HI.X.SX32 R19, R23, R123, 0x1, P2 ;  /* 0x0000007b17137211 */ /* 0x000fe200010f0eff */
[----:B------:R-:W4:Y:S01]  /*51d0*/  LDG.E.U16 R128, desc[UR6][R128.64] ;  /* 0x0000000680807981 */ /* 0x000f22000c1e1500 */
[----:B0-----:R-:W-:-:S03]  /*51e0*/  IADD3 R10, P1, R25, R122, RZ ;  /* 0x0000007a190a7210 */ /* 0x001fc60007f3e0ff */
[----:B------:R0:W4:Y:S01]  /*51f0*/  LDG.E.U16 R7, desc[UR6][R12.64] ;  /* 0x000000060c077981 */ /* 0x000122000c1e1500 */
[----:B------:R-:W-:-:S03]  /*5200*/  LEA.HI.X.SX32 R11, R21, R123, 0x1, P1 ;  /* 0x0000007b150b7211 */ /* 0x000fc600008f0eff */
[----:B------:R1:W4:Y:S01]  /*5210*/  LDG.E.U16 R34, desc[UR6][R18.64] ;  /* 0x0000000612227981 */ /* 0x000322000c1e1500 */
[C---:B------:R-:W-:Y:S02]  /*5220*/  IMAD R29, R3.reuse, 0xae, RZ ;  /* 0x000000ae031d7824 */ /* 0x040fe400078e02ff */
[C---:B------:R-:W-:Y:S01]  /*5230*/  IMAD R33, R3.reuse, 0xce, RZ ;  /* 0x000000ce03217824 */ /* 0x040fe200078e02ff */
[----:B------:R2:W4:Y:S01]  /*5240*/  LDG.E.U16 R20, desc[UR6][R10.64] ;  /* 0x000000060a147981 */ /* 0x000522000c1e1500 */
[----:B0-----:R-:W-:Y:S01]  /*5250*/  IMAD R13, R3, 0x4f, RZ ;  /* 0x0000004f030d7824 */ /* 0x001fe200078e02ff */
[-C--:B------:R-:W-:Y:S02]  /*5260*/  IADD3 R12, P0, R27, R122.reuse, RZ ;  /* 0x0000007a1b0c7210 */ /* 0x080fe40007f1e0ff */
[----:B------:R0:W4:Y:S01]  /*5270*/  LDG.E.U16 R6, desc[UR6][R16.64] ;  /* 0x0000000610067981 */ /* 0x000122000c1e1500 */
[----:B-1----:R-:W1:Y:S01]  /*5280*/  LDC R18, c[0x0][0x248] ;  /* 0x00009200ff127b82 */ /* 0x002e620000000800 */
[----:B------:R-:W-:Y:S01]  /*5290*/  LEA.HI.X.SX32 R13, R13, R123, 0x1, P0 ;  /* 0x0000007b0d0d7211 */ /* 0x000fe200000f0eff */
[----:B------:R-:W-:Y:S01]  /*52a0*/  IMAD R21, R3, 0x5f, RZ ;  /* 0x0000005f03157824 */ /* 0x000fe200078e02ff */
[----:B------:R5:W4:Y:S01]  /*52b0*/  LDG.E.U16 R9, desc[UR6][R14.64] ;  /* 0x000000060e097981 */ /* 0x000b22000c1e1500 */
[----:B--2---:R-:W-:Y:S01]  /*52c0*/  IADD3 R10, P1, R31, R122, RZ ;  /* 0x0000007a1f0a7210 */ /* 0x004fe20007f3e0ff */
[----:B------:R-:W-:-:S02]  /*52d0*/  IMAD R23, R3, 0x67, RZ ;  /* 0x0000006703177824 */ /* 0x000fc400078e02ff */
[----:B------:R2:W4:Y:S01]  /*52e0*/  LDG.E.U16 R22, desc[UR6][R12.64] ;  /* 0x000000060c167981 */ /* 0x000522000c1e1500 */
[----:B0-----:R-:W-:Y:S01]  /*52f0*/  IMAD R17, R3, 0x57, RZ ;  /* 0x0000005703117824 */ /* 0x001fe200078e02ff */
[-C--:B------:R-:W-:Y:S01]  /*5300*/  LEA.HI.X.SX32 R11, R21, R123.reuse, 0x1, P1 ;  /* 0x0000007b150b7211 */ /* 0x080fe200008f0eff */
[----:B------:R-:W-:Y:S01]  /*5310*/  IMAD R35, R3, 0xde, RZ ;  /* 0x000000de03237824 */ /* 0x000fe200078e02ff */
[----:B------:R-:W0:Y:S01]  /*5320*/  LDC R21, c[0x0][0x248] ;  /* 0x00009200ff157b82 */ /* 0x000e220000000800 */
[-C--:B-----5:R-:W-:Y:S02]  /*5330*/  IADD3 R14, P0, R29, R122.reuse, RZ ;  /* 0x0000007a1d0e7210 */ /* 0x0a0fe40007f1e0ff */
[----:B------:R5:W4:Y:S01]  /*5340*/  LDG.E.U16 R26, desc[UR6][R10.64] ;  /* 0x000000060a1a7981 */ /* 0x000b22000c1e1500 */
[-C--:B--2---:R-:W-:Y:S02]  /*5350*/  IADD3 R12, P2, R33, R122.reuse, RZ ;  /* 0x0000007a210c7210 */ /* 0x084fe40007f5e0ff */
[-C--:B------:R-:W-:Y:S01]  /*5360*/  LEA.HI.X.SX32 R15, R17, R123.reuse, 0x1, P0 ;  /* 0x0000007b110f7211 */ /* 0x080fe200000f0eff */
[----:B------:R-:W-:Y:S01]  /*5370*/  IMAD R17, R3, 0x6f, RZ ;  /* 0x0000006f03117824 */ /* 0x000fe200078e02ff */
[-C--:B------:R-:W-:Y:S01]  /*5380*/  LEA.HI.X.SX32 R13, R23, R123.reuse, 0x1, P2 ;  /* 0x0000007b170d7211 */ /* 0x080fe200010f0eff */
[----:B------:R-:W-:Y:S01]  /*5390*/  IMAD R23, R3, 0xee, RZ ;  /* 0x000000ee03177824 */ /* 0x000fe200078e02ff */
[----:B------:R-:W-:Y:S01]  /*53a0*/  IADD3 R16, P0, R35, R122, RZ ;  /* 0x0000007a23107210 */ /* 0x000fe20007f1e0ff */
[----:B------:R-:W-:Y:S01]  /*53b0*/  IMAD R19, R3, 0x77, RZ ;  /* 0x0000007703137824 */ /* 0x000fe200078e02ff */
[----:B------:R2:W4:Y:S02]  /*53c0*/  LDG.E.U16 R24, desc[UR6][R14.64] ;  /* 0x000000060e187981 */ /* 0x000524000c1e1500 */
[----:B------:R-:W-:-:S02]  /*53d0*/  LEA.HI.X.SX32 R17, R17, R123, 0x1, P0 ;  /* 0x0000007b11117211 */ /* 0x000fc400000f0eff */
[-C--:B-----5:R-:W-:Y:S01]  /*53e0*/  IADD3 R10, P0, R23, R122.reuse, RZ ;  /* 0x0000007a170a7210 */ /* 0x0a0fe20007f1e0ff */
[----:B------:R-:W-:Y:S01]  /*53f0*/  IMAD R37, R3, 0xfe, RZ ;  /* 0x000000fe03257824 */ /* 0x000fe200078e02ff */
[----:B------:R5:W4:Y:S01]  /*5400*/  LDG.E.U16 R28, desc[UR6][R12.64] ;  /* 0x000000060c1c7981 */ /* 0x000b22000c1e1500 */
[----:B------:R-:W-:Y:S01]  /*5410*/  IMAD R39, R32, 0x10c, RZ ;  /* 0x0000010c20277824 */ /* 0x000fe200078e02ff */
[----:B------:R-:W-:Y:S01]  /*5420*/  LEA.HI.X.SX32 R11, R19, R123, 0x1, P0 ;  /* 0x0000007b130b7211 */ /* 0x000fe200000f0eff */
[----:B-1----:R-:W-:Y:S01]  /*5430*/  IMAD R47, R18, 0x11c, RZ ;  /* 0x0000011c122f7824 */ /* 0x002fe200078e02ff */
[----:B------:R-:W1:Y:S01]  /*5440*/  LDC R19, c[0x0][0x248] ;  /* 0x00009200ff137b82 */ /* 0x000e620000000800 */
[----:B--2---:R-:W-:Y:S01]  /*5450*/  IMAD R15, R3, 0x7f, RZ ;  /* 0x0000007f030f7824 */ /* 0x004fe200078e02ff */
[----:B------:R2:W4:Y:S01]  /*5460*/  LDG.E.U16 R30, desc[UR6][R16.64] ;  /* 0x00000006101e7981 */ /* 0x000522000c1e1500 */
[----:B-----5:R-:W-:Y:S01]  /*5470*/  IMAD R13, R36, 0x10e, RZ ;  /* 0x0000010e240d7824 */ /* 0x020fe200078e02ff */
[----:B------:R-:W-:-:S04]  /*5480*/  IADD3 R12, P1, R37, R122, RZ ;  /* 0x0000007a250c7210 */ /* 0x000fc80007f3e0ff */
[----:B------:R-:W5:Y:S01]  /*5490*/  LDC R18, c[0x0][0x248] ;  /* 0x00009200ff127b82 */ /* 0x000f620000000800 */
[-C--:B------:R-:W-:Y:S01]  /*54a0*/  IADD3 R14, P2, R39, R122.reuse, RZ ;  /* 0x0000007a270e7210 */ /* 0x080fe20007f5e0ff */
[----:B------:R0:W4:Y:S01]  /*54b0*/  LDG.E.U16 R32, desc[UR6][R10.64] ;  /* 0x000000060a207981 */ /* 0x000122000c1e1500 */
[----:B--2---:R-:W-:Y:S01]  /*54c0*/  IMAD R17, R3, 0x87, RZ ;  /* 0x0000008703117824 */ /* 0x004fe200078e02ff */
[-C--:B------:R-:W-:Y:S02]  /*54d0*/  IADD3 R16, P0, R13, R122.reuse, RZ ;  /* 0x0000007a0d107210 */ /* 0x080fe40007f1e0ff */
[-C--:B------:R-:W-:Y:S02]  /*54e0*/  LEA.HI.X.SX32 R13, R15, R123.reuse, 0x1, P1 ;  /* 0x0000007b0f0d7211 */ /* 0x080fe400008f0eff */
[-C--:B------:R-:W-:Y:S02]  /*54f0*/  LEA.HI.X.SX32 R15, R231, R123.reuse, 0x1, P2 ;  /* 0x0000007be70f7211 */ /* 0x080fe400010f0eff */
[----:B------:R-:W-:Y:S01]  /*5500*/  LEA.HI.X.SX32 R17, R17, R123, 0x1, P0 ;  /* 0x0000007b11117211 */ /* 0x000fe200000f0eff */
[----:B0-----:R-:W-:Y:S01]  /*5510*/  IMAD R11, R40, 0x12c, RZ ;  /* 0x0000012c280b7824 */ /* 0x001fe200078e02ff */
[-C--:B------:R-:W-:Y:S01]  /*5520*/  IADD3 R10, P0, R47, R122.reuse, RZ ;  /* 0x0000007a2f0a7210 */ /* 0x080fe20007f1e0ff */
[----:B------:R-:W-:Y:S01]  /*5530*/  IMAD R21, R21, 0x11e, RZ ;  /* 0x0000011e15157824 */ /* 0x000fe200078e02ff */
[----:B------:R0:W2:Y:S01]  /*5540*/  LDG.E.U16 R38, desc[UR6][R14.64] ;  /* 0x000000060e267981 */ /* 0x0000a2000c1e1500 */
[----:B------:R-:W5:Y:S03]  /*5550*/  LDC R47, c[0x0][0x248] ;  /* 0x00009200ff2f7b82 */ /* 0x000f660000000800 */
[----:B------:R0:W2:Y:S04]  /*5560*/  LDG.E.U16 R36, desc[UR6][R12.64] ;  /* 0x000000060c247981 */ /* 0x0000a8000c1e1500 */
[----:B------:R1:W2:Y:S01]  /*5570*/  LDG.E.U16 R39, desc[UR6][R16.64] ;  /* 0x0000000610277981 */ /* 0x0002a2000c1e1500 */
[----:B0-----:R-:W-:-:S02]  /*5580*/  IADD3 R14, P2, R11, R122, RZ ;  /* 0x0000007a0b0e7210 */ /* 0x001fc40007f5e0ff */
[-C--:B------:R-:W-:Y:S01]  /*5590*/  LEA.HI.X.SX32 R11, R25, R123.reuse, 0x1, P0 ;  /* 0x0000007b190b7211 */ /* 0x080fe200000f0eff */
[----:B------:R-:W-:Y:S01]  /*55a0*/  IMAD R13, R3, 0x8f, RZ ;  /* 0x0000008f030d7824 */ /* 0x000fe200078e02ff */
[-C--:B------:R-:W-:Y:S01]  /*55b0*/  IADD3 R12, P1, R21, R122.reuse, RZ ;  /* 0x0000007a150c7210 */ /* 0x080fe20007f3e0ff */
[----:B-1----:R-:W-:Y:S01]  /*55c0*/  IMAD R17, R3, 0x97, RZ ;  /* 0x0000009703117824 */ /* 0x002fe200078e02ff */
[-C--:B------:R-:W-:Y:S01]  /*55d0*/  IADD3 R16, P0, R41, R122.reuse, RZ ;  /* 0x0000007a29107210 */ /* 0x080fe20007f1e0ff */
[----:B------:R-:W-:Y:S01]  /*55e0*/  IMAD R53, R19, 0x13c, RZ ;  /* 0x0000013c13357824 */ /* 0x000fe200078e02ff */
[-C--:B------:R-:W-:Y:S01]  /*55f0*/  LEA.HI.X.SX32 R13, R13, R123.reuse, 0x1, P1 ;  /* 0x0000007b0d0d7211 */ /* 0x080fe200008f0eff */
[----:B------:R-:W2:Y:S01]  /*5600*/  LDG.E.U16 R40, desc[UR6][R10.64] ;  /* 0x000000060a287981 */ /* 0x000ea2000c1e1500 */
[----:B------:R-:W-:Y:S01]  /*5610*/  LEA.HI.X.SX32 R17, R17, R123, 0x1, P0 ;  /* 0x0000007b11117211 */ /* 0x000fe200000f0eff */
[----:B------:R-:W-:Y:S02]  /*5620*/  IMAD R19, R3, 0x9f, RZ ;  /* 0x0000009f03137824 */ /* 0x000fe400078e02ff */
[----:B------:R0:W2:Y:S04]  /*5630*/  LDG.E.U16 R25, desc[UR6][R12.64] ;  /* 0x000000060c197981 */ /* 0x0000a8000c1e1500 */
[----:B------:R5:W2:Y:S01]  /*5640*/  LDG.E.U16 R41, desc[UR6][R16.64] ;  /* 0x0000000610297981 */ /* 0x000aa2000c1e1500 */
[----:B0-----:R-:W-:Y:S01]  /*5650*/  IADD3 R12, P1, R43, R122, RZ ;  /* 0x0000007a2b0c7210 */ /* 0x001fe20007f3e0ff */
[----:B-----5:R-:W-:-:S03]  /*5660*/  IMAD R17, R18, 0x15c, RZ ;  /* 0x0000015c12117824 */ /* 0x020fc600078e02ff */
[-C--:B------:R-:W-:Y:S01]  /*5670*/  LEA.HI.X.SX32 R13, R19, R123.reuse, 0x1, P1 ;  /* 0x0000007b130d7211 */ /* 0x080fe200008f0eff */
[----:B------:R-:W-:Y:S01]  /*5680*/  IMAD R21, R3, 0xa7, RZ ;  /* 0x000000a703157824 */ /* 0x000fe200078e02ff */
[-C--:B------:R-:W-:Y:S02]  /*5690*/  LEA.HI.X.SX32 R15, R229, R123.reuse, 0x1, P2 ;  /* 0x0000007be50f7211 */ /* 0x080fe400010f0eff */
[-C--:B------:R-:W-:Y:S02]  /*56a0*/  IADD3 R18, P1, R17, R122.reuse, RZ ;  /* 0x0000007a11127210 */ /* 0x080fe40007f3e0ff */
[----:B------:R-:W-:Y:S01]  /*56b0*/  IADD3 R16, P2, R45, R122, RZ ;  /* 0x0000007a2d107210 */ /* 0x000fe20007f5e0ff */
[----:B------:R0:W5:Y:S01]  /*56c0*/  LDG.E.U16 R42, desc[UR6][R14.64] ;  /* 0x000000060e2a7981 */ /* 0x000162000c1e1500 */
[-C--:B------:R-:W-:Y:S01]  /*56d0*/  LEA.HI.X.SX32 R19, R29, R123.reuse, 0x1, P1 ;  /* 0x0000007b1d137211 */ /* 0x080fe200008f0eff */
[----:B------:R-:W1:Y:S01]  /*56e0*/  LDC R45, c[0x0][0x248] ;  /* 0x00009200ff2d7b82 */ /* 0x000e620000000800 */
[----:B------:R-:W-:-:S02]  /*56f0*/  LEA.HI.X.SX32 R17, R21, R123, 0x1, P2 ;  /* 0x0000007b15117211 */ /* 0x000fc400010f0eff */
[-C--:B------:R-:W-:Y:S01]  /*5700*/  IADD3 R10, P0, R53, R122.reuse, RZ ;  /* 0x0000007a350a7210 */ /* 0x080fe20007f1e0ff */
[----:B------:R0:W5:Y:S04]  /*5710*/  LDG.E.U16 R48, desc[UR6][R18.64] ;  /* 0x0000000612307981 */ /* 0x000168000c1e1500 */
[----:B------:R-:W1:Y:S01]  /*5720*/  LDC R21, c[0x0][0x248] ;  /* 0x00009200ff157b82 */ /* 0x000e620000000800 */
[----:B0-----:R-:W-:Y:S01]  /*5730*/  IMAD R15, R44, 0x14c, RZ ;  /* 0x0000014c2c0f7824 */ /* 0x001fe200078e02ff */
[-C--:B------:R-:W-:Y:S01]  /*5740*/  LEA.HI.X.SX32 R11, R27, R123.reuse, 0x1, P0 ;  /* 0x0000007b1b0b7211 */ /* 0x080fe200000f0eff */
[----:B------:R-:W-:Y:S01]  /*5750*/  IMAD R47, R47, 0x15e, RZ ;  /* 0x0000015e2f2f7824 */ /* 0x000fe200078e02ff */
[----:B------:R0:W5:Y:S04]  /*5760*/  LDG.E.U16 R27, desc[UR6][R12.64] ;  /* 0x000000060c1b7981 */ /* 0x000168000c1e1500 */
[----:B------:R-:W1:Y:S01]  /*5770*/  LDC R18, c[0x0][0x248] ;  /* 0x00009200ff127b82 */ /* 0x000e620000000800 */
[-C--:B------:R-:W-:Y:S01]  /*5780*/  IADD3 R14, P0, R15, R122.reuse, RZ ;  /* 0x0000007a0f0e7210 */ /* 0x080fe20007f1e0ff */
[----:B------:R0:W5:Y:S04]  /*5790*/  LDG.E.U16 R44, desc[UR6][R10.64] ;  /* 0x000000060a2c7981 */ /* 0x000168000c1e1500 */
[----:B------:R0:W5:Y:S02]  /*57a0*/  LDG.E.U16 R29, desc[UR6][R16.64] ;  /* 0x00000006101d7981 */ /* 0x000164000c1e1500 */
[----:B------:R-:W1:Y:S01]  /*57b0*/  LDC R53, c[0x0][0x248] ;  /* 0x00009200ff357b82 */ /* 0x000e620000000800 */
[-C--:B------:R-:W-:Y:S01]  /*57c0*/  LEA.HI.X.SX32 R15, R227, R123.reuse, 0x1, P0 ;  /* 0x0000007be30f7211 */ /* 0x080fe200000f0eff */
[----:B0-----:R-:W-:Y:S01]  /*57d0*/  IMAD R13, R50, 0x16e, RZ ;  /* 0x0000016e320d7824 */ /* 0x001fe200078e02ff */
[-C--:B------:R-:W-:Y:S01]  /*57e0*/  IADD3 R12, P1, R49, R122.reuse, RZ ;  /* 0x0000007a310c7210 */ /* 0x080fe20007f3e0ff */
[----:B------:R-:W-:Y:S01]  /*57f0*/  IMAD R11, R3, 0xaf, RZ ;  /* 0x000000af030b7824 */ /* 0x000fe200078e02ff */
[----:B------:R-:W-:Y:S01]  /*5800*/  IADD3 R10, P0, R47, R122, RZ ;  /* 0x0000007a2f0a7210 */ /* 0x000fe20007f1e0ff */
[----:B------:R0:W5:Y:S02]  /*5810*/  LDG.E.U16 R46, desc[UR6][R14.64] ;  /* 0x000000060e2e7981 */ /* 0x000164000c1e1500 */
[----:B------:R-:W0:Y:S01]  /*5820*/  LDC R47, c[0x0][0x248] ;  /* 0x00009200ff2f7b82 */ /* 0x000e220000000800 */
[----:B------:R-:W-:-:S02]  /*5830*/  LEA.HI.X.SX32 R11, R11, R123, 0x1, P0 ;  /* 0x0000007b0b0b7211 */ /* 0x000fc400000f0eff */
[-C--:B------:R-:W-:Y:S01]  /*5840*/  IADD3 R16, P0, R51, R122.reuse, RZ ;  /* 0x0000007a33107210 */ /* 0x080fe20007f1e0ff */
[----:B-1----:R-:W-:Y:S02]  /*5850*/  IMAD R45, R45, 0x18c, RZ ;  /* 0x0000018c2d2d7824 */ /* 0x002fe400078e02ff */
[----:B------:R-:W-:Y:S01]  /*5860*/  IMAD R21, R21, 0x17e, RZ ;  /* 0x0000017e15157824 */ /* 0x000fe200078e02ff */
[-C--:B0-----:R-:W-:Y:S01]  /*5870*/  IADD3 R14, P2, R13, R122.reuse, RZ ;  /* 0x0000007a0d0e7210 */ /* 0x081fe20007f5e0ff */
[----:B------:R-:W-:Y:S01]  /*5880*/  IMAD R15, R3, 0xb7, RZ ;  /* 0x000000b7030f7824 */ /* 0x000fe200078e02ff */
[-C--:B------:R-:W-:Y:S01]  /*5890*/  LEA.HI.X.SX32 R13, R224, R123.reuse, 0x1, P1 ;  /* 0x0000007be00d7211 */ /* 0x080fe200008f0eff */
[----:B------:R0:W5:Y:S01]  /*58a0*/  LDG.E.U16 R43, desc[UR6][R10.64] ;  /* 0x000000060a2b7981 */ /* 0x000162000c1e1500 */
[-C--:B------:R-:W-:Y:S01]  /*58b0*/  LEA.HI.X.SX32 R17, R31, R123.reuse, 0x1, P0 ;  /* 0x0000007b1f117211 */ /* 0x080fe200000f0eff */
[----:B------:R-:W1:Y:S02]  /*58c0*/  LDC R49, c[0x0][0x248] ;  /* 0x00009200ff317b82 */ /* 0x000e640000000800 */
[----:B------:R0:W5:Y:S01]  /*58d0*/  LDG.E.U16 R50, desc[UR6][R12.64] ;  /* 0x000000060c327981 */ /* 0x000162000c1e1500 */
[----:B------:R-:W-:Y:S01]  /*58e0*/  IMAD R19, R18, 0x1bc, RZ ;  /* 0x000001bc12137824 */ /* 0x000fe200078e02ff */
[----:B------:R-:W-:Y:S01]  /*58f0*/  LEA.HI.X.SX32 R15, R15, R123, 0x1, P2 ;  /* 0x0000007b0f0f7211 */ /* 0x000fe200010f0eff */
[----:B------:R-:W-:Y:S01]  /*5900*/  IMAD R53, R53, 0x19c, RZ ;  /* 0x0000019c35357824 */ /* 0x000fe200078e02ff */
[----:B------:R0:W5:Y:S02]  /*5910*/  LDG.E.U16 R52, desc[UR6][R16.64] ;  /* 0x0000000610347981 */ /* 0x000164000c1e1500 */
[----:B0-----:R-:W-:Y:S01]  /*5920*/  IMAD R11, R3, 0xbf, RZ ;  /* 0x000000bf030b7824 */ /* 0x001fe200078e02ff */
[-C--:B------:R-:W-:Y:S01]  /*5930*/  IADD3 R10, P0, R21, R122.reuse, RZ ;  /* 0x0000007a150a7210 */ /* 0x080fe20007f1e0ff */
[----:B------:R0:W5:Y:S01]  /*5940*/  LDG.E.U16 R31, desc[UR6][R14.64] ;  /* 0x000000060e1f7981 */ /* 0x000162000c1e1500 */
[----:B------:R-:W3:Y:S01]  /*5950*/  LDC R21, c[0x0][0x248] ;  /* 0x00009200ff157b82 */ /* 0x000ee20000000800 */
[----:B------:R-:W-:Y:S01]  /*5960*/  IMAD R13, R54, 0x1ac, RZ ;  /* 0x000001ac360d7824 */ /* 0x000fe200078e02ff */
[----:B------:R-:W-:-:S04]  /*5970*/  IADD3 R12, P1, R45, R122, RZ ;  /* 0x0000007a2d0c7210 */ /* 0x000fc80007f3e0ff */
[-C--:B------:R-:W-:Y:S02]  /*5980*/  IADD3 R16, P2, R13, R122.reuse, RZ ;  /* 0x0000007a0d107210 */ /* 0x080fe40007f5e0ff */
[-C--:B------:R-:W-:Y:S01]  /*5990*/  LEA.HI.X.SX32 R13, R222, R123.reuse, 0x1, P1 ;  /* 0x0000007bde0d7211 */ /* 0x080fe200008f0eff */
[----:B------:R-:W3:Y:S01]  /*59a0*/  LDC R51, c[0x0][0x248] ;  /* 0x00009200ff337b82 */ /* 0x000ee20000000800 */
[-C--:B------:R-:W-:Y:S02]  /*59b0*/  IADD3 R18, P1, R19, R122.reuse, RZ ;  /* 0x0000007a13127210 */ /* 0x080fe40007f3e0ff */
[-C--:B------:R-:W-:Y:S01]  /*59c0*/  LEA.HI.X.SX32 R11, R11, R123.reuse, 0x1, P0 ;  /* 0x0000007b0b0b7211 */ /* 0x080fe200000f0eff */
[----:B------:R-:W-:Y:S01]  /*59d0*/  IMAD R47, R47, 0x1cc, RZ ;  /* 0x000001cc2f2f7824 */ /* 0x000fe200078e02ff */
[----:B0-----:R-:W-:Y:S01]  /*59e0*/  IADD3 R14, P0, R53, R122, RZ ;  /* 0x0000007a350e7210 */ /* 0x001fe20007f1e0ff */
[----:B-1----:R-:W-:Y:S01]  /*59f0*/  IMAD R49, R49, 0x1dc, RZ ;  /* 0x000001dc31317824 */ /* 0x002fe200078e02ff */
[-C--:B------:R-:W-:Y:S01]  /*5a00*/  LEA.HI.X.SX32 R19, R35, R123.reuse, 0x1, P1 ;  /* 0x0000007b23137211 */ /* 0x080fe200008f0eff */
[----:B------:R0:W5:Y:S01]  /*5a10*/  LDG.E.U16 R45, desc[UR6][R10.64] ;  /* 0x000000060a2d7981 */ /* 0x000162000c1e1500 */
[-C--:B------:R-:W-:Y:S01]  /*5a20*/  LEA.HI.X.SX32 R15, R33, R123.reuse, 0x1, P0 ;  /* 0x0000007b210f7211 */ /* 0x080fe200000f0eff */
[----:B------:R-:W-:Y:S01]  /*5a30*/  IMAD R55, R55, 0x1fc, RZ ;  /* 0x000001fc37377824 */ /* 0x000fe200078e02ff */
[----:B------:R-:W1:Y:S01]  /*5a40*/  LDC R33, c[0x0][0x248] ;  /* 0x00009200ff217b82 */ /* 0x000e620000000800 */
[----:B------:R3:W5:Y:S01]  /*5a50*/  LDG.E.U16 R60, desc[UR6][R18.64] ;  /* 0x00000006123c7981 */ /* 0x000762000c1e1500 */
[----:B------:R-:W-:-:S03]  /*5a60*/  LEA.HI.X.SX32 R17, R220, R123, 0x1, P2 ;  /* 0x0000007bdc117211 */ /* 0x000fc600010f0eff */
[----:B------:R3:W5:Y:S01]  /*5a70*/  LDG.E.U16 R54, desc[UR6][R12.64] ;  /* 0x000000060c367981 */ /* 0x000762000c1e1500 */
[----:B0-----:R-:W-:Y:S02]  /*5a80*/  IADD3 R10, P0, R47, R122, RZ ;  /* 0x0000007a2f0a7210 */ /* 0x001fe40007f1e0ff */
[----:B------:R-:W0:Y:S01]  /*5a90*/  LDC R35, c[0x0][0x248] ;  /* 0x00009200ff237b82 */ /* 0x000e220000000800 */
[----:B------:R1:W5:Y:S01]  /*5aa0*/  LDG.E.U16 R58, desc[UR6][R16.64] ;  /* 0x00000006103a7981 */ /* 0x000362000c1e1500 */
[----:B---3--:R-:W-:-:S03]  /*5ab0*/  IMAD R51, R51, 0x1ec, RZ ;  /* 0x000001ec33337824 */ /* 0x008fc600078e02ff */
[----:B------:R-:W3:Y:S03]  /*5ac0*/  LDG.E.U16 R56, desc[UR6][R14.64] ;  /* 0x000000060e387981 */ /* 0x000ee6000c1e1500 */
[----:B------:R-:W0:Y:S01]  /*5ad0*/  LDC R18, c[0x0][0x248] ;  /* 0x00009200ff127b82 */ /* 0x000e220000000800 */
[----:B------:R-:W-:-:S07]  /*5ae0*/  LEA.HI.X.SX32 R11, R218, R123, 0x1, P0 ;  /* 0x0000007bda0b7211 */ /* 0x000fce00000f0eff */
[----:B------:R-:W0:Y:S01]  /*5af0*/  LDC R47, c[0x0][0x248] ;  /* 0x00009200ff2f7b82 */ /* 0x000e220000000800 */
[-C--:B------:R-:W-:Y:S01]  /*5b00*/  IADD3 R12, P1, R49, R122.reuse, RZ ;  /* 0x0000007a310c7210 */ /* 0x080fe20007f3e0ff */
[----:B-1----:R-:W-:Y:S01]  /*5b10*/  IMAD R33, R33, 0x19e, RZ ;  /* 0x0000019e21217824 */ /* 0x002fe200078e02ff */
[----:B------:R-:W-:Y:S01]  /*5b20*/  IADD3 R16, P0, R55, R122, RZ ;  /* 0x0000007a37107210 */ /* 0x000fe20007f1e0ff */
[----:B------:R1:W3:Y:S01]  /*5b30*/  LDG.E.U16 R62, desc[UR6][R10.64] ;  /* 0x000000060a3e7981 */ /* 0x0002e2000c1e1500 */
[-C--:B------:R-:W-:Y:S02]  /*5b40*/  LEA.HI.X.SX32 R13, R23, R123.reuse, 0x1, P1 ;  /* 0x0000007b170d7211 */ /* 0x080fe400008f0eff */
[----:B------:R-:W-:Y:S01]  /*5b50*/  LEA.HI.X.SX32 R17, R37, R123, 0x1, P0 ;  /* 0x0000007b25117211 */ /* 0x000fe200000f0eff */
[----:B------:R-:W-:Y:S01]  /*5b60*/  IMAD R37, R21, 0x18e, RZ ;  /* 0x0000018e15257824 */ /* 0x000fe200078e02ff */
[----:B------:R-:W4:Y:S01]  /*5b70*/  LDC R23, c[0x0][0x248] ;  /* 0x00009200ff177b82 */ /* 0x000f220000000800 */
[----:B------:R0:W3:Y:S01]  /*5b80*/  LDG.E.U16 R64, desc[UR6][R12.64] ;  /* 0x000000060c407981 */ /* 0x0000e2000c1e1500 */
[----:B------:R-:W-:-:S02]  /*5b90*/  IMAD R19, R3, 0xc7, RZ ;  /* 0x000000c703137824 */ /* 0x000fc400078e02ff */
[----:B------:R-:W-:Y:S01]  /*5ba0*/  IMAD R21, R3, 0xcf, RZ ;  /* 0x000000cf03157824 */ /* 0x000fe200078e02ff */
[-C--:B-1----:R-:W-:Y:S01]  /*5bb0*/  IADD3 R10, P0, R37, R122.reuse, RZ ;  /* 0x0000007a250a7210 */ /* 0x082fe20007f1e0ff */
[----:B------:R1:W3:Y:S01]  /*5bc0*/  LDG.E.U16 R68, desc[UR6][R16.64] ;  /* 0x0000000610447981 */ /* 0x0002e2000c1e1500 */
[-C--:B------:R-:W-:Y:S01]  /*5bd0*/  IADD3 R14, P2, R51, R122.reuse, RZ ;  /* 0x0000007a330e7210 */ /* 0x080fe20007f5e0ff */
[----:B------:R-:W4:Y:S01]  /*5be0*/  LDC R49, c[0x0][0x248] ;  /* 0x00009200ff317b82 */ /* 0x000f220000000800 */
[----:B0-----:R-:W-:Y:S01]  /*5bf0*/  IMAD R13, R18, 0x1be, RZ ;  /* 0x000001be120d7824 */ /* 0x001fe200078e02ff */
[----:B------:R-:W-:Y:S02]  /*5c00*/  IADD3 R12, P1, R33, R122, RZ ;  /* 0x0000007a210c7210 */ /* 0x000fe40007f3e0ff */
[----:B------:R-:W-:-:S04]  /*5c10*/  LEA.HI.X.SX32 R11, R19, R123, 0x1, P0 ;  /* 0x0000007b130b7211 */ /* 0x000fc800000f0eff */
[----:B------:R-:W0:Y:S01]  /*5c20*/  LDC R51, c[0x0][0x248] ;  /* 0x00009200ff337b82 */ /* 0x000e220000000800 */
[----:B-1----:R-:W-:Y:S01]  /*5c30*/  IADD3 R16, P0, R13, R122, RZ ;  /* 0x0000007a0d107210 */ /* 0x002fe20007f1e0ff */
[----:B------:R-:W-:Y:S01]  /*5c40*/  IMAD R47, R47, 0x1de, RZ ;  /* 0x000001de2f2f7824 */ /* 0x000fe200078e02ff */
[-C--:B------:R-:W-:Y:S01]  /*5c50*/  LEA.HI.X.SX32 R13, R21, R123.reuse, 0x1, P1 ;  /* 0x0000007b150d7211 */ /* 0x080fe200008f0eff */
[----:B------:R-:W-:Y:S01]  /*5c60*/  IMAD R21, R3, 0xef, RZ ;  /* 0x000000ef03157824 */ /* 0x000fe200078e02ff */
[----:B------:R-:W-:Y:S01]  /*5c70*/  LEA.HI.X.SX32 R15, R216, R123, 0x1, P2 ;  /* 0x0000007bd80f7211 */ /* 0x000fe200010f0eff */
[----:B------:R-:W-:Y:S01]  /*5c80*/  IMAD R35, R35, 0x1ae, RZ ;  /* 0x000001ae23237824 */ /* 0x000fe200078e02ff */
[----:B------:R-:W3:Y:S04]  /*5c90*/  LDG.E.U16 R18, desc[UR6][R10.64] ;  /* 0x000000060a127981 */ /* 0x000ee8000c1e1500 */
[----:B------:R1:W3:Y:S01]  /*5ca0*/  LDG.E.U16 R33, desc[UR6][R12.64] ;  /* 0x000000060c217981 */ /* 0x0002e2000c1e1500 */
[----:B------:R-:W-:-:S03]  /*5cb0*/  IMAD R17, R3, 0xdf, RZ ;  /* 0x000000df03117824 */ /* 0x000fc600078e02ff */
[----:B------:R1:W3:Y:S02]  /*5cc0*/  LDG.E.U16 R66, desc[UR6][R14.64] ;  /* 0x000000060e427981 */ /* 0x0002e4000c1e1500 */
[----:B-1----:R-:W-:-:S04]  /*5cd0*/  IADD3 R12, P1, R47, R122, RZ ;  /* 0x0000007a2f0c7210 */ /* 0x002fc80007f3e0ff */
[----:B------:R-:W-:Y:S01]  /*5ce0*/  LEA.HI.X.SX32 R13, R21, R123, 0x1, P1 ;  /* 0x0000007b150d7211 */ /* 0x000fe200008f0eff */
[----:B------:R-:W-:Y:S01]  /*5cf0*/  IMAD R15, R3, 0xd7, RZ ;  /* 0x000000d7030f7824 */ /* 0x000fe200078e02ff */
[----:B------:R-:W-:-:S03]  /*5d00*/  IADD3 R14, P2, R35, R122, RZ ;  /* 0x0000007a230e7210 */ /* 0x000fc60007f5e0ff */
[----:B------:R-:W3:Y:S01]  /*5d10*/  LDG.E.U16 R12, desc[UR6][R12.64] ;  /* 0x000000060c0c7981 */ /* 0x000ee2000c1e1500 */
[----:B----4-:R-:W-:Y:S01]  /*5d20*/  IMAD R23, R23, 0x1ce, RZ ;  /* 0x000001ce17177824 */ /* 0x010fe200078e02ff */
[-C--:B------:R-:W-:Y:S01]  /*5d30*/  LEA.HI.X.SX32 R15, R15, R123.reuse, 0x1, P2 ;  /* 0x0000007b0f0f7211 */ /* 0x080fe200010f0eff */
[----:B------:R-:W-:Y:S01]  /*5d40*/  IMAD R19, R3, 0xe7, RZ ;  /* 0x000000e703137824 */ /* 0x000fe200078e02ff */
[-C--:B------:R-:W-:Y:S01]  /*5d50*/  LEA.HI.X.SX32 R17, R17, R123.reuse, 0x1, P0 ;  /* 0x0000007b11117211 */ /* 0x080fe200000f0eff */
[----:B------:R-:W-:Y:S01]  /*5d60*/  IMAD R49, R49, 0x1ee, RZ ;  /* 0x000001ee31317824 */ /* 0x000fe200078e02ff */
[-C--:B------:R-:W-:Y:S01]  /*5d70*/  IADD3 R10, P0, R23, R122.reuse, RZ ;  /* 0x0000007a170a7210 */ /* 0x080fe20007f1e0ff */
[----:B0-----:R-:W-:Y:S01]  /*5d80*/  IMAD R51, R51, 0x1fe, RZ ;  /* 0x000001fe33337824 */ /* 0x001fe200078e02ff */
[----:B------:R0:W4:Y:S01]  /*5d90*/  LDG.E.U16 R35, desc[UR6][R14.64] ;  /* 0x000000060e237981 */ /* 0x000122000c1e1500 */
[----:B------:R-:W-:Y:S01]  /*5da0*/  IMAD R23, R3, 0xf7, RZ ;  /* 0x000000f703177824 */ /* 0x000fe200078e02ff */
[----:B------:R-:W-:Y:S01]  /*5db0*/  LEA.HI.X.SX32 R11, R19, R123, 0x1, P0 ;  /* 0x0000007b130b7211 */ /* 0x000fe200000f0eff */
[----:B------:R-:W-:Y:S01]  /*5dc0*/  IMAD R3, R3, 0xff, RZ ;  /* 0x000000ff03037824 */ /* 0x000fe200078e02ff */
[----:B------:R1:W4:Y:S04]  /*5dd0*/  LDG.E.U16 R37, desc[UR6][R16.64] ;  /* 0x0000000610257981 */ /* 0x000328000c1e1500 */
[----:B------:R-:W4:Y:S01]  /*5de0*/  LDG.E.U16 R10, desc[UR6][R10.64] ;  /* 0x000000060a0a7981 */ /* 0x000f22000c1e1500 */
[----:B0-----:R-:W-:-:S02]  /*5df0*/  IADD3 R14, P2, R49, R122, RZ ;  /* 0x0000007a310e7210 */ /* 0x001fc40007f5e0ff */
[----:B-1----:R-:W-:Y:S02]  /*5e00*/  IADD3 R16, P0, R51, R122, RZ ;  /* 0x0000007a33107210 */ /* 0x002fe40007f1e0ff */
[-C--:B------:R-:W-:Y:S02]  /*5e10*/  LEA.HI.X.SX32 R15, R23, R123.reuse, 0x1, P2 ;  /* 0x0000007b170f7211 */ /* 0x080fe400010f0eff */
[----:B------:R-:W-:-:S03]  /*5e20*/  LEA.HI.X.SX32 R17, R3, R123, 0x1, P0 ;  /* 0x0000007b03117211 */ /* 0x000fc600000f0eff */
[----:B------:R-:W4:Y:S04]  /*5e30*/  LDG.E.U16 R14, desc[UR6][R14.64] ;  /* 0x000000060e0e7981 */ /* 0x000f28000c1e1500 */
[----:B------:R-:W4:Y:S04]  /*5e40*/  LDG.E.U16 R16, desc[UR6][R16.64] ;  /* 0x0000000610107981 */ /* 0x000f28000c1e1500 */
[----:B------:R-:W-:Y:S04]  /*5e50*/  STL [R1], RZ ;  /* 0x000000ff01007387 */ /* 0x000fe80000100800 */
[----:B------:R-:W-:Y:S04]  /*5e60*/  STL [R1+0x4], RZ ;  /* 0x000004ff01007387 */ /* 0x000fe80000100800 */
        /* <DEDUP_REMOVED lines=111> */
[----:B------:R-:W-:Y:S01]  /*6560*/  STL [R1+0x1c4], RZ ;  /* 0x0001c4ff01007387 */ /* 0x000fe20000100800 */
[----:B------:R-:W-:-:S03]  /*6570*/  LOP3.LUT R131, R131, 0x70, RZ, 0x3c, !PT ;  /* 0x0000007083837812 */ /* 0x000fc600078e3cff */
[----:B------:R-:W-:Y:S04]  /*6580*/  STL [R1+0x1c8], RZ ;  /* 0x0001c8ff01007387 */ /* 0x000fe80000100800 */
[----:B------:R-:W-:Y:S04]  /*6590*/  STL [R1+0x1cc], RZ ;  /* 0x0001ccff01007387 */ /* 0x000fe80000100800 */
[----:B------:R-:W-:Y:S04]  /*65a0*/  STL [R1+0x1d0], RZ ;  /* 0x0001d0ff01007387 */ /* 0x000fe80000100800 */
[----:B------:R-:W-:Y:S04]  /*65b0*/  STL [R1+0x1d4], RZ ;  /* 0x0001d4ff01007387 */ /* 0x000fe80000100800 */
[----:B------:R-:W-:Y:S04]  /*65c0*/  STL [R1+0x1d8], RZ ;  /* 0x0001d8ff01007387 */ /* 0x000fe80000100800 */
[----:B------:R-:W-:Y:S04]  /*65d0*/  STL [R1+0x1dc], RZ ;  /* 0x0001dcff01007387 */ /* 0x000fe80000100800 */
[----:B------:R-:W-:Y:S04]  /*65e0*/  STS.U16 [R5+UR4+0x2300], R203 ;  /* 0x002300cb05007988 */ /* 0x000fe80008000404 */
[----:B------:R-:W-:Y:S04]  /*65f0*/  STL [R1+0x1e0], RZ ;  /* 0x0001e0ff01007387 */ /* 0x000fe80000100800 */
[----:B------:R-:W-:Y:S04]  /*6600*/  STS.U16 [R5+UR4+0x2700], R2 ;  /* 0x0027000205007988 */ /* 0x000fe80008000404 */
[----:B------:R-:W-:Y:S04]  /*6610*/  STS.U16 [R5+UR4+0x2b00], R206 ;  /* 0x002b00ce05007988 */ /* 0x000fe80008000404 */
[----:B------:R-:W-:Y:S04]  /*6620*/  STS.U16 [R5+UR4+0x2f00], R6 ;  /* 0x002f000605007988 */ /* 0x000fe80008000404 */
[----:B------:R-:W-:Y:S04]  /*6630*/  STS.U16 [R5+UR4+0x3300], R208 ;  /* 0x003300d005007988 */ /* 0x000fe80008000404 */
[----:B------:R-:W-:Y:S04]  /*6640*/  STS.U16 [R5+UR4+0x3700], R8 ;  /* 0x0037000805007988 */ /* 0x000fe80008000404 */
[----:B------:R-:W-:Y:S04]  /*6650*/  STS.U16 [R5+UR4+0x3b00], R210 ;  /* 0x003b00d205007988 */ /* 0x000fe80008000404 */
[----:B------:R-:W-:Y:S04]  /*6660*/  STS.U16 [R5+UR4+0x3f00], R34 ;  /* 0x003f002205007988 */ /* 0x000fe80008000404 */
[----:B--2---:R-:W-:Y:S04]  /*6670*/  STS.U16 [R5+UR4+0x4300], R38 ;  /* 0x0043002605007988 */ /* 0x004fe80008000404 */
[----:B------:R-:W-:Y:S04]  /*6680*/  STS.U16 [R5+UR4+0x4700], R40 ;  /* 0x0047002805007988 */ /* 0x000fe80008000404 */
[----:B-----5:R-:W-:Y:S04]  /*6690*/  STS.U16 [R5+UR4+0x4b00], R42 ;  /* 0x004b002a05007988 */ /* 0x020fe80008000404 */
[----:B------:R-:W-:Y:S04]  /*66a0*/  STS.U16 [R5+UR4+0x4f00], R44 ;  /* 0x004f002c05007988 */ /* 0x000fe80008000404 */
[----:B------:R-:W-:Y:S04]  /*66b0*/  STS.U16 [R5+UR4+0x5300], R46 ;  /* 0x0053002e05007988 */ /* 0x000fe80008000404 */
[----:B------:R-:W-:Y:S04]  /*66c0*/  STS.U16 [R5+UR4+0x5700], R48 ;  /* 0x0057003005007988 */ /* 0x000fe80008000404 */
[----:B------:R-:W-:Y:S04]  /*66d0*/  STS.U16 [R5+UR4+0x5b00], R50 ;  /* 0x005b003205007988 */ /* 0x000fe80008000404 */
[----:B------:R-:W-:Y:S04]  /*66e0*/  STS.U16 [R5+UR4+0x5f00], R52 ;  /* 0x005f003405007988 */ /* 0x000fe80008000404 */
[----:B------:R-:W-:Y:S04]  /*66f0*/  STS.U16 [R5+UR4+0x6300], R54 ;  /* 0x0063003605007988 */ /* 0x000fe80008000404 */
[----:B---3--:R-:W-:Y:S04]  /*6700*/  STS.U16 [R5+UR4+0x6700], R56 ;  /* 0x0067003805007988 */ /* 0x008fe80008000404 */
[----:B------:R-:W-:Y:S04]  /*6710*/  STS.U16 [R5+UR4+0x6b00], R58 ;  /* 0x006b003a05007988 */ /* 0x000fe80008000404 */
[----:B------:R-:W-:Y:S04]  /*6720*/  STS.U16 [R5+UR4+0x6f00], R60 ;  /* 0x006f003c05007988 */ /* 0x000fe80008000404 */
[----:B------:R-:W-:Y:S04]  /*6730*/  STS.U16 [R5+UR4+0x7300], R62 ;  /* 0x0073003e05007988 */ /* 0x000fe80008000404 */
[----:B------:R-:W-:Y:S04]  /*6740*/  STS.U16 [R5+UR4+0x7700], R64 ;  /* 0x0077004005007988 */ /* 0x000fe80008000404 */
[----:B------:R-:W-:Y:S04]  /*6750*/  STS.U16 [R5+UR4+0x7b00], R66 ;  /* 0x007b004205007988 */ /* 0x000fe80008000404 */
[----:B------:R-:W-:Y:S04]  /*6760*/  STS.U16 [R5+UR4+0x7f00], R68 ;  /* 0x007f004405007988 */ /* 0x000fe80008000404 */
[----:B------:R-:W-:Y:S04]  /*6770*/  STL [R1+0x1e4], RZ ;  /* 0x0001e4ff01007387 */ /* 0x000fe80000100800 */
[----:B------:R0:W-:Y:S04]  /*6780*/  STS.U16 [R131+UR4+0x7780], R12 ;  /* 0x0077800c83007988 */ /* 0x0001e80008000404 */
[----:B------:R-:W-:Y:S04]  /*6790*/  STL [R1+0x1e8], RZ ;  /* 0x0001e8ff01007387 */ /* 0x000fe80000100800 */
[----:B------:R-:W-:Y:S01]  /*67a0*/  STL [R1+0x1ec], RZ ;  /* 0x0001ecff01007387 */ /* 0x000fe20000100800 */
[----:B0-----:R-:W-:-:S03]  /*67b0*/  IMAD.SHL.U32 R12, R233, 0x100, RZ ;  /* 0x00000100e90c7824 */ /* 0x001fc600078e00ff */
[----:B------:R-:W-:Y:S04]  /*67c0*/  STL [R1+0x1f0], RZ ;  /* 0x0001f0ff01007387 */ /* 0x000fe80000100800 */
[----:B------:R-:W-:Y:S04]  /*67d0*/  STL [R1+0x1f4], RZ ;  /* 0x0001f4ff01007387 */ /* 0x000fe80000100800 */
[----:B------:R-:W-:Y:S04]  /*67e0*/  STL [R1+0x1f8], RZ ;  /* 0x0001f8ff01007387 */ /* 0x000fe80000100800 */
[----:B------:R0:W-:Y:S04]  /*67f0*/  STS.U16 [R131+UR4+0x1380], R0 ;  /* 0x0013800083007988 */ /* 0x0001e80008000404 */
[----:B------:R-:W-:Y:S01]  /*6800*/  STL [R1+0x1fc], RZ ;  /* 0x0001fcff01007387 */ /* 0x000fe20000100800 */
[----:B0-----:R-:W-:-:S04]  /*6810*/  IADD3 R0, R12, 0x100, RZ ;  /* 0x000001000c007810 */ /* 0x001fc80007ffe0ff */
[----:B------:R-:W-:Y:S01]  /*6820*/  ISETP.GE.AND P0, PT, R0, 0x1, PT ;  /* 0x000000010000780c */ /* 0x000fe20003f06270 */
[----:B------:R-:W-:Y:S01]  /*6830*/  STS.U16 [R131+UR4+0x380], R130 ;  /* 0x0003808283007988 */ /* 0x000fe20008000404 */
[----:B------:R-:W-:-:S03]  /*6840*/  IMAD.MOV.U32 R192, RZ, RZ, 0x3f800000 ;  /* 0x3f800000ffc07424 */ /* 0x000fc600078e00ff */
[----:B------:R-:W-:Y:S01]  /*6850*/  STS.U16 [R131+UR4+0x780], R124 ;  /* 0x0007807c83007988 */ /* 0x000fe20008000404 */
[----:B------:R-:W-:-:S03]  /*6860*/  MOV R6, 0xff800000 ;  /* 0xff80000000067802 */ /* 0x000fc60000000f00 */
[----:B------:R-:W-:Y:S01]  /*6870*/  STS.U16 [R131+UR4+0xb80], R126 ;  /* 0x000b807e83007988 */ /* 0x000fe20008000404 */
[----:B------:R-:W-:-:S03]  /*6880*/  MOV R5, 0xff800000 ;  /* 0xff80000000057802 */ /* 0x000fc60000000f00 */
[----:B------:R-:W-:Y:S01]  /*6890*/  STS.U16 [R131+UR4+0xf80], R128 ;  /* 0x000f808083007988 */ /* 0x000fe20008000404 */
[----:B------:R-:W-:-:S03]  /*68a0*/  MOV R191, 0x3f800000 ;  /* 0x3f80000000bf7802 */ /* 0x000fc60000000f00 */
[----:B------:R0:W-:Y:S01]  /*68b0*/  STS.U16 [R131+UR4+0x1780], R4 ;  /* 0x0017800483007988 */ /* 0x0001e20008000404 */
[----:B------:R-:W-:-:S03]  /*68c0*/  MOV R190, 0x3f800000 ;  /* 0x3f80000000be7802 */ /* 0x000fc60000000f00 */
[----:B------:R1:W-:Y:S01]  /*68d0*/  STS.U16 [R131+UR4+0x1b80], R7 ;  /* 0x001b800783007988 */ /* 0x0003e20008000404 */
[----:B------:R-:W-:-:S03]  /*68e0*/  MOV R189, 0x3f800000 ;  /* 0x3f80000000bd7802 */ /* 0x000fc60000000f00 */
[----:B------:R-:W-:Y:S01]  /*68f0*/  STS.U16 [R131+UR4+0x1f80], R9 ;  /* 0x001f800983007988 */ /* 0x000fe20008000404 */
[----:B------:R-:W-:-:S03]  /*6900*/  CS2R R46, SRZ ;  /* 0x00000000002e7805 */ /* 0x000fc6000001ff00 */
[----:B------:R-:W-:Y:S01]  /*6910*/  STS.U16 [R131+UR4+0x2380], R20 ;  /* 0x0023801483007988 */ /* 0x000fe20008000404 */
[----:B0-----:R-:W-:-:S03]  /*6920*/  IMAD.MOV.U32 R4, RZ, RZ, -0x800000 ;  /* 0xff800000ff047424 */ /* 0x001fc600078e00ff */
[----:B------:R-:W-:Y:S01]  /*6930*/  STS.U16 [R131+UR4+0x2780], R22 ;  /* 0x0027801683007988 */ /* 0x000fe20008000404 */
[----:B-1----:R-:W-:-:S03]  /*6940*/  MOV R7, 0xff800000 ;  /* 0xff80000000077802 */ /* 0x002fc60000000f00 */
[----:B------:R-:W-:Y:S01]  /*6950*/  STS.U16 [R131+UR4+0x2b80], R24 ;  /* 0x002b801883007988 */ /* 0x000fe20008000404 */
[----:B------:R-:W-:-:S03]  /*6960*/  CS2R R48, SRZ ;  /* 0x0000000000307805 */ /* 0x000fc6000001ff00 */
        /* <DEDUP_REMOVED lines=10> */
[----:B------:R0:W-:Y:S01]  /*6a10*/  STS.U16 [R131+UR4+0x4380], R39 ;  /* 0x0043802783007988 */ /* 0x0001e20008000404 */
[----:B------:R-:W-:-:S03]  /*6a20*/  CS2R R60, SRZ ;  /* 0x00000000003c7805 */ /* 0x000fc6000001ff00 */
[----:B------:R1:W-:Y:S01]  /*6a30*/  STS.U16 [R131+UR4+0x4780], R25 ;  /* 0x0047801983007988 */ /* 0x0003e20008000404 */
[----:B------:R-:W-:-:S03]  /*6a40*/  CS2R R62, SRZ ;  /* 0x00000000003e7805 */ /* 0x000fc6000001ff00 */
[----:B------:R2:W-:Y:S01]  /*6a50*/  STS.U16 [R131+UR4+0x4b80], R41 ;  /* 0x004b802983007988 */ /* 0x0005e20008000404 */
[----:B------:R-:W-:-:S03]  /*6a60*/  CS2R R64, SRZ ;  /* 0x0000000000407805 */ /* 0x000fc6000001ff00 */
[----:B------:R3:W-:Y:S01]  /*6a70*/  STS.U16 [R131+UR4+0x4f80], R27 ;  /* 0x004f801b83007988 */ /* 0x0007e20008000404 */
[----:B0-----:R-:W-:-:S03]  /*6a80*/  CS2R R38, SRZ ;  /* 0x0000000000267805 */ /* 0x001fc6000001ff00 */
[----:B------:R0:W-:Y:S01]  /*6a90*/  STS.U16 [R131+UR4+0x5380], R29 ;  /* 0x0053801d83007988 */ /* 0x0001e20008000404 */
[----:B-1----:R-:W-:-:S03]  /*6aa0*/  CS2R R24, SRZ ;  /* 0x0000000000187805 */ /* 0x002fc6000001ff00 */
[----:B------:R1:W-:Y:S01]  /*6ab0*/  STS.U16 [R131+UR4+0x5780], R43 ;  /* 0x0057802b83007988 */ /* 0x0003e20008000404 */
[----:B--2---:R-:W-:-:S03]  /*6ac0*/  CS2R R40, SRZ ;  /* 0x0000000000287805 */ /* 0x004fc6000001ff00 */
[----:B------:R2:W-:Y:S01]  /*6ad0*/  STS.U16 [R131+UR4+0x5b80], R31 ;  /* 0x005b801f83007988 */ /* 0x0005e20008000404 */
[----:B---3--:R-:W-:-:S03]  /*6ae0*/  CS2R R26, SRZ ;  /* 0x00000000001a7805 */ /* 0x008fc6000001ff00 */
[----:B------:R3:W-:Y:S01]  /*6af0*/  STS.U16 [R131+UR4+0x5f80], R45 ;  /* 0x005f802d83007988 */ /* 0x0007e20008000404 */
[----:B0-----:R-:W-:-:S03]  /*6b00*/  CS2R R28, SRZ ;  /* 0x00000000001c7805 */ /* 0x001fc6000001ff00 */
[----:B------:R-:W-:Y:S01]  /*6b10*/  STS.U16 [R131+UR4+0x6380], R18 ;  /* 0x0063801283007988 */ /* 0x000fe20008000404 */
[----:B-1----:R-:W-:-:S03]  /*6b20*/  CS2R R42, SRZ ;  /* 0x00000000002a7805 */ /* 0x002fc6000001ff00 */
[----:B------:R0:W-:Y:S01]  /*6b30*/  STS.U16 [R131+UR4+0x6780], R33 ;  /* 0x0067802183007988 */ /* 0x0001e20008000404 */
[----:B--2---:R-:W-:-:S03]  /*6b40*/  CS2R R30, SRZ ;  /* 0x00000000001e7805 */ /* 0x004fc6000001ff00 */
[----:B----4-:R1:W-:Y:S01]  /*6b50*/  STS.U16 [R131+UR4+0x6b80], R35 ;  /* 0x006b802383007988 */ /* 0x0103e20008000404 */
[----:B---3--:R-:W-:-:S03]  /*6b60*/  CS2R R44, SRZ ;  /* 0x00000000002c7805 */ /* 0x008fc6000001ff00 */
[----:B------:R2:W-:Y:S01]  /*6b70*/  STS.U16 [R131+UR4+0x6f80], R37 ;  /* 0x006f802583007988 */ /* 0x0005e20008000404 */
[----:B------:R-:W-:-:S03]  /*6b80*/  CS2R R66, SRZ ;  /* 0x0000000000427805 */ /* 0x000fc6000001ff00 */
[----:B------:R-:W-:Y:S01]  /*6b90*/  STS.U16 [R131+UR4+0x7380], R10 ;  /* 0x0073800a83007988 */ /* 0x000fe20008000404 */
[----:B0-----:R-:W-:-:S03]  /*6ba0*/  CS2R R32, SRZ ;  /* 0x0000000000207805 */ /* 0x001fc6000001ff00 */
[----:B------:R-:W-:Y:S01]  /*6bb0*/  STS.U16 [R131+UR4+0x7b80], R14 ;  /* 0x007b800e83007988 */ /* 0x000fe20008000404 */
[----:B-1----:R-:W-:-:S03]  /*6bc0*/  CS2R R34, SRZ ;  /* 0x0000000000227805 */ /* 0x002fc6000001ff00 */
[----:B------:R0:W-:Y:S01]  /*6bd0*/  STS.U16 [R131+UR4+0x7f80], R16 ;  /* 0x007f801083007988 */ /* 0x0001e20008000404 */
[----:B--2---:R-:W-:Y:S02]  /*6be0*/  CS2R R36, SRZ ;  /* 0x0000000000247805 */ /* 0x004fe4000001ff00 */
[----:B------:R-:W-:Y:S02]  /*6bf0*/  CS2R R68, SRZ ;  /* 0x0000000000447805 */ /* 0x000fe4000001ff00 */
[----:B------:R-:W-:Y:S02]  /*6c00*/  CS2R R70, SRZ ;  /* 0x0000000000467805 */ /* 0x000fe4000001ff00 */
[----:B------:R-:W-:Y:S02]  /*6c10*/  CS2R R72, SRZ ;  /* 0x0000000000487805 */ /* 0x000fe4000001ff00 */
[----:B------:R-:W-:Y:S02]  /*6c20*/  CS2R R74, SRZ ;  /* 0x00000000004a7805 */ /* 0x000fe4000001ff00 */
[----:B------:R-:W-:-:S02]  /*6c30*/  CS2R R76, SRZ ;  /* 0x00000000004c7805 */ /* 0x000fc4000001ff00 */
[----:B------:R-:W-:Y:S02]  /*6c40*/  CS2R R78, SRZ ;  /* 0x00000000004e7805 */ /* 0x000fe4000001ff00 */
        /* <DEDUP_REMOVED lines=25> */
[----:B0-----:R-:W-:Y:S02]  /*6de0*/  CS2R R130, SRZ ;  /* 0x0000000000827805 */ /* 0x001fe4000001ff00 */
        /* <DEDUP_REMOVED lines=10> */
[C---:B------:R-:W-:Y:S02]  /*6e90*/  LOP3.LUT R0, R236.reuse, 0xff, RZ, 0xc0, !PT ;  /* 0x000000ffec007812 */ /* 0x040fe400078ec0ff */
[C---:B------:R-:W-:Y:S02]  /*6ea0*/  LOP3.LUT R2, R236.reuse, 0xe0, RZ, 0xc0, !PT ;  /* 0x000000e0ec027812 */ /* 0x040fe400078ec0ff */
[----:B------:R-:W-:Y:S01]  /*6eb0*/  LOP3.LUT R3, R236, 0xf, RZ, 0xc0, !PT ;  /* 0x0000000fec037812 */ /* 0x000fe200078ec0ff */
[----:B------:R-:W-:Y:S06]  /*6ec0*/  @!P0 BRA `(.L_x_0) ;  /* 0x0000005400f48947 */ /* 0x000fec0003800000 */
[----:B------:R-:W-:Y:S01]  /*6ed0*/  STL [R1], RZ ;  /* 0x000000ff01007387 */ /* 0x000fe20000100800 */
[----:B------:R-:W0:Y:S01]  /*6ee0*/  LDC R19, c[0x0][0x268] ;  /* 0x00009a00ff137b82 */ /* 0x000e220000000800 */
[--C-:B------:R-:W-:Y:S01]  /*6ef0*/  SHF.R.U32.HI R4, RZ, 0x4, R236.reuse ;  /* 0x00000004ff047819 */ /* 0x100fe200000116ec */
[----:B------:R-:W-:Y:S01]  /*6f00*/  ULDC UR5, c[0x0][0x258] ;  /* 0x0000960000057ab9 */ /* 0x000fe20000000800 */
[----:B------:R-:W-:Y:S01]  /*6f10*/  STL [R1+0x4], RZ ;  /* 0x000004ff01007387 */ /* 0x000fe20000100800 */
[--C-:B------:R-:W-:Y:S01]  /*6f20*/  SHF.R.U32.HI R5, RZ, 0x5, R236.reuse ;  /* 0x00000005ff057819 */ /* 0x100fe200000116ec */
[----:B------:R-:W-:Y:S01]  /*6f30*/  IMAD R0, R0, UR5, RZ ;  /* 0x0000000500007c24 */ /* 0x000fe2000f8e02ff */
[----:B------:R-:W-:Y:S01]  /*6f40*/  SGXT.U32 R4, R4, 0x4 ;  /* 0x000000040404781a */ /* 0x000fe20000000000 */
[----:B------:R-:W-:Y:S01]  /*6f50*/  STL [R1+0x8], RZ ;  /* 0x000008ff01007387 */ /* 0x000fe20000100800 */
[----:B------:R-:W1:Y:S01]  /*6f60*/  LDC.64 R192, c[0x0][0x260] ;  /* 0x00009800ffc07b82 */ /* 0x000e620000000a00 */
[----:B------:R-:W-:Y:S01]  /*6f70*/  SHF.R.U32.HI R6, RZ, 0x2, R236 ;  /* 0x00000002ff067819 */ /* 0x000fe200000116ec */
[----:B------:R-:W-:Y:S01]  /*6f80*/  ULDC.64 UR10, c[0x0][0x220] ;  /* 0x00008800000a7ab9 */ /* 0x000fe20000000a00 */
[----:B------:R-:W-:Y:S01]  /*6f90*/  STL [R1+0xc], RZ ;  /* 0x00000cff01007387 */ /* 0x000fe20000100800 */
[----:B------:R-:W-:Y:S01]  /*6fa0*/  R2UR UR8, R5 ;  /* 0x00000000050872ca */ /* 0x000fe200000e0000 */
[----:B------:R-:W-:Y:S01]  /*6fb0*/  IMAD.MOV.U32 R189, RZ, RZ, 0x3f800000 ;  /* 0x3f800000ffbd7424 */ /* 0x000fe200078e00ff */
[----:B------:R-:W-:Y:S01]  /*6fc0*/  SHF.R.U32.HI R5, RZ, 0x1, R2 ;  /* 0x00000001ff057819 */ /* 0x000fe20000011602 */
[----:B------:R-:W-:Y:S01]  /*6fd0*/  STL [R1+0x10], RZ ;  /* 0x000010ff01007387 */ /* 0x000fe20000100800 */
[----:B------:R-:W2:Y:S01]  /*6fe0*/  S2UR UR12, SR_CTAID.Y ;  /* 0x00000000000c79c3 */ /* 0x000ea20000002600 */
[----:B------:R-:W-:-:S02]  /*6ff0*/  SGXT.U32 R2, R6, 0x3 ;  /* 0x000000030602781a */ /* 0x000fc40000000000 */
[----:B------:R-:W-:Y:S01]  /*7000*/  CS2R R24, SRZ ;  /* 0x0000000000187805 */ /* 0x000fe2000001ff00 */
[----:B------:R-:W-:Y:S01]  /*7010*/  STL [R1+0x14], RZ ;  /* 0x000014ff01007387 */ /* 0x000fe20000100800 */
[----:B------:R-:W-:Y:S02]  /*7020*/  SHF.L.U32 R15, R0, 0x1, RZ ;  /* 0x00000001000f7819 */ /* 0x000fe400000006ff */
[----:B------:R-:W-:Y:S02]  /*7030*/  CS2R R26, SRZ ;  /* 0x00000000001a7805 */ /* 0x000fe4000001ff00 */
[----:B------:R-:W-:Y:S01]  /*7040*/  LOP3.LUT R12, R12, R5, R2, 0xfe, !PT ;  /* 0x000000050c0c7212 */ /* 0x000fe200078efe02 */
[----:B------:R-:W-:Y:S01]  /*7050*/  STL [R1+0x18], RZ ;  /* 0x000018ff01007387 */ /* 0x000fe20000100800 */
[----:B------:R-:W3:Y:S01]  /*7060*/  LDC.64 R174, c[0x0][0x250] ;  /* 0x00009400ffae7b82 */ /* 0x000ee20000000a00 */
[----:B0-----:R-:W-:Y:S01]  /*7070*/  IMAD R4, R4, R19, RZ ;  /* 0x0000001304047224 */ /* 0x001fe200078e02ff */
[----:B------:R-:W-:Y:S01]  /*7080*/  ULDC.64 UR8, c[0x0][0x218] ;  /* 0x0000860000087ab9 */ /* 0x000fe20000000a00 */
[----:B------:R-:W-:Y:S01]  /*7090*/  STL [R1+0x1c], RZ ;  /* 0x00001cff01007387 */ /* 0x000fe20000100800 */
[----:B------:R-:W-:Y:S01]  /*70a0*/  SHF.R.S32.HI R16, RZ, 0x6, R236 ;  /* 0x00000006ff107819 */ /* 0x000fe200000114ec */
[----:B------:R-:W-:Y:S01]  /*70b0*/  IMAD R6, R19, 0x10, R4 ;  /* 0x0000001013067824 */ /* 0x000fe200078e0204 */
[----:B------:R-:W-:Y:S01]  /*70c0*/  LEA R13, R181, R179, 0x5 ;  /* 0x000000b3b50d7211 */ /* 0x000fe200078e28ff */
[----:B------:R-:W-:Y:S01]  /*70d0*/  STL [R1+0x20], RZ ;  /* 0x000020ff01007387 */ /* 0x000fe20000100800 */
[----:B-1----:R-:W-:Y:S01]  /*70e0*/  IMAD R2, R3, R193, RZ ;  /* 0x000000c103027224 */ /* 0x002fe200078e02ff */
[----:B------:R-:W-:Y:S01]  /*70f0*/  SGXT R16, R16, 0x1 ;  /* 0x000000011010781a */ /* 0x000fe20000000200 */
[----:B------:R-:W-:Y:S01]  /*7100*/  IMAD.HI R3, R0, 0x2, RZ ;  /* 0x0000000200037827 */ /* 0x000fe200078e02ff */
[----:B------:R-:W-:Y:S01]  /*7110*/  STL [R1+0x24], RZ ;  /* 0x000024ff01007387 */ /* 0x000fe20000100800 */
[----:B------:R-:W-:-:S02]  /*7120*/  LEA R8, R19, R6, 0x4 ;  /* 0x0000000613087211 */ /* 0x000fc400078e20ff */
[----:B------:R-:W-:Y:S02]  /*7130*/  CS2R R28, SRZ ;  /* 0x00000000001c7805 */ /* 0x000fe4000001ff00 */
[----:B------:R-:W-:Y:S01]  /*7140*/  SHF.L.U32 R5, R2, 0x1, RZ ;  /* 0x0000000102057819 */ /* 0x000fe200000006ff */
[----:B------:R-:W-:Y:S01]  /*7150*/  STL [R1+0x28], RZ ;  /* 0x000028ff01007387 */ /* 0x000fe20000100800 */
[C---:B------:R-:W-:Y:S01]  /*7160*/  LEA R9, R19.reuse, R8, 0x4 ;  /* 0x0000000813097211 */ /* 0x040fe200078e20ff */
[----:B--2---:R-:W-:Y:S01]  /*7170*/  IMAD R192, R192, UR12, RZ ;  /* 0x0000000cc0c07c24 */ /* 0x004fe2000f8e02ff */
[----:B------:R-:W-:Y:S01]  /*7180*/  MOV R22, 0xff800000 ;  /* 0xff80000000167802 */ /* 0x000fe20000000f00 */
[----:B------:R-:W-:Y:S01]  /*7190*/  STL [R1+0x2c], RZ ;  /* 0x00002cff01007387 */ /* 0x000fe20000100800 */
[----:B------:R-:W-:Y:S01]  /*71a0*/  IMAD.HI R7, R2, 0x2, RZ ;  /* 0x0000000202077827 */ /* 0x000fe200078e02ff */
[----:B------:R-:W-:Y:S02]  /*71b0*/  MOV R191, 0x3f800000 ;  /* 0x3f80000000bf7802 */ /* 0x000fe40000000f00 */
[----:B------:R-:W-:Y:S01]  /*71c0*/  CS2R R30, SRZ ;  /* 0x00000000001e7805 */ /* 0x000fe2000001ff00 */
[----:B------:R-:W-:Y:S01]  /*71d0*/  STL [R1+0x30], RZ ;  /* 0x000030ff01007387 */ /* 0x000fe20000100800 */
[C---:B------:R-:W-:Y:S01]  /*71e0*/  IMAD R10, R19.reuse, 0x10, R9 ;  /* 0x00000010130a7824 */ /* 0x040fe200078e0209 */
[----:B------:R-:W-:Y:S01]  /*71f0*/  SHF.L.U32 R0, R192, 0x1, RZ ;  /* 0x00000001c0007819 */ /* 0x000fe200000006ff */
[----:B---3--:R-:W-:Y:S01]  /*7200*/  IMAD R174, R174, UR12, RZ ;  /* 0x0000000caeae7c24 */ /* 0x008fe2000f8e02ff */
[----:B------:R-:W-:Y:S01]  /*7210*/  STL [R1+0x34], RZ ;  /* 0x000034ff01007387 */ /* 0x000fe20000100800 */
[----:B------:R-:W-:Y:S01]  /*7220*/  IMAD.HI R192, R192, 0x2, RZ ;  /* 0x00000002c0c07827 */ /* 0x000fe200078e02ff */
[----:B------:R-:W-:-:S02]  /*7230*/  LEA R11, R19, R10, 0x4 ;  /* 0x0000000a130b7211 */ /* 0x000fc400078e20ff */
[----:B------:R-:W-:Y:S01]  /*7240*/  CS2R R32, SRZ ;  /* 0x0000000000207805 */ /* 0x000fe2000001ff00 */
[----:B------:R-:W-:Y:S01]  /*7250*/  STL [R1+0x38], RZ ;  /* 0x000038ff01007387 */ /* 0x000fe20000100800 */
[C---:B------:R-:W-:Y:S01]  /*7260*/  SHF.L.U32 R14, R174.reuse, 0x1, RZ ;  /* 0x00000001ae0e7819 */ /* 0x040fe200000006ff */
[----:B------:R-:W-:Y:S01]  /*7270*/  IMAD.HI R174, R174, 0x2, RZ ;  /* 0x00000002aeae7827 */ /* 0x000fe200078e02ff */
[----:B------:R-:W-:Y:S01]  /*7280*/  IADD3 R195, P2, P3, R5, UR10, R0 ;  /* 0x0000000a05c37c10 */ /* 0x000fe2000fb5e000 */
[----:B------:R-:W-:Y:S01]  /*7290*/  STL [R1+0x3c], RZ ;  /* 0x00003cff01007387 */ /* 0x000fe20000100800 */
[----:B------:R-:W-:Y:S01]  /*72a0*/  IADD3 R14, P0, P1, R15, UR8, R14 ;  /* 0x000000080f0e7c10 */ /* 0x000fe2000f91e00e */
[----:B------:R-:W-:Y:S01]  /*72b0*/  IMAD R0, R19, 0x10, R11 ;  /* 0x0000001013007824 */ /* 0x000fe200078e020b */
[----:B------:R-:W-:Y:S01]  /*72c0*/  IADD3.X R17, R7, UR11, R192, P2, P3 ;  /* 0x0000000b07117c10 */ /* 0x000fe200097e64c0 */
[----:B------:R-:W-:Y:S01]  /*72d0*/  STL [R1+0x40], RZ ;  /* 0x000040ff01007387 */ /* 0x000fe20000100800 */
[----:B------:R-:W-:Y:S01]  /*72e0*/  IADD3.X R15, R3, UR9, R174, P0, P1 ;  /* 0x00000009030f7c10 */ /* 0x000fe200087e24ae */
[----:B------:R-:W-:Y:S01]  /*72f0*/  UIADD3 UR9, UR4, 0x20000, URZ ;  /* 0x0002000004097890 */ /* 0x000fe2000fffe03f */
[C---:B------:R-:W-:Y:S01]  /*7300*/  LEA R2, R19.reuse, R0, 0x4 ;  /* 0x0000000013027211 */ /* 0x040fe200078e20ff */
[----:B------:R-:W-:Y:S01]  /*7310*/  STL [R1+0x44], RZ ;  /* 0x000044ff01007387 */ /* 0x000fe20000100800 */
[C---:B------:R-:W-:Y:S01]  /*7320*/  LEA R224, P0, R4.reuse, R195, 0x1 ;  /* 0x000000c304e07211 */ /* 0x040fe200078008ff */
[----:B------:R-:W-:Y:S01]  /*7330*/  USHF.R.U32.HI UR9, URZ, 0x4, UR9 ;  /* 0x000000043f097899 */ /* 0x000fe20008011609 */
[C---:B------:R-:W-:Y:S01]  /*7340*/  LEA R3, R19.reuse, R2, 0x4 ;  /* 0x0000000213037211 */ /* 0x040fe200078e20ff */
[----:B------:R-:W-:Y:S01]  /*7350*/  STL [R1+0x48], RZ ;  /* 0x000048ff01007387 */ /* 0x000fe20000100800 */
[----:B------:R-:W-:Y:S01]  /*7360*/  LEA.HI.X.SX32 R225, R4, R17, 0x1, P0 ;  /* 0x0000001104e17211 */ /* 0x000fe200000f0eff */
[----:B------:R-:W-:Y:S01]  /*7370*/  USGXT.U32 UR46, UR9, 0xe ;  /* 0x0000000e092e789a */ /* 0x000fe20008000000 */
[----:B------:R-:W-:Y:S01]  /*7380*/  LEA R4, R19, R3, 0x4 ;  /* 0x0000000313047211 */ /* 0x000fe200078e20ff */
[----:B------:R-:W-:Y:S01]  /*7390*/  STL [R1+0x4c], RZ ;  /* 0x00004cff01007387 */ /* 0x000fe20000100800 */
[CC--:B------:R-:W-:Y:S01]  /*73a0*/  LEA R222, P1, R6.reuse, R195.reuse, 0x1 ;  /* 0x000000c306de7211 */ /* 0x0c0fe200078208ff */
[----:B------:R-:W-:Y:S01]  /*73b0*/  IMAD R236, R175, 0x14, RZ ;  /* 0x00000014afec7824 */ /* 0x000fe200078e02ff */
[----:B------:R-:W-:Y:S01]  /*73c0*/  LEA R218, P0, R9, R195, 0x1 ;  /* 0x000000c309da7211 */ /* 0x000fe200078008ff */
[----:B------:R-:W-:Y:S01]  /*73d0*/  STL [R1+0x50], RZ ;  /* 0x000050ff01007387 */ /* 0x000fe20000100800 */
[----:B------:R-:W-:Y:S01]  /*73e0*/  IMAD R5, R19, 0x10, R4 ;  /* 0x0000001013057824 */ /* 0x000fe200078e0204 */
[-C--:B------:R-:W-:Y:S01]  /*73f0*/  LEA.HI.X.SX32 R223, R6, R17.reuse, 0x1, P1 ;  /* 0x0000001106df7211 */ /* 0x080fe200008f0eff */
[----:B------:R-:W-:Y:S01]  /*7400*/  UIADD3 UR50, UP0, UR46, 0x2, URZ ;  /* 0x000000022e327890 */ /* 0x000fe2000ff1e03f */
[----:B------:R-:W-:Y:S01]  /*7410*/  STL [R1+0x54], RZ ;  /* 0x000054ff01007387 */ /* 0x000fe20000100800 */
[----:B------:R-:W-:Y:S01]  /*7420*/  LEA.HI.X.SX32 R219, R9, R17, 0x1, P0 ;  /* 0x0000001109db7211 */ /* 0x000fe200000f0eff */
[----:B------:R-:W-:Y:S01]  /*7430*/  UMOV UR8, URZ ;  /* 0x0000003f00087c82 */ /* 0x000fe20008000000 */
[----:B------:R-:W-:Y:S01]  /*7440*/  LEA R6, R19, R5, 0x4 ;  /* 0x0000000513067211 */ /* 0x000fe200078e20ff */
[----:B------:R-:W-:Y:S01]  /*7450*/  STL [R1+0x58], RZ ;  /* 0x000058ff01007387 */ /* 0x000fe20000100800 */
[-C--:B------:R-:W-:Y:S01]  /*7460*/  LEA R220, P2, R8, R195.reuse, 0x1 ;  /* 0x000000c308dc7211 */ /* 0x080fe200078408ff */
[----:B------:R-:W-:Y:S01]  /*7470*/  IMAD R9, R175, 0xc, RZ ;  /* 0x0000000caf097824 */ /* 0x000fe200078e02ff */
[-C--:B------:R-:W-:Y:S01]  /*7480*/  LEA R216, P1, R10, R195.reuse, 0x1 ;  /* 0x000000c30ad87211 */ /* 0x080fe200078208ff */
[----:B------:R-:W-:Y:S01]  /*7490*/  STL [R1+0x5c], RZ ;  /* 0x00005cff01007387 */ /* 0x000fe20000100800 */
[----:B------:R-:W-:Y:S01]  /*74a0*/  LEA R212, P0, R0, R195, 0x1 ;  /* 0x000000c300d47211 */ /* 0x000fe200078008ff */
[----:B------:R-:W-:Y:S01]  /*74b0*/  UIADD3.X UR51, UR8, 0x40000040, URZ, UP0, !UPT ;  /* 0x4000004008337890 */ /* 0x000fe200087fe43f */
[----:B------:R-:W-:Y:S01]  /*74c0*/  LEA R7, R19, R6, 0x4 ;  /* 0x0000000613077211 */ /* 0x000fe200078e20ff */
[----:B------:R-:W-:Y:S01]  /*74d0*/  STL [R1+0x60], RZ ;  /* 0x000060ff01007387 */ /* 0x000fe20000100800 */
[-C--:B------:R-:W-:Y:S01]  /*74e0*/  LEA.HI.X.SX32 R221, R8, R17.reuse, 0x1, P2 ;  /* 0x0000001108dd7211 */ /* 0x080fe200010f0eff */
[C---:B------:R-:W-:Y:S01]  /*74f0*/  IMAD R238, R175.reuse, 0x12, RZ ;  /* 0x00000012afee7824 */ /* 0x040fe200078e02ff */
[-C--:B------:R-:W-:Y:S01]  /*7500*/  LEA.HI.X.SX32 R217, R10, R17.reuse, 0x1, P1 ;  /* 0x000000110ad97211 */ /* 0x080fe200008f0eff */
[----:B------:R-:W-:Y:S01]  /*7510*/  STL [R1+0x64], RZ ;  /* 0x000064ff01007387 */ /* 0x000fe20000100800 */
[----:B------:R-:W-:Y:S01]  /*7520*/  LEA.HI.X.SX32 R213, R0, R17, 0x1, P0 ;  /* 0x0000001100d57211 */ /* 0x000fe200000f0eff */
[----:B------:R-:W-:Y:S01]  /*7530*/  IMAD R10, R175, 0x3, RZ ;  /* 0x00000003af0a7824 */ /* 0x000fe200078e02ff */
[-C--:B------:R-:W-:Y:S01]  /*7540*/  LEA R214, P2, R11, R195.reuse, 0x1 ;  /* 0x000000c30bd67211 */ /* 0x080fe200078408ff */
[----:B------:R-:W-:Y:S01]  /*7550*/  STL [R1+0x68], RZ ;  /* 0x000068ff01007387 */ /* 0x000fe20000100800 */
[C---:B------:R-:W-:Y:S01]  /*7560*/  LEA R210, P1, R2.reuse, R195, 0x1 ;  /* 0x000000c302d27211 */ /* 0x040fe200078208ff */
[----:B------:R-:W-:Y:S01]  /*7570*/  UIADD3.64 UR8, UR50, 0x4, URZ ;  /* 0x0000000432087897 */ /* 0x000fe2000fffe03f */
[----:B------:R-:W-:Y:S01]  /*7580*/  LEA R0, R19, R7, 0x4 ;  /* 0x0000000713007211 */ /* 0x000fe200078e20ff */
[----:B------:R-:W-:Y:S01]  /*7590*/  STL [R1+0x6c], RZ ;  /* 0x00006cff01007387 */ /* 0x000fe20000100800 */
[-C--:B------:R-:W-:Y:S01]  /*75a0*/  LEA.HI.X.SX32 R215, R11, R17.reuse, 0x1, P2 ;  /* 0x000000110bd77211 */ /* 0x080fe200010f0eff */
[----:B------:R-:W-:Y:S01]  /*75b0*/  UIADD3.64 UR8, UR50, 0x80, URZ ;  /* 0x0000008032087897 */ /* 0x000fe2000fffe03f */
[----:B------:R-:W-:Y:S01]  /*75c0*/  LEA.HI.X.SX32 R211, R2, R17, 0x1, P1 ;  /* 0x0000001102d37211 */ /* 0x000fe200008f0eff */
[----:B------:R-:W-:Y:S01]  /*75d0*/  STL [R1+0x70], RZ ;  /* 0x000070ff01007387 */ /* 0x000fe20000100800 */
[CC--:B------:R-:W-:Y:S01]  /*75e0*/  LEA R206, P0, R4.reuse, R195.reuse, 0x1 ;  /* 0x000000c304ce7211 */ /* 0x0c0fe200078008ff */
[----:B------:R-:W-:Y:S01]  /*75f0*/  IMAD R2, R19, 0x10, R0 ;  /* 0x0000001013027824 */ /* 0x000fe200078e0200 */
[----:B------:R-:W-:Y:S01]  /*7600*/  LEA R208, P2, R3, R195, 0x1 ;  /* 0x000000c303d07211 */ /* 0x000fe200078408ff */
[----:B------:R-:W-:Y:S01]  /*7610*/  STL [R1+0x74], RZ ;  /* 0x000074ff01007387 */ /* 0x000fe20000100800 */
[-C--:B------:R-:W-:Y:S01]  /*7620*/  LEA.HI.X.SX32 R207, R4, R17.reuse, 0x1, P0 ;  /* 0x0000001104cf7211 */ /* 0x080fe200000f0eff */
[----:B------:R-:W-:Y:S01]  /*7630*/  IMAD R4, R175, 0xa, RZ ;  /* 0x0000000aaf047824 */ /* 0x000fe200078e02ff */
[----:B------:R-:W-:Y:S01]  /*7640*/  LEA.HI.X.SX32 R209, R3, R17, 0x1, P2 ;  /* 0x0000001103d17211 */ /* 0x000fe200010f0eff */
[----:B------:R-:W-:Y:S01]  /*7650*/  STL [R1+0x78], RZ ;  /* 0x000078ff01007387 */ /* 0x000fe20000100800 */
[-C--:B------:R-:W-:Y:S01]  /*7660*/  LEA R200, P0, R7, R195.reuse, 0x1 ;  /* 0x000000c307c87211 */ /* 0x080fe200078008ff */
[----:B------:R-:W-:Y:S01]  /*7670*/  UMOV UR8, UR46 ;  /* 0x0000002e00087c82 */ /* 0x000fe20008000000 */
[CC--:B------:R-:W-:Y:S01]  /*7680*/  LEA R202, P2, R6.reuse, R195.reuse, 0x1 ;  /* 0x000000c306ca7211 */ /* 0x0c0fe200078408ff */
[----:B------:R-:W-:Y:S01]  /*7690*/  STL [R1+0x7c], RZ ;  /* 0x00007cff01007387 */ /* 0x000fe20000100800 */
[----:B------:R-:W-:Y:S01]  /*76a0*/  LEA R3, R19, R2, 0x4 ;  /* 0x0000000213037211 */ /* 0x000fe200078e20ff */
[----:B------:R-:W-:Y:S01]  /*76b0*/  UMOV UR9, 0xc0000010 ;  /* 0xc000001000097882 */ /* 0x000fe20000000000 */
[----:B------:R-:W-:Y:S01]  /*76c0*/  LEA R204, P1, R5, R195, 0x1 ;  /* 0x000000c305cc7211 */ /* 0x000fe200078208ff */
[----:B------:R-:W-:Y:S01]  /*76d0*/  STL [R1+0x80], RZ ;  /* 0x000080ff01007387 */ /* 0x000fe20000100800 */
[-C--:B------:R-:W-:Y:S01]  /*76e0*/  LEA.HI.X.SX32 R201, R7, R17.reuse, 0x1, P0 ;  /* 0x0000001107c97211 */ /* 0x080fe200000f0eff */
[----:B------:R-:W-:Y:S01]  /*76f0*/  IMAD R7, R175, 0x5, RZ ;  /* 0x00000005af077824 */ /* 0x000fe200078e02ff */
[----:B------:R-:W-:Y:S01]  /*7700*/  LEA.HI.X.SX32 R203, R6, R17, 0x1, P2 ;  /* 0x0000001106cb7211 */ /* 0x000fe200010f0eff */
[----:B------:R-:W-:Y:S01]  /*7710*/  STL [R1+0x84], RZ ;  /* 0x000084ff01007387 */ /* 0x000fe20000100800 */
[----:B------:R-:W-:Y:S01]  /*7720*/  LEA R194, P3, R3, R195, 0x1 ;  /* 0x000000c303c27211 */ /* 0x000fe200078608ff */
[C---:B------:R-:W-:Y:S01]  /*7730*/  IMAD R6, R175.reuse, 0x6, RZ ;  /* 0x00000006af067824 */ /* 0x040fe200078e02ff */
[-C--:B------:R-:W-:Y:S01]  /*7740*/  IADD3 R236, P5, R236, R14.reuse, RZ ;  /* 0x0000000eecec7210 */ /* 0x080fe20007fbe0ff */
[----:B------:R-:W-:Y:S01]  /*7750*/  STL [R1+0x88], RZ ;  /* 0x000088ff01007387 */ /* 0x000fe20000100800 */
[-C--:B------:R-:W-:Y:S01]  /*7760*/  IADD3 R246, P6, R4, R14.reuse, RZ ;  /* 0x0000000e04f67210 */ /* 0x080fe20007fde0ff */
[----:B------:R-:W-:Y:S01]  /*7770*/  IMAD R234, R175, 0x16, RZ ;  /* 0x00000016afea7824 */ /* 0x000fe200078e02ff */
[----:B------:R-:W-:Y:S01]  /*7780*/  LEA.HI.X.SX32 R205, R5, R17, 0x1, P1 ;  /* 0x0000001105cd7211 */ /* 0x000fe200008f0eff */
[----:B------:R-:W-:Y:S01]  /*7790*/  STL [R1+0x8c], RZ ;  /* 0x00008cff01007387 */ /* 0x000fe20000100800 */
[-C--:B------:R-:W-:Y:S01]  /*77a0*/  LEA R198, P1, R0, R195.reuse, 0x1 ;  /* 0x000000c300c67211 */ /* 0x080fe200078208ff */
[----:B------:R-:W-:Y:S01]  /*77b0*/  IMAD R5, R175, 0x9, RZ ;  /* 0x00000009af057824 */ /* 0x000fe200078e02ff */
[----:B------:R-:W-:Y:S01]  /*77c0*/  LEA R196, P2, R2, R195, 0x1 ;  /* 0x000000c302c47211 */ /* 0x000fe200078408ff */
[----:B------:R-:W-:Y:S01]  /*77d0*/  STL [R1+0x90], RZ ;  /* 0x000090ff01007387 */ /* 0x000fe20000100800 */
[----:B------:R-:W-:Y:S01]  /*77e0*/  LEA.HI.X.SX32 R195, R3, R17, 0x1, P3 ;  /* 0x0000001103c37211 */ /* 0x000fe200018f0eff */
[C---:B------:R-:W-:Y:S01]  /*77f0*/  IMAD R232, R175.reuse, 0x18, RZ ;  /* 0x00000018afe87824 */ /* 0x040fe200078e02ff */
[-C--:B------:R-:W-:Y:S01]  /*7800*/  LEA.HI.X.SX32 R237, R4, R15.reuse, 0x1, P5 ;  /* 0x0000000f04ed7211 */ /* 0x080fe200028f0eff */
[----:B------:R-:W-:Y:S01]  /*7810*/  STL [R1+0x94], RZ ;  /* 0x000094ff01007387 */ /* 0x000fe20000100800 */
[----:B------:R-:W-:Y:S01]  /*7820*/  LOP3.LUT R3, R16, 0x90, RZ, 0xc0, !PT ;  /* 0x0000009010037812 */ /* 0x000fe200078ec0ff */
[----:B------:R-:W-:Y:S01]  /*7830*/  IMAD.SHL.U32 R16, R175, 0x2, RZ ;  /* 0x00000002af107824 */ /* 0x000fe200078e00ff */
[-C--:B------:R-:W-:Y:S01]  /*7840*/  LEA.HI.X.SX32 R247, R7, R15.reuse, 0x1, P6 ;  /* 0x0000000f07f77211 */ /* 0x080fe200030f0eff */
[----:B------:R-:W-:Y:S01]  /*7850*/  STL [R1+0x98], RZ ;  /* 0x000098ff01007387 */ /* 0x000fe20000100800 */
[-C--:B------:R-:W-:Y:S01]  /*7860*/  IADD3 R244, P5, R9, R14.reuse, RZ ;  /* 0x0000000e09f47210 */ /* 0x080fe20007fbe0ff */
[C---:B------:R-:W-:Y:S01]  /*7870*/  IMAD R230, R175.reuse, 0x1a, RZ ;  /* 0x0000001aafe67824 */ /* 0x040fe200078e02ff */
[-C--:B------:R-:W-:Y:S01]  /*7880*/  IADD3 R250, P6, R6, R14.reuse, RZ ;  /* 0x0000000e06fa7210 */ /* 0x080fe20007fde0ff */
[----:B------:R-:W-:Y:S01]  /*7890*/  STL [R1+0x9c], RZ ;  /* 0x00009cff01007387 */ /* 0x000fe20000100800 */
[-C--:B------:R-:W-:Y:S01]  /*78a0*/  IADD3 R238, P3, R238, R14.reuse, RZ ;  /* 0x0000000eeeee7210 */ /* 0x080fe20007f7e0ff */
[C---:B------:R-:W-:Y:S01]  /*78b0*/  IMAD R8, R175.reuse, 0xb, RZ ;  /* 0x0000000baf087824 */ /* 0x040fe200078e02ff */
[-C--:B------:R-:W-:Y:S01]  /*78c0*/  LEA.HI.X.SX32 R245, R6, R15.reuse, 0x1, P5 ;  /* 0x0000000f06f57211 */ /* 0x080fe200028f0eff */
[----:B------:R-:W-:Y:S01]  /*78d0*/  STL [R1+0xa0], RZ ;  /* 0x0000a0ff01007387 */ /* 0x000fe20000100800 */
[-C--:B------:R-:W-:Y:S01]  /*78e0*/  LEA.HI.X.SX32 R251, R10, R15.reuse, 0x1, P6 ;  /* 0x0000000f0afb7211 */ /* 0x080fe200030f0eff */
[C---:B------:R-:W-:Y:S01]  /*78f0*/  IMAD R11, R175.reuse, 0xe, RZ ;  /* 0x0000000eaf0b7824 */ /* 0x040fe200078e02ff */
[CC--:B------:R-:W-:Y:S01]  /*7900*/  LEA R140, P5, R175.reuse, R14.reuse, 0x2 ;  /* 0x0000000eaf8c7211 */ /* 0x0c0fe200078a10ff */
[----:B------:R-:W-:Y:S01]  /*7910*/  STL [R1+0xa4], RZ ;  /* 0x0000a4ff01007387 */ /* 0x000fe20000100800 */
[C---:B------:R-:W-:Y:S01]  /*7920*/  IADD3 R152, P6, R16.reuse, R14, RZ ;  /* 0x0000000e10987210 */ /* 0x040fe20007fde0ff */
[----:B------:R-:W-:Y:S01]  /*7930*/  IMAD R228, R175, 0x1c, RZ ;  /* 0x0000001cafe47824 */ /* 0x000fe200078e02ff */
[-C--:B------:R-:W-:Y:S01]  /*7940*/  LEA.HI.X.SX32 R239, R5, R15.reuse, 0x1, P3 ;  /* 0x0000000f05ef7211 */ /* 0x080fe200018f0eff */
[----:B------:R-:W-:Y:S01]  /*7950*/  STL [R1+0xa8], RZ ;  /* 0x0000a8ff01007387 */ /* 0x000fe20000100800 */
[----:B------:R-:W-:Y:S01]  /*7960*/  LOP3.LUT R4, R13, 0x10, RZ, 0x3c, !PT ;  /* 0x000000100d047812 */ /* 0x000fe200078e3cff */
[----:B------:R-:W-:Y:S01]  /*7970*/  IMAD R20, R175, 0x7, RZ ;  /* 0x00000007af147824 */ /* 0x000fe200078e02ff */
[C---:B------:R-:W-:Y:S01]  /*7980*/  LOP3.LUT R5, R13.reuse, 0x20, RZ, 0x3c, !PT ;  /* 0x000000200d057812 */ /* 0x040fe200078e3cff */
[----:B------:R-:W-:Y:S01]  /*7990*/  STL [R1+0xac], RZ ;  /* 0x0000acff01007387 */ /* 0x000fe20000100800 */
[----:B------:R-:W-:Y:S01]  /*79a0*/  LOP3.LUT R4, R13, 0x40, RZ, 0x3c, !PT ;  /* 0x000000400d047812 */ /* 0x000fe200078e3cff */
[----:B------:R-:W-:Y:S01]  /*79b0*/  IMAD R18, R175, 0xf, RZ ;  /* 0x0000000faf127824 */ /* 0x000fe200078e02ff */
[----:B------:R-:W-:Y:S01]  /*79c0*/  LEA.HI.X.SX32 R141, R16, R15, 0x1, P5 ;  /* 0x0000000f108d7211 */ /* 0x000fe200028f0eff */
[----:B------:R-:W-:Y:S01]  /*79d0*/  STL [R1+0xb0], RZ ;  /* 0x0000b0ff01007387 */ /* 0x000fe20000100800 */
[----:B------:R-:W-:-:S02]  /*79e0*/  LOP3.LUT R5, R13, 0x50, RZ, 0x3c, !PT ;  /* 0x000000500d057812 */ /* 0x000fc400078e3cff */
[----:B------:R-:W-:Y:S02]  /*79f0*/  CS2R R34, SRZ ;  /* 0x0000000000227805 */ /* 0x000fe4000001ff00 */
[----:B------:R-:W-:Y:S01]  /*7a00*/  LOP3.LUT R4, R13, 0x70, RZ, 0x3c, !PT ;  /* 0x000000700d047812 */ /* 0x000fe200078e3cff */
[----:B------:R-:W-:Y:S01]  /*7a10*/  STL [R1+0xb4], RZ ;  /* 0x0000b4ff01007387 */ /* 0x000fe20000100800 */
[C---:B------:R-:W-:Y:S01]  /*7a20*/  LOP3.LUT R5, R12.reuse, 0x88, RZ, 0xfc, !PT ;  /* 0x000000880c057812 */ /* 0x040fe200078efcff */
[----:B------:R-:W-:Y:S01]  /*7a30*/  IMAD.U32 R5, RZ, RZ, UR9 ;  /* 0x00000009ff057e24 */ /* 0x000fe2000f8e00ff */
[----:B------:R-:W-:Y:S01]  /*7a40*/  LOP3.LUT R4, R12, 0x8, RZ, 0xfc, !PT ;  /* 0x000000080c047812 */ /* 0x000fe200078efcff */
[----:B------:R-:W-:Y:S01]  /*7a50*/  STL [R1+0xb8], RZ ;  /* 0x0000b8ff01007387 */ /* 0x000fe20000100800 */
[----:B------:R-:W-:Y:S02]  /*7a60*/  LEA.HI.X.SX32 R153, R175, R15, 0x1, P6 ;  /* 0x0000000faf997211 */ /* 0x000fe400030f0eff */
[----:B------:R-:W-:-:S02]  /*7a70*/  CS2R R36, SRZ ;  /* 0x0000000000247805 */ /* 0x000fc4000001ff00 */
[----:B------:R-:W-:Y:S01]  /*7a80*/  MOV R4, UR8 ;  /* 0x0000000800047c02 */ /* 0x000fe20008000f00 */
[----:B------:R-:W-:Y:S01]  /*7a90*/  STL [R1+0xbc], RZ ;  /* 0x0000bcff01007387 */ /* 0x000fe20000100800 */
[-C--:B------:R-:W-:Y:S02]  /*7aa0*/  LEA.HI.X.SX32 R199, R0, R17.reuse, 0x1, P1 ;  /* 0x0000001100c77211 */ /* 0x080fe400008f0eff */
[----:B------:R-:W-:Y:S02]  /*7ab0*/  CS2R R38, SRZ ;  /* 0x0000000000267805 */ /* 0x000fe4000001ff00 */
[----:B------:R-:W-:Y:S01]  /*7ac0*/  LEA.HI.X.SX32 R197, R2, R17, 0x1, P2 ;  /* 0x0000001102c57211 */ /* 0x000fe200010f0eff */
[----:B------:R-:W-:Y:S01]  /*7ad0*/  STL [R1+0xc0], RZ ;  /* 0x0000c0ff01007387 */ /* 0x000fe20000100800 */
[----:B------:R-:W-:Y:S01]  /*7ae0*/  LOP3.LUT R3, R3, 0x17e, R226, 0x78, !PT ;  /* 0x0000017e03037812 */ /* 0x000fe200078e78e2 */
[C---:B------:R-:W-:Y:S01]  /*7af0*/  IMAD R17, R175.reuse, 0xd, RZ ;  /* 0x0000000daf117824 */ /* 0x040fe200078e02ff */
[-C--:B------:R-:W-:Y:S01]  /*7b00*/  IADD3 R234, P0, R234, R14.reuse, RZ ;  /* 0x0000000eeaea7210 */ /* 0x080fe20007f1e0ff */
[----:B------:R-:W-:Y:S01]  /*7b10*/  STL [R1+0xc4], RZ ;  /* 0x0000c4ff01007387 */ /* 0x000fe20000100800 */
[----:B------:R-:W-:Y:S01]  /*7b20*/  IMAD R226, R175, 0x1e, RZ ;  /* 0x0000001eafe27824 */ /* 0x000fe200078e02ff */
[-C--:B------:R-:W-:Y:S01]  /*7b30*/  IADD3 R232, P2, R232, R14.reuse, RZ ;  /* 0x0000000ee8e87210 */ /* 0x080fe20007f5e0ff */
[----:B------:R-:W-:Y:S01]  /*7b40*/  IMAD.MOV.U32 R2, RZ, RZ, RZ ;  /* 0x000000ffff027224 */ /* 0x000fe200078e00ff */
[----:B------:R-:W-:Y:S01]  /*7b50*/  STL [R1+0xc8], RZ ;  /* 0x0000c8ff01007387 */ /* 0x000fe20000100800 */
[----:B------:R-:W-:-:S02]  /*7b60*/  IADD3 R230, P1, R230, R14, RZ ;  /* 0x0000000ee6e67210 */ /* 0x000fc40007f3e0ff */
[----:B------:R-:W-:Y:S02]  /*7b70*/  CS2R R40, SRZ ;  /* 0x0000000000287805 */ /* 0x000fe4000001ff00 */
[-C--:B------:R-:W-:Y:S01]  /*7b80*/  LEA.HI.X.SX32 R235, R8, R15.reuse, 0x1, P0 ;  /* 0x0000000f08eb7211 */ /* 0x080fe200000f0eff */
[----:B------:R-:W-:Y:S01]  /*7b90*/  STL [R1+0xcc], RZ ;  /* 0x0000ccff01007387 */ /* 0x000fe20000100800 */
[-C--:B------:R-:W-:Y:S02]  /*7ba0*/  LEA.HI.X.SX32 R233, R9, R15.reuse, 0x1, P2 ;  /* 0x0000000f09e97211 */ /* 0x080fe400010f0eff */
[----:B------:R-:W-:Y:S02]  /*7bb0*/  CS2R R42, SRZ ;  /* 0x00000000002a7805 */ /* 0x000fe4000001ff00 */
[----:B------:R-:W-:Y:S01]  /*7bc0*/  LEA.HI.X.SX32 R231, R17, R15, 0x1, P1 ;  /* 0x0000000f11e77211 */ /* 0x000fe200008f0eff */
[----:B------:R-:W-:Y:S01]  /*7bd0*/  STL [R1+0xd0], RZ ;  /* 0x0000d0ff01007387 */ /* 0x000fe20000100800 */
[----:B------:R-:W-:-:S02]  /*7be0*/  SHF.L.U32 R21, R175, 0x2, RZ ;  /* 0x00000002af157819 */ /* 0x000fc400000006ff */
[----:B------:R-:W-:Y:S02]  /*7bf0*/  CS2R R44, SRZ ;  /* 0x00000000002c7805 */ /* 0x000fe4000001ff00 */
[----:B------:R-:W-:Y:S01]  /*7c00*/  SHF.L.U32 R19, R175, 0x3, RZ ;  /* 0x00000003af137819 */ /* 0x000fe200000006ff */
[----:B------:R-:W-:Y:S01]  /*7c10*/  STL [R1+0xd4], RZ ;  /* 0x0000d4ff01007387 */ /* 0x000fe20000100800 */
[-C--:B------:R-:W-:Y:S02]  /*7c20*/  IADD3 R228, P4, R228, R14.reuse, RZ ;  /* 0x0000000ee4e47210 */ /* 0x080fe40007f9e0ff */
[----:B------:R-:W-:Y:S02]  /*7c30*/  CS2R R46, SRZ ;  /* 0x00000000002e7805 */ /* 0x000fe4000001ff00 */
[-C--:B------:R-:W-:Y:S01]  /*7c40*/  IADD3 R226, P3, R226, R14.reuse, RZ ;  /* 0x0000000ee2e27210 */ /* 0x080fe20007f7e0ff */
[----:B------:R-:W-:Y:S01]  /*7c50*/  STL [R1+0xd8], RZ ;  /* 0x0000d8ff01007387 */ /* 0x000fe20000100800 */
[----:B------:R-:W-:-:S02]  /*7c60*/  IADD3 R242, P0, R11, R14, RZ ;  /* 0x0000000e0bf27210 */ /* 0x000fc40007f1e0ff */
[----:B------:R-:W-:Y:S02]  /*7c70*/  CS2R R48, SRZ ;  /* 0x0000000000307805 */ /* 0x000fe4000001ff00 */
[CC--:B------:R-:W-:Y:S01]  /*7c80*/  LEA R248, P2, R175.reuse, R14.reuse, 0x3 ;  /* 0x0000000eaff87211 */ /* 0x0c0fe200078418ff */
[----:B------:R-:W-:Y:S01]  /*7c90*/  STL [R1+0xdc], RZ ;  /* 0x0000dcff01007387 */ /* 0x000fe20000100800 */
[----:B------:R-:W-:Y:S02]  /*7ca0*/  LEA R240, P1, R175, R14, 0x4 ;  /* 0x0000000eaff07211 */ /* 0x000fe400078220ff */
[----:B------:R-:W-:Y:S02]  /*7cb0*/  CS2R R50, SRZ ;  /* 0x0000000000327805 */ /* 0x000fe4000001ff00 */
[----:B------:R-:W-:Y:S01]  /*7cc0*/  LOP3.LUT R6, R13, 0x30, RZ, 0x3c, !PT ;  /* 0x000000300d067812 */ /* 0x000fe200078e3cff */
[----:B------:R-:W-:Y:S01]  /*7cd0*/  STL [R1+0xe0], RZ ;  /* 0x0000e0ff01007387 */ /* 0x000fe20000100800 */
[----:B------:R-:W-:-:S02]  /*7ce0*/  MOV R192, 0x3f800000 ;  /* 0x3f80000000c07802 */ /* 0x000fc40000000f00 */
[----:B------:R-:W-:Y:S02]  /*7cf0*/  CS2R R52, SRZ ;  /* 0x0000000000347805 */ /* 0x000fe4000001ff00 */
[----:B------:R-:W-:Y:S01]  /*7d00*/  MOV R0, RZ ;  /* 0x000000ff00007202 */ /* 0x000fe20000000f00 */
[----:B------:R-:W-:Y:S01]  /*7d10*/  STL [R1+0xe4], RZ ;  /* 0x0000e4ff01007387 */ /* 0x000fe20000100800 */
[----:B------:R-:W-:Y:S02]  /*7d20*/  MOV R190, 0x3f800000 ;  /* 0x3f80000000be7802 */ /* 0x000fe40000000f00 */
[----:B------:R-:W-:Y:S02]  /*7d30*/  CS2R R54, SRZ ;  /* 0x0000000000367805 */ /* 0x000fe4000001ff00 */
[----:B------:R-:W-:Y:S01]  /*7d40*/  MOV R168, 0xff800000 ;  /* 0xff80000000a87802 */ /* 0x000fe20000000f00 */
[----:B------:R-:W-:Y:S01]  /*7d50*/  STL [R1+0xe8], RZ ;  /* 0x0000e8ff01007387 */ /* 0x000fe20000100800 */
[----:B------:R-:W-:-:S02]  /*7d60*/  MOV R169, 0xff800000 ;  /* 0xff80000000a97802 */ /* 0x000fc40000000f00 */
[----:B------:R-:W-:Y:S02]  /*7d70*/  CS2R R56, SRZ ;  /* 0x0000000000387805 */ /* 0x000fe4000001ff00 */
[----:B------:R-:W-:Y:S01]  /*7d80*/  MOV R171, 0xff800000 ;  /* 0xff80000000ab7802 */ /* 0x000fe20000000f00 */
[----:B------:R-:W-:Y:S01]  /*7d90*/  STL [R1+0xec], RZ ;  /* 0x0000ecff01007387 */ /* 0x000fe20000100800 */
[----:B------:R-:W-:Y:S02]  /*7da0*/  CS2R R58, SRZ ;  /* 0x00000000003a7805 */ /* 0x000fe4000001ff00 */
[----:B------:R-:W-:Y:S02]  /*7db0*/  CS2R R60, SRZ ;  /* 0x00000000003c7805 */ /* 0x000fe4000001ff00 */
[----:B------:R-:W-:Y:S01]  /*7dc0*/  CS2R R62, SRZ ;  /* 0x00000000003e7805 */ /* 0x000fe2000001ff00 */
[----:B------:R-:W-:Y:S01]  /*7dd0*/  STL [R1+0xf0], RZ ;  /* 0x0000f0ff01007387 */ /* 0x000fe20000100800 */
[----:B------:R-:W-:-:S02]  /*7de0*/  CS2R R64, SRZ ;  /* 0x0000000000407805 */ /* 0x000fc4000001ff00 */
[----:B------:R-:W-:Y:S02]  /*7df0*/  CS2R R66, SRZ ;  /* 0x0000000000427805 */ /* 0x000fe4000001ff00 */
[----:B------:R-:W-:Y:S01]  /*7e00*/  CS2R R68, SRZ ;  /* 0x0000000000447805 */ /* 0x000fe2000001ff00 */
        /* <DEDUP_REMOVED lines=47> */
[-C--:B------:R-:W-:Y:S01]  /*8100*/  LEA.HI.X.SX32 R243, R20, R15.reuse, 0x1, P0 ;  /* 0x0000000f14f37211 */ /* 0x080fe200000f0eff */
[----:B------:R-:W-:Y:S01]  /*8110*/  STL [R1+0x124], RZ ;  /* 0x000124ff01007387 */ /* 0x000fe20000100800 */
[-C--:B------:R-:W-:Y:S02]  /*8120*/  LEA.HI.X.SX32 R229, R11, R15.reuse, 0x1, P4 ;  /* 0x0000000f0be57211 */ /* 0x080fe400020f0eff */
[----:B------:R-:W-:Y:S02]  /*8130*/  CS2R R142, SRZ ;  /* 0x00000000008e7805 */ /* 0x000fe4000001ff00 */
[-C--:B------:R-:W-:Y:S01]  /*8140*/  LEA.HI.X.SX32 R227, R18, R15.reuse, 0x1, P3 ;  /* 0x0000000f12e37211 */ /* 0x080fe200018f0eff */
[----:B------:R-:W-:Y:S01]  /*8150*/  STL [R1+0x128], RZ ;  /* 0x000128ff01007387 */ /* 0x000fe20000100800 */
[----:B------:R-:W-:-:S02]  /*8160*/  LEA.HI.X.SX32 R249, R21, R15, 0x1, P2 ;  /* 0x0000000f15f97211 */ /* 0x000fc400010f0eff */
[----:B------:R-:W-:Y:S02]  /*8170*/  CS2R R144, SRZ ;  /* 0x0000000000907805 */ /* 0x000fe4000001ff00 */
[----:B------:R-:W-:Y:S01]  /*8180*/  LEA.HI.X.SX32 R241, R19, R15, 0x1, P1 ;  /* 0x0000000f13f17211 */ /* 0x000fe200008f0eff */
[----:B------:R-:W-:Y:S01]  /*8190*/  STL [R1+0x12c], RZ ;  /* 0x00012cff01007387 */ /* 0x000fe20000100800 */
[----:B------:R-:W-:Y:S02]  /*81a0*/  CS2R R146, SRZ ;  /* 0x0000000000927805 */ /* 0x000fe4000001ff00 */
[----:B------:R-:W-:Y:S02]  /*81b0*/  CS2R R148, SRZ ;  /* 0x0000000000947805 */ /* 0x000fe4000001ff00 */
[----:B------:R-:W-:Y:S01]  /*81c0*/  CS2R R150, SRZ ;  /* 0x0000000000967805 */ /* 0x000fe2000001ff00 */
[----:B------:R-:W-:Y:S01]  /*81d0*/  STL [R1+0x130], RZ ;  /* 0x000130ff01007387 */ /* 0x000fe20000100800 */
[----:B------:R-:W-:Y:S01]  /*81e0*/  LOP3.LUT R6, R13, 0x60, RZ, 0x3c, !PT ;  /* 0x000000600d067812 */ /* 0x000fe200078e3cff */
[----:B------:R-:W-:Y:S01]  /*81f0*/  UIADD3.64 UR10, UR50, 0x2, URZ ;  /* 0x00000002320a7897 */ /* 0x000fe2000fffe03f */
[----:B------:R-:W-:Y:S01]  /*8200*/  LOP3.LUT R252, R12, 0x80, RZ, 0xfc, !PT ;  /* 0x000000800cfc7812 */ /* 0x000fe200078efcff */
[----:B------:R-:W-:Y:S01]  /*8210*/  STL [R1+0x134], RZ ;  /* 0x000134ff01007387 */ /* 0x000fe20000100800 */
[----:B------:R-:W-:Y:S01]  /*8220*/  UIADD3.64 UR10, UR50, 0x7e, URZ ;  /* 0x0000007e320a7897 */ /* 0x000fe2000fffe03f */
[----:B------:R-:W-:-:S02]  /*8230*/  UMOV UR60, URZ ;  /* 0x0000003f003c7c82 */ /* 0x000fc40008000000 */
[----:B------:R-:W-:Y:S01]  /*8240*/  STL [R1+0x138], RZ ;  /* 0x000138ff01007387 */ /* 0x000fe20000100800 */
[----:B------:R-:W-:Y:S01]  /*8250*/  UMOV UR5, URZ ;  /* 0x0000003f00057c82 */ /* 0x000fe20008000000 */
[----:B------:R-:W-:Y:S02]  /*8260*/  UIADD3.64 UR58, UR50, 0x82, URZ ;  /* 0x00000082323a7897 */ /* 0x000fe4000fffe03f */
[----:B------:R-:W-:Y:S01]  /*8270*/  STL [R1+0x13c], RZ ;  /* 0x00013cff01007387 */ /* 0x000fe20000100800 */
[----:B------:R-:W-:Y:S02]  /*8280*/  UIADD3.64 UR10, UR50, 0x84, URZ ;  /* 0x00000084320a7897 */ /* 0x000fe4000fffe03f */
[----:B------:R-:W-:Y:S01]  /*8290*/  UIADD3.64 UR14, UR50, 0xfe, URZ ;  /* 0x000000fe320e7897 */ /* 0x000fe2000fffe03f */
[----:B------:R-:W-:Y:S01]  /*82a0*/  STL [R1+0x140], RZ ;  /* 0x000140ff01007387 */ /* 0x000fe20000100800 */
[----:B------:R-:W-:Y:S02]  /*82b0*/  UIADD3.64 UR18, UR50, 0x100, URZ ;  /* 0x0000010032127897 */ /* 0x000fe4000fffe03f */
[----:B------:R-:W-:Y:S01]  /*82c0*/  UIADD3.64 UR22, UR50, 0x102, URZ ;  /* 0x0000010232167897 */ /* 0x000fe2000fffe03f */
[----:B------:R-:W-:Y:S01]  /*82d0*/  STL [R1+0x144], RZ ;  /* 0x000144ff01007387 */ /* 0x000fe20000100800 */
[----:B------:R-:W-:-:S02]  /*82e0*/  UIADD3.64 UR26, UR50, 0x104, URZ ;  /* 0x00000104321a7897 */ /* 0x000fc4000fffe03f */
[----:B------:R-:W-:Y:S01]  /*82f0*/  UIADD3.64 UR30, UR50, 0x17e, URZ ;  /* 0x0000017e321e7897 */ /* 0x000fe2000fffe03f */
[----:B------:R-:W-:Y:S01]  /*8300*/  STL [R1+0x148], RZ ;  /* 0x000148ff01007387 */ /* 0x000fe20000100800 */
[----:B------:R-:W-:Y:S02]  /*8310*/  UIADD3.64 UR34, UR50, 0x180, URZ ;  /* 0x0000018032227897 */ /* 0x000fe4000fffe03f */
[----:B------:R-:W-:Y:S01]  /*8320*/  UIADD3.64 UR38, UR50, 0x182, URZ ;  /* 0x0000018232267897 */ /* 0x000fe2000fffe03f */
[----:B------:R-:W-:Y:S01]  /*8330*/  STL [R1+0x14c], RZ ;  /* 0x00014cff01007387 */ /* 0x000fe20000100800 */
[----:B------:R-:W-:Y:S01]  /*8340*/  UIADD3.64 UR42, UR50, 0x184, URZ ;  /* 0x00000184322a7897 */ /* 0x000fe2000fffe03f */
[----:B------:R-:W-:Y:S02]  /*8350*/  ULDC UR61, c[0x0][0x238] ;  /* 0x00008e00003d7ab9 */ /* 0x000fe40000000800 */
[----:B------:R-:W-:Y:S01]  /*8360*/  STL [R1+0x150], RZ ;  /* 0x000150ff01007387 */ /* 0x000fe20000100800 */
[----:B------:R-:W-:-:S03]  /*8370*/  UMOV UR47, 0x40000040 ;  /* 0x40000040002f7882 */ /* 0x000fc60000000000 */
        /* <DEDUP_REMOVED lines=43> */
[----:B------:R0:W-:Y:S04]  /*8630*/  STL.64 [R1+0x200], R140 ;  /* 0x0002008c01007387 */ /* 0x0001e80000100a00 */
[----:B------:R1:W-:Y:S04]  /*8640*/  STL.64 [R1+0x208], R152 ;  /* 0x0002089801007387 */ /* 0x0003e80000100a00 */
[----:B------:R1:W-:Y:S01]  /*8650*/  STL.64 [R1+0x210], R4 ;  /* 0x0002100401007387 */ /* 0x0003e20000100a00 */
[----:B0-----:R-:W-:-:S07]  /*8660*/  CS2R R140, SRZ ;  /* 0x00000000008c7805 */ /* 0x001fce000001ff00 */
.L_x_1:
[----:B------:R-:W2:Y:S04]  /*8670*/  LDL.64 R8, [R1+0x208] ;  /* 0x0002080001087983 */ /* 0x000ea80000100a00 */
[----:B------:R-:W3:Y:S01]  /*8680*/  LDL.64 R6, [R1+0x200] ;  /* 0x0002000001067983 */ /* 0x000ee20000100a00 */
[----:B-1----:R-:W-:Y:S01]  /*8690*/  IMAD.WIDE R4, R2, 0x2, R14 ;  /* 0x0000000202047825 */ /* 0x002fe200078e020e */
[----:B------:R-:W-:Y:S02]  /*86a0*/  MOV R157, UR43 ;  /* 0x0000002b009d7c02 */ /* 0x000fe40008000f00 */
[----:B------:R-:W-:Y:S01]  /*86b0*/  STL.64 [R1+0x418], R150 ;  /* 0x0004189601007387 */ /* 0x000fe20000100a00 */
[----:B------:R-:W-:Y:S02]  /*86c0*/  MOV R156, UR42 ;  /* 0x0000002a009c7c02 */ /* 0x000fe40008000f00 */
[----:B------:R-:W-:Y:S01]  /*86d0*/  MOV R159, UR39 ;  /* 0x00000027009f7c02 */ /* 0x000fe20008000f00 */
[----:B------:R0:W4:Y:S01]  /*86e0*/  LDG.E.U16 R155, desc[UR6][R4.64] ;  /* 0x00000006049b7981 */ /* 0x000122000c1e1500 */
[----:B------:R-:W-:-:S03]  /*86f0*/  MOV R158, UR38 ;  /* 0x00000026009e7c02 */ /* 0x000fc60008000f00 */
[----:B------:R-:W-:Y:S04]  /*8700*/  STL.64 [R1+0x410], R148 ;  /* 0x0004109401007387 */ /* 0x000fe80000100a00 */
[----:B------:R-:W-:Y:S01]  /*8710*/  STL.64 [R1+0x408], R146 ;  /* 0x0004089201007387 */ /* 0x000fe20000100a00 */
[----:B0-----:R-:W-:-:S03]  /*8720*/  IMAD.WIDE R4, R2, 0x2, R246 ;  /* 0x0000000202047825 */ /* 0x001fc600078e02f6 */
[----:B------:R-:W-:Y:S04]  /*8730*/  STL.64 [R1+0x400], R144 ;  /* 0x0004009001007387 */ /* 0x000fe80000100a00 */
[----:B------:R0:W5:Y:S04]  /*8740*/  LDG.E.U16 R21, desc[UR6][R4.64] ;  /* 0x0000000604157981 */ /* 0x000168000c1e1500 */
[----:B------:R-:W-:Y:S04]  /*8750*/  STL.64 [R1+0x3f8], R142 ;  /* 0x0003f88e01007387 */ /* 0x000fe80000100a00 */
[----:B------:R-:W-:Y:S01]  /*8760*/  STL.64 [R1+0x3f0], R140 ;  /* 0x0003f08c01007387 */ /* 0x000fe20000100a00 */
[----:B0-----:R-:W-:-:S03]  /*8770*/  IMAD.WIDE R4, R2, 0x2, R236 ;  /* 0x0000000202047825 */ /* 0x001fc600078e02ec */
[----:B------:R-:W-:Y:S04]  /*8780*/  STL.64 [R1+0x3e8], R138 ;  /* 0x0003e88a01007387 */ /* 0x000fe80000100a00 */
        /* <DEDUP_REMOVED lines=56> */
[----:B------:R0:W-:Y:S01]  /*8b10*/  STL.64 [R1+0x220], R24 ;  /* 0x0002201801007387 */ /* 0x0001e20000100a00 */
[----:B--2---:R-:W-:-:S04]  /*8b20*/  IMAD.WIDE R16, R2, 0x2, R8 ;  /* 0x0000000202107825 */ /* 0x004fc800078e0208 */
[C---:B------:R-:W-:Y:S01]  /*8b30*/  IMAD.WIDE R8, R2.reuse, 0x2, R250 ;  /* 0x0000000202087825 */ /* 0x040fe200078e02fa */
[----:B------:R-:W2:Y:S03]  /*8b40*/  LDG.E.U16 R154, desc[UR6][R16.64] ;  /* 0x00000006109a7981 */ /* 0x000ea6000c1e1500 */
[C---:B---3--:R-:W-:Y:S01]  /*8b50*/  IMAD.WIDE R10, R2.reuse, 0x2, R6 ;  /* 0x00000002020a7825 */ /* 0x048fe200078e0206 */
[----:B------:R1:W3:Y:S03]  /*8b60*/  LDG.E.U16 R152, desc[UR6][R8.64] ;  /* 0x0000000608987981 */ /* 0x0002e6000c1e1500 */
[C---:B------:R-:W-:Y:S01]  /*8b70*/  IMAD.WIDE R6, R2.reuse, 0x2, R248 ;  /* 0x0000000202067825 */ /* 0x040fe200078e02f8 */
[----:B------:R-:W5:Y:S04]  /*8b80*/  LDG.E.U16 R153, desc[UR6][R10.64] ;  /* 0x000000060a997981 */ /* 0x000f68000c1e1500 */
[----:B------:R0:W3:Y:S01]  /*8b90*/  LDG.E.U16 R23, desc[UR6][R6.64] ;  /* 0x0000000606177981 */ /* 0x0000e2000c1e1500 */
[----:B-1----:R-:W-:-:S03]  /*8ba0*/  IMAD.WIDE R8, R2, 0x2, R240 ;  /* 0x0000000202087825 */ /* 0x002fc600078e02f0 */
[----:B------:R-:W3:Y:S04]  /*8bb0*/  LDG.E.U16 R17, desc[UR6][R4.64] ;  /* 0x0000000604117981 */ /* 0x000ee8000c1e1500 */
[----:B------:R1:W2:Y:S01]  /*8bc0*/  LDG.E.U16 R19, desc[UR6][R8.64] ;  /* 0x0000000608137981 */ /* 0x0002a2000c1e1500 */
[----:B0-----:R-:W-:-:S04]  /*8bd0*/  IMAD.WIDE R6, R2, 0x2, R238 ;  /* 0x0000000202067825 */ /* 0x001fc800078e02ee */
[C---:B------:R-:W-:Y:S01]  /*8be0*/  IMAD.WIDE R10, R2.reuse, 0x2, R244 ;  /* 0x00000002020a7825 */ /* 0x040fe200078e02f4 */
[----:B------:R0:W5:Y:S03]  /*8bf0*/  LDG.E.U16 R18, desc[UR6][R6.64] ;  /* 0x0000000606127981 */ /* 0x000166000c1e1500 */
[C---:B-1----:R-:W-:Y:S01]  /*8c00*/  IMAD.WIDE R8, R2.reuse, 0x2, R234 ;  /* 0x0000000202087825 */ /* 0x042fe200078e02ea */
[----:B------:R-:W3:Y:S03]  /*8c10*/  LDG.E.U16 R20, desc[UR6][R10.64] ;  /* 0x000000060a147981 */ /* 0x000ee6000c1e1500 */
[C---:B------:R-:W-:Y:S01]  /*8c20*/  IMAD.WIDE R4, R2.reuse, 0x2, R230 ;  /* 0x0000000202047825 */ /* 0x040fe200078e02e6 */
[----:B------:R1:W3:Y:S03]  /*8c30*/  LDG.E.U16 R16, desc[UR6][R8.64] ;  /* 0x0000000608107981 */ /* 0x0002e6000c1e1500 */
[C---:B0-----:R-:W-:Y:S01]  /*8c40*/  IMAD.WIDE R6, R2.reuse, 0x2, R232 ;  /* 0x0000000202067825 */ /* 0x041fe200078e02e8 */
[----:B------:R0:W3:Y:S04]  /*8c50*/  LDG.E.U16 R10, desc[UR6][R4.64] ;  /* 0x00000006040a7981 */ /* 0x0000e8000c1e1500 */
[----:B------:R4:W3:Y:S01]  /*8c60*/  LDG.E.U16 R11, desc[UR6][R6.64] ;  /* 0x00000006060b7981 */ /* 0x0008e2000c1e1500 */
[----:B-1----:R-:W-:-:S04]  /*8c70*/  IMAD.WIDE R8, R2, 0x2, R242 ;  /* 0x0000000202087825 */ /* 0x002fc800078e02f2 */
[C---:B0-----:R-:W-:Y:S02]  /*8c80*/  IMAD.WIDE R4, R2.reuse, 0x2, R226 ;  /* 0x0000000202047825 */ /* 0x041fe400078e02e2 */
[----:B------:R-:W3:Y:S02]  /*8c90*/  LDG.E.U16 R8, desc[UR6][R8.64] ;  /* 0x0000000608087981 */ /* 0x000ee4000c1e1500 */
[----:B----4-:R-:W-:Y:S02]  /*8ca0*/  IMAD.WIDE R6, R2, 0x2, R228 ;  /* 0x0000000202067825 */ /* 0x010fe400078e02e4 */
[----:B------:R-:W4:Y:S04]  /*8cb0*/  LDG.E.U16 R4, desc[UR6][R4.64] ;  /* 0x0000000604047981 */ /* 0x000f28000c1e1500 */
[----:B------:R-:W4:Y:S01]  /*8cc0*/  LDG.E.U16 R6, desc[UR6][R6.64] ;  /* 0x0000000606067981 */ /* 0x000f22000c1e1500 */
[----:B------:R-:W-:Y:S01]  /*8cd0*/  BAR.SYNC.DEFER_BLOCKING 0x0 ;  /* 0x0000000000007b1d */ /* 0x000fe20000010000 */
[----:B------:R-:W-:-:S02]  /*8ce0*/  LOP3.LUT R25, R13, 0x10, RZ, 0x3c, !PT ;  /* 0x000000100d197812 */ /* 0x000fc400078e3cff */
[----:B------:R-:W-:-:S03]  /*8cf0*/  LOP3.LUT R24, R13, 0x20, RZ, 0x3c, !PT ;  /* 0x000000200d187812 */ /* 0x000fc600078e3cff */
[----:B------:R-:W0:Y:S01]  /*8d00*/  S2R R160, SR_TID.X ;  /* 0x0000000000a07919 */ /* 0x000e220000002100 */
[----:B------:R-:W-:Y:S01]  /*8d10*/  LOP3.LUT R26, R13, 0x50, RZ, 0x3c, !PT ;  /* 0x000000500d1a7812 */ /* 0x000fe200078e3cff */
[----:B------:R-:W-:Y:S01]  /*8d20*/  STS.U16 [R13+UR4+0x20000], R155 ;  /* 0x0200009b0d007988 */ /* 0x000fe20008000404 */
[----:B0-----:R-:W-:-:S04]  /*8d30*/  SHF.R.U32.HI R160, RZ, 0x5, R160 ;  /* 0x00000005ffa07819 */ /* 0x001fc800000116a0 */
[----:B------:R-:W-:-:S13]  /*8d40*/  R2UR UR8, R160 ;  /* 0x00000000a00872ca */ /* 0x000fda00000e0000 */
[----:B------:R-:W-:-:S04]  /*8d50*/  USHF.L.U32 UR8, UR8, 0x9, URZ ;  /* 0x0000000908087899 */ /* 0x000fc8000800063f */
[----:B------:R-:W-:-:S04]  /*8d60*/  ULOP3.LUT UR8, UR8, 0x800, URZ, 0xc0, !UPT ;  /* 0x0000080008087892 */ /* 0x000fc8000f8ec03f */
[----:B------:R-:W-:-:S04]  /*8d70*/  ULEA.HI UR8, UR4, UR8, URZ, 0x1c ;  /* 0x0000000804087291 */ /* 0x000fc8000f8fe03f */
[----:B------:R-:W-:Y:S01]  /*8d80*/  ULOP3.LUT UR44, UR8, 0x3fff, URZ, 0xc0, !UPT ;  /* 0x00003fff082c7892 */ /* 0x000fe2000f8ec03f */
[----:B------:R-:W-:-:S03]  /*8d90*/  UMOV UR45, 0x40000040 ;  /* 0x40000040002d7882 */ /* 0x000fc60000000000 */
[----:B------:R-:W-:Y:S01]  /*8da0*/  UIADD3 UR48, UP0, UR44, 0x80, URZ ;  /* 0x000000802c307890 */ /* 0x000fe2000ff1e03f */
[----:B------:R-:W-:-:S03]  /*8db0*/  UMOV UR8, URZ ;  /* 0x0000003f00087c82 */ /* 0x000fc60008000000 */
[----:B------:R-:W-:Y:S01]  /*8dc0*/  UIADD3.X UR49, UR8, 0x40000040, URZ, UP0, !UPT ;  /* 0x4000004008317890 */ /* 0x000fe200087fe43f */
[----:B--2---:R-:W-:Y:S04]  /*8dd0*/  STS.U16 [R13+UR4+0x20400], R19 ;  /* 0x020400130d007988 */ /* 0x004fe80008000404 */
[----:B------:R-:W-:Y:S04]  /*8de0*/  STS.U16 [R25+UR4+0x20080], R154 ;  /* 0x0200809a19007988 */ /* 0x000fe80008000404 */
[----:B-----5:R0:W-:Y:S04]  /*8df0*/  STS.U16 [R25+UR4+0x20480], R18 ;  /* 0x0204801219007988 */ /* 0x0201e80008000404 */
[----:B------:R-:W-:Y:S04]  /*8e00*/  STS.U16 [R24+UR4+0x20100], R153 ;  /* 0x0201009918007988 */ /* 0x000fe80008000404 */
[----:B---3--:R1:W-:Y:S01]  /*8e10*/  STS.U16 [R24+UR4+0x20500], R17 ;  /* 0x0205001118007988 */ /* 0x0083e20008000404 */
[----:B0-----:R-:W-:-:S05]  /*8e20*/  LOP3.LUT R25, R13, 0x30, RZ, 0x3c, !PT ;  /* 0x000000300d197812 */ /* 0x001fca00078e3cff */
[----:B------:R-:W-:Y:S01]  /*8e30*/  STS.U16 [R25+UR4+0x20180], R152 ;  /* 0x0201809819007988 */ /* 0x000fe20008000404 */
[----:B-1----:R-:W-:-:S03]  /*8e40*/  LOP3.LUT R24, R13, 0x40, RZ, 0x3c, !PT ;  /* 0x000000400d187812 */ /* 0x002fc600078e3cff */
[----:B------:R0:W-:Y:S04]  /*8e50*/  STS.U16 [R25+UR4+0x20580], R16 ;  /* 0x0205801019007988 */ /* 0x0001e80008000404 */
[----:B------:R-:W-:Y:S04]  /*8e60*/  STS.U16 [R24+UR4+0x20200], R23 ;  /* 0x0202001718007988 */ /* 0x000fe80008000404 */
[----:B------:R1:W-:Y:S01]  /*8e70*/  STS.U16 [R24+UR4+0x20600], R11 ;  /* 0x0206000b18007988 */ /* 0x0003e20008000404 */
[----:B0-----:R-:W-:-:S03]  /*8e80*/  LOP3.LUT R25, R13, 0x60, RZ, 0x3c, !PT ;  /* 0x000000600d197812 */ /* 0x001fc600078e3cff */
[----:B------:R-:W-:Y:S04]  /*8e90*/  STS.U16 [R26+UR4+0x20280], R21 ;  /* 0x020280151a007988 */ /* 0x000fe80008000404 */
[----:B------:R-:W-:Y:S01]  /*8ea0*/  STS.U16 [R26+UR4+0x20680], R10 ;  /* 0x0206800a1a007988 */ /* 0x000fe20008000404 */
[----:B-1----:R-:W-:-:S03]  /*8eb0*/  LOP3.LUT R24, R13, 0x70, RZ, 0x3c, !PT ;  /* 0x000000700d187812 */ /* 0x002fc600078e3cff */
[----:B------:R-:W-:Y:S04]  /*8ec0*/  STS.U16 [R25+UR4+0x20300], R20 ;  /* 0x0203001419007988 */ /* 0x000fe80008000404 */
[----:B----4-:R0:W-:Y:S04]  /*8ed0*/  STS.U16 [R25+UR4+0x20700], R6 ;  /* 0x0207000619007988 */ /* 0x0101e80008000404 */
[----:B------:R-:W-:Y:S04]  /*8ee0*/  STS.U16 [R24+UR4+0x20380], R8 ;  /* 0x0203800818007988 */ /* 0x000fe80008000404 */
[----:B------:R1:W-:Y:S01]  /*8ef0*/  STS.U16 [R24+UR4+0x20780], R4 ;  /* 0x0207800418007988 */ /* 0x0003e20008000404 */
[----:B------:R2:W-:Y:S06]  /*8f00*/  MEMBAR.ALL.CTA ;  /* 0x0000000000007992 */ /* 0x0005ec0000008000 */
[----:B--2---:R-:W2:Y:S01]  /*8f10*/  FENCE.VIEW.ASYNC.S ;  /* 0x00000000000073c6 */ /* 0x004ea20000000000 */
[----:B------:R-:W-:-:S02]  /*8f20*/  UIADD3.64 UR42, UR50, 0x2, URZ ;  /* 0x00000002322a7897 */ /* 0x000fc4000fffe03f */
[----:B------:R-:W-:Y:S01]  /*8f30*/  UIADD3.64 UR40, UR48, 0x80, URZ ;  /* 0x0000008030287897 */ /* 0x000fe2000fffe03f */
[----:B0-----:R-:W3:Y:S01]  /*8f40*/  LDL.64 R6, [R1+0x210] ;  /* 0x0002100001067983 */ /* 0x001ee20000100a00 */
[----:B--2---:R-:W-:Y:S06]  /*8f50*/  BAR.SYNC.DEFER_BLOCKING 0x0 ;  /* 0x0000000000007b1d */ /* 0x004fec0000010000 */
[----:B------:R-:W-:-:S06]  /*8f60*/  WARPGROUP.ARRIVE ;  /* 0x00000000000079c5 */ /* 0x000fcc0000000000 */
[----:B------:R-:W-:Y:S03]  /*8f70*/  HGMMA.64x16x16.F32.BF16 R160, gdesc[UR44].tnspA, RZ, !UPT, gsb0 ;  /* 0x202000002ca079f0 */ /* 0x000fe6000c0018ff */
[----:B------:R-:W-:Y:S02]  /*8f80*/  WARPGROUP.DEPBAR.LE gsb0, 0x0 ;  /* 0x00008000000079c5 */ /* 0x000fe40000010000 */
[----:B------:R-:W-:-:S06]  /*8f90*/  WARPGROUP.ARRIVE ;  /* 0x00000000000079c5 */ /* 0x000fcc0000000000 */
[----:B------:R-:W-:Y:S03]  /*8fa0*/  HGMMA.64x16x16.F32.BF16 R160, gdesc[UR48].tnspA, R160, gsb0 ;  /* 0x2020000030a079f0 */ /* 0x000fe600080018a0 */
[----:B------:R-:W-:Y:S02]  /*8fb0*/  WARPGROUP.DEPBAR.LE gsb0, 0x0 ;  /* 0x00008000000079c5 */ /* 0x000fe40000010000 */
[----:B------:R-:W-:-:S06]  /*8fc0*/  WARPGROUP.ARRIVE ;  /* 0x00000000000079c5 */ /* 0x000fcc0000000000 */
[----:B------:R-:W-:Y:S01]  /*8fd0*/  HGMMA.64x16x16.F32.BF16 R160, gdesc[UR40].tnspA, R160, gsb0 ;  /* 0x2020000028a079f0 */ /* 0x000fe200080018a0 */
[----:B------:R-:W-:Y:S02]  /*8fe0*/  UIADD3.64 UR38, UR50, 0x4, URZ ;  /* 0x0000000432267897 */ /* 0x000fe4000fffe03f */
[----:B------:R-:W-:Y:S01]  /*8ff0*/  UIADD3.64 UR36, UR48, 0x100, URZ ;  /* 0x0000010030247897 */ /* 0x000fe2000fffe03f */
        /* <DEDUP_REMOVED lines=45> */
[----:B------:R-:W-:Y:S02]  /*92d0*/  R2UR UR39, R159 ;  /* 0x000000009f2772ca */ /* 0x000fe400000e0000 */
[----:B------:R-:W-:Y:S01]  /*92e0*/  R2UR UR38, R158 ;  /* 0x000000009e2672ca */ /* 0x000fe200000e0000 */
[----:B------:R-:W-:Y:S01]  /*92f0*/  UIADD3.64 UR36, UR48, 0x680, URZ ;  /* 0x0000068030247897 */ /* 0x000fe2000fffe03f */
[----:B------:R-:W-:Y:S02]  /*9300*/  WARPGROUP.DEPBAR.LE gsb0, 0x0 ;  /* 0x00008000000079c5 */ /* 0x000fe40000010000 */
[----:B------:R-:W-:-:S09]  /*9310*/  WARPGROUP.ARRIVE ;  /* 0x00000000000079c5 */ /* 0x000fd20000000000 */
[----:B------:R-:W-:Y:S01]  /*9320*/  HGMMA.64x16x16.F32.BF16 R160, gdesc[UR36].tnspA, R160, gsb0 ;  /* 0x2020000024a079f0 */ /* 0x000fe200080018a0 */
[----:B------:R-:W-:Y:S02]  /*9330*/  R2UR UR43, R157 ;  /* 0x000000009d2b72ca */ /* 0x000fe400000e0000 */
[----:B------:R-:W-:Y:S01]  /*9340*/  R2UR UR42, R156 ;  /* 0x000000009c2a72ca */ /* 0x000fe200000e0000 */
[----:B------:R-:W-:Y:S01]  /*9350*/  UIADD3.64 UR40, UR48, 0x700, URZ ;  /* 0x0000070030287897 */ /* 0x000fe2000fffe03f */
[----:B------:R-:W-:Y:S02]  /*9360*/  WARPGROUP.DEPBAR.LE gsb0, 0x0 ;  /* 0x00008000000079c5 */ /* 0x000fe40000010000 */
[----:B------:R-:W-:-:S09]  /*9370*/  WARPGROUP.ARRIVE ;  /* 0x00000000000079c5 */ /* 0x000fd20000000000 */
[----:B------:R-:W-:Y:S01]  /*9380*/  HGMMA.64x16x16.F32.BF16 R160, gdesc[UR40].tnspA, R160, gsb0 ;  /* 0x2020000028a079f0 */ /* 0x000fe200080018a0 */
[----:B------:R-:W-:Y:S02]  /*9390*/  UIADD3.64 UR44, UR48, 0xf80, URZ ;  /* 0x00000f80302c7897 */ /* 0x000fe4000fffe03f */
[----:B------:R-:W-:Y:S02]  /*93a0*/  WARPGROUP.DEPBAR.LE gsb0, 0x0 ;  /* 0x00008000000079c5 */ /* 0x000fe40000010000 */
[----:B------:R-:W-:-:S06]  /*93b0*/  WARPGROUP.ARRIVE ;  /* 0x00000000000079c5 */ /* 0x000fcc0000000000 */
[----:B------:R-:W-:Y:S01]  /*93c0*/  HGMMA.64x16x16.F32.BF16 R152, gdesc[UR44].tnspA, RZ, !UPT, gsb0 ;  /* 0x202000002c9879f0 */ /* 0x000fe2000c0018ff */
[----:B------:R-:W-:Y:S01]  /*93d0*/  UIADD3.64 UR52, UR48, 0x1000, URZ ;  /* 0x0000100030347897 */ /* 0x000fe2000fffe03f */
[----:B------:R-:W-:Y:S01]  /*93e0*/  UMOV UR54, UR50 ;  /* 0x0000003200367c82 */ /* 0x000fe20008000000 */
[----:B------:R-:W-:Y:S01]  /*93f0*/  UMOV UR55, UR51 ;  /* 0x0000003300377c82 */ /* 0x000fe20008000000 */
[----:B------:R-:W-:Y:S02]  /*9400*/  WARPGROUP.DEPBAR.LE gsb0, 0x0 ;  /* 0x00008000000079c5 */ /* 0x000fe40000010000 */
[----:B------:R-:W-:-:S06]  /*9410*/  WARPGROUP.ARRIVE ;  /* 0x00000000000079c5 */ /* 0x000fcc0000000000 */
[----:B------:R-:W-:Y:S01]  /*9420*/  HGMMA.64x16x16.F32.BF16 R152, gdesc[UR52].tnspA, R152, gsb0 ;  /* 0x20200000349879f0 */ /* 0x000fe20008001898 */
[----:B------:R-:W-:Y:S02]  /*9430*/  UIADD3.64 UR8, UR50, 0x2, URZ ;  /* 0x0000000232087897 */ /* 0x000fe4000fffe03f */
[----:B------:R-:W-:-:S05]  /*9440*/  UIADD3.64 UR52, UR48, 0x1080, URZ ;  /* 0x0000108030347897 */ /* 0x000fca000fffe03f */
        /* <DEDUP_REMOVED lines=26> */
[----:B------:R-:W-:Y:S01]  /*95f0*/  UIADD3.64 UR52, UR48, 0x1280, URZ ;  /* 0x0000128030347897 */ /* 0x000fe2000fffe03f */
[----:B------:R-:W-:Y:S01]  /*9600*/  UMOV UR54, UR58 ;  /* 0x0000003a00367c82 */ /* 0x000fe20008000000 */
[----:B------:R-:W-:Y:S01]  /*9610*/  UMOV UR55, UR59 ;  /* 0x0000003b00377c82 */ /* 0x000fe20008000000 */
        /* <DEDUP_REMOVED lines=31> */
[----:B------:R-:W-:Y:S01]  /*9810*/  UIADD3.64 UR36, UR48, 0x1680, URZ ;  /* 0x0000168030247897 */ /* 0x000fe2000fffe03f */
[C---:B-1----:R-:W-:Y:S01]  /*9820*/  IMAD.WIDE R4, R0.reuse, 0x2, R222 ;  /* 0x0000000200047825 */ /* 0x042fe200078e02de */
[----:B------:R-:W0:Y:S04]  /*9830*/  S2R R170, SR_TID.X ;  /* 0x0000000000aa7919 */ /* 0x000e280000002100 */
[----:B------:R1:W2:Y:S02]  /*9840*/  LDG.E.U16 R184, desc[UR6][R4.64] ;  /* 0x0000000604b87981 */ /* 0x0002a4000c1e1500 */
[----:B-1----:R-:W-:-:S05]  /*9850*/  IMAD.WIDE R4, R0, 0x2, R216 ;  /* 0x0000000200047825 */ /* 0x002fca00078e02d8 */
[----:B------:R1:W4:Y:S01]  /*9860*/  LDG.E.U16 R181, desc[UR6][R4.64] ;  /* 0x0000000604b57981 */ /* 0x000322000c1e1500 */
[----:B---3--:R-:W-:Y:S01]  /*9870*/  R2UR UR54, R6 ;  /* 0x00000000063672ca */ /* 0x008fe200000e0000 */
[----:B-1----:R-:W-:Y:S01]  /*9880*/  IMAD.WIDE R4, R0, 0x2, R210 ;  /* 0x0000000200047825 */ /* 0x002fe200078e02d2 */
[----:B------:R-:W-:-:S04]  /*9890*/  R2UR UR55, R7 ;  /* 0x00000000073772ca */ /* 0x000fc800000e0000 */
[----:B------:R1:W3:Y:S01]  /*98a0*/  LDG.E.U16 R178, desc[UR6][R4.64] ;  /* 0x0000000604b27981 */ /* 0x0002e2000c1e1500 */
[----:B------:R-:W-:Y:S02]  /*98b0*/  WARPGROUP.DEPBAR.LE gsb0, 0x0 ;  /* 0x00008000000079c5 */ /* 0x000fe40000010000 */
[----:B------:R-:W-:-:S06]  /*98c0*/  WARPGROUP.ARRIVE ;  /* 0x00000000000079c5 */ /* 0x000fcc0000000000 */
[----:B------:R-:W-:Y:S01]  /*98d0*/  HGMMA.64x16x16.F32.BF16 R152, gdesc[UR36].tnspA, R152, gsb0 ;  /* 0x20200000249879f0 */ /* 0x000fe20008001898 */
[----:B-1----:R-:W-:-:S04]  /*98e0*/  IMAD.WIDE R4, R0, 0x2, R204 ;  /* 0x0000000200047825 */ /* 0x002fc800078e02cc */
[C---:B------:R-:W-:Y:S01]  /*98f0*/  IMAD.WIDE R6, R0.reuse, 0x2, R224 ;  /* 0x0000000200067825 */ /* 0x040fe200078e02e0 */
[----:B------:R1:W5:Y:S04]  /*9900*/  LDG.E.U16 R173, desc[UR6][R4.64] ;  /* 0x0000000604ad7981 */ /* 0x000368000c1e1500 */
[----:B------:R0:W2:Y:S01]  /*9910*/  LDG.E.U16 R185, desc[UR6][R6.64] ;  /* 0x0000000606b97981 */ /* 0x0000a2000c1e1500 */
[----:B-1----:R-:W-:-:S04]  /*9920*/  IMAD.WIDE R4, R0, 0x2, R202 ;  /* 0x0000000200047825 */ /* 0x002fc800078e02ca */
[C---:B0-----:R-:W-:Y:S01]  /*9930*/  IMAD.WIDE R6, R0.reuse, 0x2, R218 ;  /* 0x0000000200067825 */ /* 0x041fe200078e02da */
[----:B------:R0:W5:Y:S04]  /*9940*/  LDG.E.U16 R172, desc[UR6][R4.64] ;  /* 0x0000000604ac7981 */ /* 0x000168000c1e1500 */
[----:B------:R1:W4:Y:S01]  /*9950*/  LDG.E.U16 R182, desc[UR6][R6.64] ;  /* 0x0000000606b67981 */ /* 0x000322000c1e1500 */
[----:B0-----:R-:W-:-:S04]  /*9960*/  IMAD.WIDE R4, R0, 0x2, R200 ;  /* 0x0000000200047825 */ /* 0x001fc800078e02c8 */
[----:B-1----:R-:W-:Y:S01]  /*9970*/  IMAD.WIDE R6, R0, 0x2, R212 ;  /* 0x0000000200067825 */ /* 0x002fe200078e02d4 */
[----:B------:R0:W5:Y:S01]  /*9980*/  LDG.E.U16 R177, desc[UR6][R4.64] ;  /* 0x0000000604b17981 */ /* 0x000162000c1e1500 */
[----:B------:R-:W-:-:S03]  /*9990*/  SHF.L.U32 R10, R170, 0x1, RZ ;  /* 0x00000001aa0a7819 */ /* 0x000fc600000006ff */
[----:B------:R1:W3:Y:S01]  /*99a0*/  LDG.E.U16 R179, desc[UR6][R6.64] ;  /* 0x0000000606b37981 */ /* 0x0002e2000c1e1500 */
[----:B0-----:R-:W-:-:S04]  /*99b0*/  IMAD.WIDE R4, R0, 0x2, R196 ;  /* 0x0000000200047825 */ /* 0x001fc800078e02c4 */
[----:B-1----:R-:W-:Y:S01]  /*99c0*/  IMAD.WIDE R6, R0, 0x2, R206 ;  /* 0x0000000200067825 */ /* 0x002fe200078e02ce */
[----:B------:R0:W5:Y:S01]  /*99d0*/  LDG.E.U16 R187, desc[UR6][R4.64] ;  /* 0x0000000604bb7981 */ /* 0x000162000c1e1500 */
[----:B------:R-:W-:-:S03]  /*99e0*/  LOP3.LUT R10, R10, 0x6, RZ, 0xc0, !PT ;  /* 0x000000060a0a7812 */ /* 0x000fc600078ec0ff */
[----:B------:R1:W5:Y:S01]  /*99f0*/  LDG.E.U16 R174, desc[UR6][R6.64] ;  /* 0x0000000606ae7981 */ /* 0x000362000c1e1500 */
[----:B0-----:R-:W-:-:S04]  /*9a00*/  IMAD.WIDE R4, R0, 0x2, R194 ;  /* 0x0000000200047825 */ /* 0x001fc800078e02c2 */
[----:B-1----:R-:W-:Y:S01]  /*9a10*/  IMAD.WIDE R6, R0, 0x2, R198 ;  /* 0x0000000200067825 */ /* 0x002fe200078e02c6 */
[----:B------:R0:W5:Y:S01]  /*9a20*/  LDG.E.U16 R188, desc[UR6][R4.64] ;  /* 0x0000000604bc7981 */ /* 0x000162000c1e1500 */
[----:B------:R-:W-:-:S03]  /*9a30*/  UIADD3.64 UR40, UR48, 0x1700, URZ ;  /* 0x0000170030287897 */ /* 0x000fc6000fffe03f */
[----:B------:R1:W5:Y:S01]  /*9a40*/  LDG.E.U16 R186, desc[UR6][R6.64] ;  /* 0x0000000606ba7981 */ /* 0x000362000c1e1500 */
[----:B0-----:R-:W-:Y:S01]  /*9a50*/  IADD3 R4, P0, R10, UR60, RZ ;  /* 0x0000003c0a047c10 */ /* 0x001fe2000ff1e0ff */
[----:B------:R-:W-:-:S03]  /*9a60*/  WARPGROUP.DEPBAR.LE gsb0, 0x0 ;  /* 0x00008000000079c5 */ /* 0x000fc60000010000 */
[----:B-1----:R-:W-:Y:S02]  /*9a70*/  IADD3 R6, P1, R4, 0x8, RZ ;  /* 0x0000000804067810 */ /* 0x002fe40007f3e0ff */
[----:B------:R-:W-:Y:S01]  /*9a80*/  IADD3.X R10, RZ, UR5, RZ, P0, !PT ;  /* 0x00000005ff0a7c10 */ /* 0x000fe200087fe4ff */
[----:B------:R-:W-:Y:S01]  /*9a90*/  WARPGROUP.ARRIVE ;  /* 0x00000000000079c5 */ /* 0x000fe20000000000 */
[----:B------:R-:W-:Y:S02]  /*9aa0*/  ISETP.GT.U32.AND P3, PT, R6, R12, PT ;  /* 0x0000000c0600720c */ /* 0x000fe40003f64070 */
[----:B------:R-:W-:Y:S01]  /*9ab0*/  IADD3.X R170, RZ, R10, RZ, P1, !PT ;  /* 0x0000000affaa7210 */ /* 0x000fe20000ffe4ff */
[----:B------:R-:W-:Y:S02]  /*9ac0*/  FMUL R19, R164, UR61 ;  /* 0x0000003da4137c20 */ /* 0x000fe40008400000 */
[----:B------:R-:W-:Y:S01]  /*9ad0*/  HGMMA.64x16x16.F32.BF16 R152, gdesc[UR40].tnspA, R152, gsb0 ;  /* 0x20200000289879f0 */ /* 0x000fe20008001898 */
[----:B------:R-:W-:-:S02]  /*9ae0*/  ISETP.GT.U32.AND.EX P3, PT, R170, RZ, PT, P3 ;  /* 0x000000ffaa00720c */ /* 0x000fc40003f64130 */
[CC--:B------:R-:W-:Y:S02]  /*9af0*/  ISETP.GT.U32.AND P6, PT, R4.reuse, R12.reuse, PT ;  /* 0x0000000c0400720c */ /* 0x0c0fe40003fc4070 */
[-C--:B------:R-:W-:Y:S02]  /*9b00*/  ISETP.GE.U32.AND P2, PT, R4, R12.reuse, PT ;  /* 0x0000000c0400720c */ /* 0x080fe40003f46070 */
[----:B------:R-:W-:Y:S01]  /*9b10*/  FSEL R19, R19, -INF , !P3 ;  /* 0xff80000013137808 */ /* 0x000fe20005800000 */
[----:B------:R-:W-:Y:S01]  /*9b20*/  FMUL R17, R160, UR61 ;  /* 0x0000003da0117c20 */ /* 0x000fe20008400000 */
[----:B------:R-:W-:Y:S01]  /*9b30*/  IADD3 R5, P3, R4, 0x9, RZ ;  /* 0x0000000904057810 */ /* 0x000fe20007f7e0ff */
[----:B------:R-:W-:Y:S01]  /*9b40*/  FMUL R11, R161, UR61 ;  /* 0x0000003da10b7c20 */ /* 0x000fe20008400000 */
[C---:B------:R-:W-:Y:S02]  /*9b50*/  ISETP.GT.U32.AND.EX P6, PT, R10.reuse, RZ, PT, P6 ;  /* 0x000000ff0a00720c */ /* 0x040fe40003fc4160 */
[----:B------:R-:W-:Y:S01]  /*9b60*/  ISETP.GE.U32.AND.EX P2, PT, R10, RZ, PT, P2 ;  /* 0x000000ff0a00720c */ /* 0x000fe20003f46120 */
[----:B------:R-:W-:Y:S01]  /*9b70*/  IMAD.X R23, RZ, RZ, R10, P3 ;  /* 0x000000ffff177224 */ /* 0x000fe200018e060a */
[----:B------:R-:W-:-:S02]  /*9b80*/  ISETP.GT.U32.AND P3, PT, R5, R12, PT ;  /* 0x0000000c0500720c */ /* 0x000fc40003f64070 */
[----:B------:R-:W-:Y:S02]  /*9b90*/  FSEL R17, R17, -INF , !P6 ;  /* 0xff80000011117808 */ /* 0x000fe40007000000 */
[----:B------:R-:W-:Y:S01]  /*9ba0*/  FSEL R11, R11, -INF , !P2 ;  /* 0xff8000000b0b7808 */ /* 0x000fe20005000000 */
[----:B------:R-:W-:Y:S01]  /*9bb0*/  FMUL R18, R165, UR61 ;  /* 0x0000003da5127c20 */ /* 0x000fe20008400000 */
[----:B------:R-:W-:Y:S02]  /*9bc0*/  ISETP.GT.U32.AND.EX P3, PT, R23, RZ, PT, P3 ;  /* 0x000000ff1700720c */ /* 0x000fe40003f64130 */
[----:B------:R-:W-:Y:S02]  /*9bd0*/  FMNMX R7, R17, R11, !PT ;  /* 0x0000000b11077209 */ /* 0x000fe40007800000 */
[----:B------:R-:W-:Y:S02]  /*9be0*/  FSEL R18, R18, -INF , !P3 ;  /* 0xff80000012127808 */ /* 0x000fe40005800000 */
[----:B------:R-:W-:-:S04]  /*9bf0*/  FMNMX R7, R19, R7, !PT ;  /* 0x0000000713077209 */ /* 0x000fc80007800000 */
[----:B------:R-:W-:Y:S01]  /*9c00*/  FMNMX R7, R18, R7, !PT ;  /* 0x0000000712077209 */ /* 0x000fe20007800000 */
[----:B------:R-:W-:-:S04]  /*9c10*/  IMAD.WIDE R8, R0, 0x2, R220 ;  /* 0x0000000200087825 */ /* 0x000fc800078e02dc */
[----:B------:R-:W0:Y:S04]  /*9c20*/  SHFL.BFLY PT, R21, R7, 0x2, 0x1f ;  /* 0x0c401f0007157f89 */ /* 0x000e2800000e0000 */
[----:B------:R1:W4:Y:S01]  /*9c30*/  LDG.E.U16 R183, desc[UR6][R8.64] ;  /* 0x0000000608b77981 */ /* 0x000322000c1e1500 */
[----:B------:R-:W-:Y:S01]  /*9c40*/  LOP3.LUT R25, R12, 0x8, RZ, 0xfc, !PT ;  /* 0x000000080c197812 */ /* 0x000fe200078efcff */
[----:B-1----:R-:W-:-:S03]  /*9c50*/  IMAD.WIDE R8, R0, 0x2, R214 ;  /* 0x0000000200087825 */ /* 0x002fc600078e02d6 */
[----:B------:R-:W-:Y:S02]  /*9c60*/  ISETP.GT.U32.AND P4, PT, R4, R25, PT ;  /* 0x000000190400720c */ /* 0x000fe40003f84070 */
[----:B------:R1:W3:Y:S01]  /*9c70*/  LDG.E.U16 R180, desc[UR6][R8.64] ;  /* 0x0000000608b47981 */ /* 0x0002e2000c1e1500 */
[----:B------:R-:W-:Y:S01]  /*9c80*/  FMUL R20, R166, UR61 ;  /* 0x0000003da6147c20 */ /* 0x000fe20008400000 */
[----:B------:R-:W-:Y:S01]  /*9c90*/  ISETP.GT.U32.AND.EX P4, PT, R10, RZ, PT, P4 ;  /* 0x000000ff0a00720c */ /* 0x000fe20003f84140 */
[----:B-1----:R-:W-:Y:S01]  /*9ca0*/  IMAD.WIDE R8, R0, 0x2, R208 ;  /* 0x0000000200087825 */ /* 0x002fe200078e02d0 */
[----:B------:R-:W-:-:S04]  /*9cb0*/  LOP3.LUT R24, R12, 0x88, RZ, 0xfc, !PT ;  /* 0x000000880c187812 */ /* 0x000fc800078efcff */
[----:B------:R1:W5:Y:S01]  /*9cc0*/  LDG.E.U16 R176, desc[UR6][R8.64] ;  /* 0x0000000608b07981 */ /* 0x000362000c1e1500 */
[C---:B------:R-:W-:Y:S02]  /*9cd0*/  ISETP.GE.U32.AND P5, PT, R4.reuse, R25, PT ;  /* 0x000000190400720c */ /* 0x040fe40003fa6070 */
[-C--:B------:R-:W-:Y:S02]  /*9ce0*/  ISETP.GT.U32.AND P1, PT, R4, R252.reuse, PT ;  /* 0x000000fc0400720c */ /* 0x080fe40003f24070 */
[----:B------:R-:W-:Y:S01]  /*9cf0*/  FSEL R20, R20, -INF , !P6 ;  /* 0xff80000014147808 */ /* 0x000fe20007000000 */
[----:B-1----:R-:W-:Y:S01]  /*9d00*/  FMUL R9, R162, UR61 ;  /* 0x0000003da2097c20 */ /* 0x002fe20008400000 */
[----:B------:R-:W-:Y:S01]  /*9d10*/  ISETP.GT.U32.AND P6, PT, R6, R252, PT ;  /* 0x000000fc0600720c */ /* 0x000fe20003fc4070 */
[----:B------:R-:W-:Y:S02]  /*9d20*/  WARPGROUP.DEPBAR.LE gsb0, 0x0 ;  /* 0x00008000000079c5 */ /* 0x000fe40000010000 */
[----:B------:R-:W-:Y:S01]  /*9d30*/  FMUL R16, R163, UR61 ;  /* 0x0000003da3107c20 */ /* 0x000fe20008400000 */
[----:B------:R-:W-:-:S02]  /*9d40*/  FSEL R9, R9, -INF , !P4 ;  /* 0xff80000009097808 */ /* 0x000fc40006000000 */
[CC--:B------:R-:W-:Y:S02]  /*9d50*/  ISETP.GT.U32.AND P2, PT, R4.reuse, R24.reuse, PT ;  /* 0x000000180400720c */ /* 0x0c0fe40003f44070 */
[-C--:B------:R-:W-:Y:S01]  /*9d60*/  ISETP.GE.U32.AND P3, PT, R4, R24.reuse, PT ;  /* 0x000000180400720c */ /* 0x080fe20003f66070 */
[----:B------:R-:W-:Y:S01]  /*9d70*/  FMUL R8, R167, UR61 ;  /* 0x0000003da7087c20 */ /* 0x000fe20008400000 */
[----:B------:R-:W-:Y:S01]  /*9d80*/  ISETP.GT.U32.AND P4, PT, R6, R24, PT ;  /* 0x000000180600720c */ /* 0x000fe20003f84070 */
[----:B------:R-:W-:Y:S01]  /*9d90*/  BAR.SYNC.DEFER_BLOCKING 0x0 ;  /* 0x0000000000007b1d */ /* 0x000fe20000010000 */
[----:B0-----:R-:W-:Y:S01]  /*9da0*/  FMNMX R6, R7, R21, !PT ;  /* 0x0000001507067209 */ /* 0x001fe20007800000 */
[----:B------:R-:W-:Y:S01]  /*9db0*/  FMUL R21, R152, UR61 ;  /* 0x0000003d98157c20 */ /* 0x000fe20008400000 */
[C---:B------:R-:W-:Y:S02]  /*9dc0*/  ISETP.GE.U32.AND.EX P5, PT, R10.reuse, RZ, PT, P5 ;  /* 0x000000ff0a00720c */ /* 0x040fe40003fa6150 */
[----:B------:R-:W-:-:S02]  /*9dd0*/  ISETP.GT.U32.AND.EX P1, PT, R10, RZ, PT, P1 ;  /* 0x000000ff0a00720c */ /* 0x000fc40003f24110 */
[----:B------:R-:W-:Y:S02]  /*9de0*/  FSEL R16, R16, -INF , !P5 ;  /* 0xff80000010107808 */ /* 0x000fe40006800000 */
[----:B------:R-:W-:Y:S02]  /*9df0*/  FSEL R21, R21, -INF , !P1 ;  /* 0xff80000015157808 */ /* 0x000fe40004800000 */
[C---:B------:R-:W-:Y:S02]  /*9e00*/  ISETP.GT.U32.AND P5, PT, R5.reuse, R25, PT ;  /* 0x000000190500720c */ /* 0x040fe40003fa4070 */
[----:B------:R-:W-:Y:S02]  /*9e10*/  ISETP.GT.U32.AND P1, PT, R5, R24, PT ;  /* 0x000000180500720c */ /* 0x000fe40003f24070 */
[----:B------:R-:W5:Y:S04]  /*9e20*/  LDL.LU.64 R24, [R1] ;  /* 0x0000000001187983 */ /* 0x000f680000300a00 */
[----:B------:R-:W5:Y:S04]  /*9e30*/  LDL.LU.64 R26, [R1+0x8] ;  /* 0x00000800011a7983 */ /* 0x000f680000300a00 */
        /* <DEDUP_REMOVED lines=61> */
[----:B------:R-:W5:Y:S01]  /*a210*/  LDL.LU.64 R150, [R1+0x1f8] ;  /* 0x0001f80001967983 */ /* 0x000f620000300a00 */
[----:B------:R-:W-:-:S02]  /*a220*/  ISETP.GE.U32.AND P0, PT, R4, R252, PT ;  /* 0x000000fc0400720c */ /* 0x000fc40003f06070 */
[----:B------:R-:W-:Y:S02]  /*a230*/  ISETP.GT.U32.AND.EX P5, PT, R23, RZ, PT, P5 ;  /* 0x000000ff1700720c */ /* 0x000fe40003fa4150 */
[----:B------:R-:W-:Y:S02]  /*a240*/  FMNMX R4, R9, R16, !PT ;  /* 0x0000001009047209 */ /* 0x000fe40007800000 */
[----:B------:R-:W-:Y:S02]  /*a250*/  FSEL R8, R8, -INF , !P5 ;  /* 0xff80000008087808 */ /* 0x000fe40006800000 */
[----:B------:R-:W-:-:S04]  /*a260*/  FMNMX R4, R20, R4, !PT ;  /* 0x0000000414047209 */ /* 0x000fc80007800000 */
[----:B------:R-:W-:-:S05]  /*a270*/  FMNMX R4, R8, R4, !PT ;  /* 0x0000000408047209 */ /* 0x000fca0007800000 */
[----:B------:R-:W0:Y:S01]  /*a280*/  SHFL.BFLY PT, R7, R4, 0x2, 0x1f ;  /* 0x0c401f0004077f89 */ /* 0x000e2200000e0000 */
[C---:B------:R-:W-:Y:S02]  /*a290*/  ISETP.GE.U32.AND.EX P0, PT, R10.reuse, RZ, PT, P0 ;  /* 0x000000ff0a00720c */ /* 0x040fe40003f06100 */
[C---:B------:R-:W-:Y:S02]  /*a2a0*/  ISETP.GT.U32.AND.EX P2, PT, R10.reuse, RZ, PT, P2 ;  /* 0x000000ff0a00720c */ /* 0x040fe40003f44120 */
[----:B------:R-:W-:Y:S02]  /*a2b0*/  ISETP.GE.U32.AND.EX P5, PT, R10, RZ, PT, P3 ;  /* 0x000000ff0a00720c */ /* 0x000fe40003fa6130 */
[----:B------:R-:W1:Y:S01]  /*a2c0*/  SHFL.BFLY PT, R10, R6, 0x1, 0x1f ;  /* 0x0c201f00060a7f89 */ /* 0x000e6200000e0000 */
[----:B------:R-:W-:Y:S02]  /*a2d0*/  ISETP.GT.U32.AND P3, PT, R5, R252, PT ;  /* 0x000000fc0500720c */ /* 0x000fe40003f64070 */
[----:B0-----:R-:W-:-:S05]  /*a2e0*/  FMNMX R4, R4, R7, !PT ;  /* 0x0000000704047209 */ /* 0x001fca0007800000 */
[----:B------:R-:W0:Y:S01]  /*a2f0*/  SHFL.BFLY PT, R5, R4, 0x1, 0x1f ;  /* 0x0c201f0004057f89 */ /* 0x000e2200000e0000 */
[----:B-1----:R-:W-:-:S04]  /*a300*/  FMNMX R10, R6, R10, !PT ;  /* 0x0000000a060a7209 */ /* 0x002fc80007800000 */
[----:B------:R-:W-:-:S05]  /*a310*/  FMNMX R10, R10, R22, !PT ;  /* 0x000000160a0a7209 */ /* 0x000fca0007800000 */
[--C-:B------:R-:W-:Y:S01]  /*a320*/  FADD R163, R19, -R10.reuse ;  /* 0x8000000a13a37221 */ /* 0x100fe20000000000 */
[----:B------:R-:W-:Y:S01]  /*a330*/  FMUL R19, R153, UR61 ;  /* 0x0000003d99137c20 */ /* 0x000fe20008400000 */
[--C-:B------:R-:W-:Y:S01]  /*a340*/  FADD R162, R18, -R10.reuse ;  /* 0x8000000a12a27221 */ /* 0x100fe20000000000 */
[----:B------:R-:W-:Y:S01]  /*a350*/  FMUL R18, R156, UR61 ;  /* 0x0000003d9c127c20 */ /* 0x000fe20008400000 */
[----:B------:R-:W-:Y:S02]  /*a360*/  ISETP.GT.U32.AND.EX P6, PT, R170, RZ, PT, P6 ;  /* 0x000000ffaa00720c */ /* 0x000fe40003fc4160 */
[----:B------:R-:W-:Y:S01]  /*a370*/  FSEL R19, R19, -INF , !P0 ;  /* 0xff80000013137808 */ /* 0x000fe20004000000 */
[----:B------:R-:W-:Y:S01]  /*a380*/  FADD R164, R11, -R10 ;  /* 0x8000000a0ba47221 */ /* 0x000fe20000000000 */
[C---:B------:R-:W-:Y:S02]  /*a390*/  ISETP.GT.U32.AND.EX P3, PT, R23.reuse, RZ, PT, P3 ;  /* 0x000000ff1700720c */ /* 0x040fe40003f64130 */
[----:B------:R-:W-:Y:S01]  /*a3a0*/  ISETP.GT.U32.AND.EX P1, PT, R23, RZ, PT, P1 ;  /* 0x000000ff1700720c */ /* 0x000fe20003f24110 */
[----:B------:R-:W-:Y:S01]  /*a3b0*/  FMUL R23, R157, UR61 ;  /* 0x0000003d9d177c20 */ /* 0x000fe20008400000 */
[----:B------:R-:W-:-:S02]  /*a3c0*/  FSEL R18, R18, -INF , !P6 ;  /* 0xff80000012127808 */ /* 0x000fc40007000000 */
[----:B0-----:R-:W-:Y:S02]  /*a3d0*/  FMNMX R11, R4, R5, !PT ;  /* 0x00000005040b7209 */ /* 0x001fe40007800000 */
[----:B------:R-:W-:Y:S02]  /*a3e0*/  FMNMX R4, R21, R19, !PT ;  /* 0x0000001315047209 */ /* 0x000fe40007800000 */
[----:B------:R-:W-:Y:S02]  /*a3f0*/  FSEL R23, R23, -INF , !P3 ;  /* 0xff80000017177808 */ /* 0x000fe40005800000 */
[----:B------:R-:W-:-:S04]  /*a400*/  FMNMX R4, R18, R4, !PT ;  /* 0x0000000412047209 */ /* 0x000fc80007800000 */
[----:B------:R-:W-:-:S05]  /*a410*/  FMNMX R4, R23, R4, !PT ;  /* 0x0000000417047209 */ /* 0x000fca0007800000 */
[----:B------:R-:W0:Y:S04]  /*a420*/  SHFL.BFLY PT, R6, R4, 0x2, 0x1f ;  /* 0x0c401f0004067f89 */ /* 0x000e2800000e0000 */
[----:B--2---:R-:W-:Y:S04]  /*a430*/  STS.U16 [R3+UR4+0x20000], R185 ;  /* 0x020000b903007988 */ /* 0x004fe80008000404 */
[----:B------:R-:W-:Y:S04]  /*a440*/  STS.U16 [R3+UR4+0x20200], R184 ;  /* 0x020200b803007988 */ /* 0x000fe80008000404 */
[----:B----4-:R-:W-:Y:S04]  /*a450*/  STS.U16 [R3+UR4+0x20400], R183 ;  /* 0x020400b703007988 */ /* 0x010fe80008000404 */
[----:B------:R-:W-:Y:S04]  /*a460*/  STS.U16 [R3+UR4+0x20600], R182 ;  /* 0x020600b603007988 */ /* 0x000fe80008000404 */
[----:B------:R-:W-:Y:S04]  /*a470*/  STS.U16 [R3+UR4+0x20800], R181 ;  /* 0x020800b503007988 */ /* 0x000fe80008000404 */
[----:B---3--:R-:W-:Y:S04]  /*a480*/  STS.U16 [R3+UR4+0x20a00], R180 ;  /* 0x020a00b403007988 */ /* 0x008fe80008000404 */
[----:B------:R-:W-:Y:S04]  /*a490*/  STS.U16 [R3+UR4+0x20c00], R179 ;  /* 0x020c00b303007988 */ /* 0x000fe80008000404 */
        /* <DEDUP_REMOVED lines=8> */
[----:B------:R-:W-:Y:S01]  /*a520*/  STS.U16 [R3+UR4+0x21e00], R188 ;  /* 0x021e00bc03007988 */ /* 0x000fe20008000404 */
[----:B------:R1:W-:Y:S06]  /*a530*/  MEMBAR.ALL.CTA ;  /* 0x0000000000007992 */ /* 0x0003ec0000008000 */
[----:B-1----:R-:W1:Y:S01]  /*a540*/  FENCE.VIEW.ASYNC.S ;  /* 0x00000000000073c6 */ /* 0x002e620000000000 */
[----:B------:R-:W-:Y:S01]  /*a550*/  FADD R5, -R10, R22 ;  /* 0x000000160a057221 */ /* 0x000fe20000000100 */
[----:B------:R-:W-:-:S03]  /*a560*/  FMNMX R11, R11, R168, !PT ;  /* 0x000000a80b0b7209 */ /* 0x000fc60007800000 */
[----:B------:R-:W-:Y:S01]  /*a570*/  FMUL R5, R5, 1.4426950216293334961 ;  /* 0x3fb8aa3b05057820 */ /* 0x000fe20000400000 */
[----:B------:R-:W-:-:S03]  /*a580*/  FADD R165, R17, -R10 ;  /* 0x8000000a11a57221 */ /* 0x000fc60000000000 */
[----:B------:R2:W3:Y:S01]  /*a590*/  MUFU.EX2 R7, R5 ;  /* 0x0000000500077308 */ /* 0x0004e20000000800 */
[--C-:B------:R-:W-:Y:S01]  /*a5a0*/  FADD R161, R9, -R11.reuse ;  /* 0x8000000b09a17221 */ /* 0x100fe20000000000 */
[--C-:B------:R-:W-:Y:S01]  /*a5b0*/  FADD R160, R16, -R11.reuse ;  /* 0x8000000b10a07221 */ /* 0x100fe20000000000 */
[--C-:B------:R-:W-:Y:S01]  /*a5c0*/  FADD R156, R20, -R11.reuse ;  /* 0x8000000b149c7221 */ /* 0x100fe20000000000 */
[----:B------:R-:W-:Y:S01]  /*a5d0*/  FADD R157, R8, -R11 ;  /* 0x8000000b089d7221 */ /* 0x000fe20000000000 */
[----:B0-----:R-:W-:Y:S01]  /*a5e0*/  FMNMX R8, R4, R6, !PT ;  /* 0x0000000604087209 */ /* 0x001fe20007800000 */
[----:B--2---:R-:W-:Y:S01]  /*a5f0*/  FADD R5, -R11, R168 ;  /* 0x000000a80b057221 */ /* 0x004fe20000000100 */
[----:B------:R-:W-:Y:S01]  /*a600*/  FMUL R165, R165, 1.4426950216293334961 ;  /* 0x3fb8aa3ba5a57820 */ /* 0x000fe20000400000 */
[----:B------:R-:W-:Y:S02]  /*a610*/  FMUL R164, R164, 1.4426950216293334961 ;  /* 0x3fb8aa3ba4a47820 */ /* 0x000fe40000400000 */
[----:B------:R-:W-:Y:S01]  /*a620*/  FMUL R6, R5, 1.4426950216293334961 ;  /* 0x3fb8aa3b05067820 */ /* 0x000fe20000400000 */
[----:B------:R-:W-:Y:S01]  /*a630*/  FMUL R163, R163, 1.4426950216293334961 ;  /* 0x3fb8aa3ba3a37820 */ /* 0x000fe20000400000 */
[----:B------:R-:W-:Y:S01]  /*a640*/  FMUL R162, R162, 1.4426950216293334961 ;  /* 0x3fb8aa3ba2a27820 */ /* 0x000fe20000400000 */
[----:B------:R-:W-:Y:S01]  /*a650*/  FMUL R161, R161, 1.4426950216293334961 ;  /* 0x3fb8aa3ba1a17820 */ /* 0x000fe20000400000 */
[----:B------:R-:W-:Y:S01]  /*a660*/  FMUL R160, R160, 1.4426950216293334961 ;  /* 0x3fb8aa3ba0a07820 */ /* 0x000fe20000400000 */
[----:B------:R-:W-:Y:S01]  /*a670*/  FMUL R156, R156, 1.4426950216293334961 ;  /* 0x3fb8aa3b9c9c7820 */ /* 0x000fe20000400000 */
[----:B------:R-:W-:Y:S01]  /*a680*/  FMUL R157, R157, 1.4426950216293334961 ;  /* 0x3fb8aa3b9d9d7820 */ /* 0x000fe20000400000 */
[----:B------:R-:W0:Y:S08]  /*a690*/  MUFU.EX2 R6, R6 ;  /* 0x0000000600067308 */ /* 0x000e300000000800 */
[----:B------:R-:W-:Y:S08]  /*a6a0*/  MUFU.EX2 R165, R165 ;  /* 0x000000a500a57308 */ /* 0x000ff00000000800 */
[----:B------:R-:W2:Y:S08]  /*a6b0*/  MUFU.EX2 R164, R164 ;  /* 0x000000a400a47308 */ /* 0x000eb00000000800 */
[----:B------:R-:W-:Y:S08]  /*a6c0*/  MUFU.EX2 R163, R163 ;  /* 0x000000a300a37308 */ /* 0x000ff00000000800 */
[----:B------:R-:W-:Y:S08]  /*a6d0*/  MUFU.EX2 R162, R162 ;  /* 0x000000a200a27308 */ /* 0x000ff00000000800 */
[----:B------:R-:W-:Y:S08]  /*a6e0*/  MUFU.EX2 R161, R161 ;  /* 0x000000a100a17308 */ /* 0x000ff00000000800 */
[----:B------:R-:W4:Y:S08]  /*a6f0*/  MUFU.EX2 R160, R160 ;  /* 0x000000a000a07308 */ /* 0x000f300000000800 */
[----:B------:R-:W-:Y:S08]  /*a700*/  MUFU.EX2 R156, R156 ;  /* 0x0000009c009c7308 */ /* 0x000ff00000000800 */
[----:B------:R-:W5:Y:S01]  /*a710*/  MUFU.EX2 R157, R157 ;  /* 0x0000009d009d7308 */ /* 0x000f620000000800 */
[-C--:B---3--:R-:W-:Y:S01]  /*a720*/  FMUL R24, R24, R7.reuse ;  /* 0x0000000718187220 */ /* 0x088fe20000400000 */
[-C--:B------:R-:W-:Y:S01]  /*a730*/  FMUL R25, R25, R7.reuse ;  /* 0x0000000719197220 */ /* 0x080fe20000400000 */
        /* <DEDUP_REMOVED lines=61> */
[----:B------:R-:W-:Y:S01]  /*ab10*/  FMUL R149, R149, R7 ;  /* 0x0000000795957220 */ /* 0x000fe20000400000 */
[-C--:B0-----:R-:W-:Y:S01]  /*ab20*/  FMUL R26, R26, R6.reuse ;  /* 0x000000061a1a7220 */ /* 0x081fe20000400000 */
        /* <DEDUP_REMOVED lines=63> */
[----:B------:R-:W-:Y:S01]  /*af20*/  FMUL R5, R154, UR61 ;  /* 0x0000003d9a057c20 */ /* 0x000fe20008400000 */
[----:B------:R-:W-:Y:S01]  /*af30*/  FMUL R16, R155, UR61 ;  /* 0x0000003d9b107c20 */ /* 0x000fe20008400000 */
[----:B--2---:R-:W-:-:S02]  /*af40*/  F2FP.BF16.F32.PACK_AB R152, R164, R165 ;  /* 0x000000a5a498723e */ /* 0x004fc400000010ff */
[----:B----4-:R-:W-:Y:S02]  /*af50*/  F2FP.BF16.F32.PACK_AB R153, R160, R161 ;  /* 0x000000a1a099723e */ /* 0x010fe400000010ff */
[----:B------:R-:W-:Y:S02]  /*af60*/  F2FP.BF16.F32.PACK_AB R154, R162, R163 ;  /* 0x000000a3a29a723e */ /* 0x000fe400000010ff */
[----:B-----5:R-:W-:Y:S01]  /*af70*/  F2FP.BF16.F32.PACK_AB R155, R157, R156 ;  /* 0x0000009c9d9b723e */ /* 0x020fe200000010ff */
[----:B-1----:R-:W-:Y:S06]  /*af80*/  BAR.SYNC.DEFER_BLOCKING 0x0 ;  /* 0x0000000000007b1d */ /* 0x002fec0000010000 */
[----:B------:R-:W-:-:S06]  /*af90*/  WARPGROUP.ARRIVE ;  /* 0x00000000000079c5 */ /* 0x000fcc0000000000 */
[----:B------:R-:W-:Y:S03]  /*afa0*/  HGMMA.64x256x16.F32.BF16 R24, R152, gdesc[UR52], R24, gsb0 ;  /* 0x03e0003498187df0 */ /* 0x000fe60008001818 */
[----:B------:R-:W-:Y:S02]  /*afb0*/  WARPGROUP.DEPBAR.LE gsb0, 0x0 ;  /* 0x00008000000079c5 */ /* 0x000fe40000010000 */
[----:B------:R-:W-:Y:S04]  /*afc0*/  STL.64 [R1], R24 ;  /* 0x0000001801007387 */ /* 0x000fe80000100a00 */
        /* <DEDUP_REMOVED lines=62> */
[----:B------:R0:W-:Y:S04]  /*b3b0*/  STL.64 [R1+0x1f8], R150 ;  /* 0x0001f89601007387 */ /* 0x0001e80000100a00 */
[----:B0-----:R-:W2:Y:S04]  /*b3c0*/  LDL.LU.64 R150, [R1+0x418] ;  /* 0x0004180001967983 */ /* 0x001ea80000300a00 */
[----:B------:R-:W3:Y:S04]  /*b3d0*/  LDL.LU.64 R148, [R1+0x410] ;  /* 0x0004100001947983 */ /* 0x000ee80000300a00 */
[----:B------:R-:W4:Y:S04]  /*b3e0*/  LDL.LU.64 R146, [R1+0x408] ;  /* 0x0004080001927983 */ /* 0x000f280000300a00 */
[----:B------:R-:W5:Y:S04]  /*b3f0*/  LDL.LU.64 R144, [R1+0x400] ;  /* 0x0004000001907983 */ /* 0x000f680000300a00 */
[----:B------:R-:W2:Y:S04]  /*b400*/  LDL.LU.64 R142, [R1+0x3f8] ;  /* 0x0003f800018e7983 */ /* 0x000ea80000300a00 */
        /* <DEDUP_REMOVED lines=30> */
[----:B------:R-:W2:Y:S04]  /*b5f0*/  LDL.LU.64 R80, [R1+0x300] ;  /* 0x0003000001507983 */ /* 0x000ea80000300a00 */
[----:B------:R-:W4:Y:S04]  /*b600*/  LDL.LU.64 R78, [R1+0x2f8] ;  /* 0x0002f800014e7983 */ /* 0x000f280000300a00 */
        /* <DEDUP_REMOVED lines=26> */
[----:B------:R-:W4:Y:S01]  /*b7b0*/  LDL.LU.64 R24, [R1+0x220] ;  /* 0x0002200001187983 */ /* 0x000f220000300a00 */
[----:B------:R-:W-:Y:S01]  /*b7c0*/  FMUL R17, R158, UR61 ;  /* 0x0000003d9e117c20 */ /* 0x000fe20008400000 */
[----:B------:R-:W-:-:S02]  /*b7d0*/  ISETP.GT.U32.AND.EX P4, PT, R170, RZ, PT, P4 ;  /* 0x000000ffaa00720c */ /* 0x000fc40003f84140 */
[----:B------:R-:W-:Y:S02]  /*b7e0*/  FSEL R5, R5, -INF , !P2 ;  /* 0xff80000005057808 */ /* 0x000fe40005000000 */
[----:B------:R-:W-:Y:S01]  /*b7f0*/  FSEL R16, R16, -INF , !P5 ;  /* 0xff80000010107808 */ /* 0x000fe20006800000 */
[----:B------:R-:W-:Y:S01]  /*b800*/  FMUL R20, R159, UR61 ;  /* 0x0000003d9f147c20 */ /* 0x000fe20008400000 */
[----:B------:R-:W-:Y:S02]  /*b810*/  FSEL R17, R17, -INF , !P4 ;  /* 0xff80000011117808 */ /* 0x000fe40006000000 */
[----:B------:R-:W-:Y:S02]  /*b820*/  FMNMX R4, R5, R16, !PT ;  /* 0x0000001005047209 */ /* 0x000fe40007800000 */
[----:B------:R-:W-:Y:S02]  /*b830*/  FSEL R20, R20, -INF , !P1 ;  /* 0xff80000014147808 */ /* 0x000fe40004800000 */
[----:B------:R-:W-:-:S04]  /*b840*/  FMNMX R4, R17, R4, !PT ;  /* 0x0000000411047209 */ /* 0x000fc80007800000 */
[----:B------:R-:W-:-:S05]  /*b850*/  FMNMX R4, R20, R4, !PT ;  /* 0x0000000414047209 */ /* 0x000fca0007800000 */
[----:B------:R-:W0:Y:S04]  /*b860*/  SHFL.BFLY PT, R9, R4, 0x2, 0x1f ;  /* 0x0c401f0004097f89 */ /* 0x000e2800000e0000 */
[----:B------:R-:W1:Y:S01]  /*b870*/  SHFL.BFLY PT, R22, R8, 0x1, 0x1f ;  /* 0x0c201f0008167f89 */ /* 0x000e6200000e0000 */
[----:B0-----:R-:W-:-:S05]  /*b880*/  FMNMX R4, R4, R9, !PT ;  /* 0x0000000904047209 */ /* 0x001fca0007800000 */
[----:B------:R-:W0:Y:S01]  /*b890*/  SHFL.BFLY PT, R9, R4, 0x1, 0x1f ;  /* 0x0c201f0004097f89 */ /* 0x000e2200000e0000 */
[----:B-1----:R-:W-:-:S04]  /*b8a0*/  FMNMX R8, R8, R22, !PT ;  /* 0x0000001608087209 */ /* 0x002fc80007800000 */
[----:B------:R-:W-:-:S05]  /*b8b0*/  FMNMX R8, R8, R169, !PT ;  /* 0x000000a908087209 */ /* 0x000fca0007800000 */
[--C-:B------:R-:W-:Y:S01]  /*b8c0*/  FADD R22, R21, -R8.reuse ;  /* 0x8000000815167221 */ /* 0x100fe20000000000 */
[--C-:B------:R-:W-:Y:S01]  /*b8d0*/  FADD R21, R19, -R8.reuse ;  /* 0x8000000813157221 */ /* 0x100fe20000000000 */
[----:B------:R-:W-:Y:S01]  /*b8e0*/  FADD R19, R18, -R8 ;  /* 0x8000000812137221 */ /* 0x000fe20000000000 */
[----:B0-----:R-:W-:Y:S01]  /*b8f0*/  FMNMX R9, R4, R9, !PT ;  /* 0x0000000904097209 */ /* 0x001fe20007800000 */
[----:B------:R-:W-:-:S03]  /*b900*/  FADD R4, -R8, R169 ;  /* 0x000000a908047221 */ /* 0x000fc60000000100 */
[----:B------:R-:W-:Y:S01]  /*b910*/  FMNMX R9, R9, R171, !PT ;  /* 0x000000ab09097209 */ /* 0x000fe20007800000 */
[----:B------:R-:W-:-:S04]  /*b920*/  FMUL R4, R4, 1.4426950216293334961 ;  /* 0x3fb8aa3b04047820 */ /* 0x000fc80000400000 */
[--C-:B------:R-:W-:Y:S02]  /*b930*/  FADD R18, R5, -R9.reuse ;  /* 0x8000000905127221 */ /* 0x100fe40000000000 */
[----:B------:R0:W5:Y:S02]  /*b940*/  MUFU.EX2 R5, R4 ;  /* 0x0000000400057308 */ /* 0x0001640000000800 */
[--C-:B0-----:R-:W-:Y:S01]  /*b950*/  FADD R4, R16, -R9.reuse ;  /* 0x8000000910047221 */ /* 0x101fe20000000000 */
[----:B------:R-:W-:-:S03]  /*b960*/  FADD R16, R17, -R9 ;  /* 0x8000000911107221 */ /* 0x000fc60000000000 */
[----:B------:R-:W-:Y:S01]  /*b970*/  FMUL R4, R4, 1.4426950216293334961 ;  /* 0x3fb8aa3b04047820 */ /* 0x000fe20000400000 */
[----:B------:R-:W-:-:S03]  /*b980*/  FADD R23, R23, -R8 ;  /* 0x8000000817177221 */ /* 0x000fc60000000000 */
[----:B------:R0:W-:Y:S01]  /*b990*/  MUFU.EX2 R17, R4 ;  /* 0x0000000400117308 */ /* 0x0001e20000000800 */
[----:B------:R-:W-:Y:S01]  /*b9a0*/  FADD R20, R20, -R9 ;  /* 0x8000000914147221 */ /* 0x000fe20000000000 */
[----:B------:R-:W-:Y:S01]  /*b9b0*/  FMUL R22, R22, 1.4426950216293334961 ;  /* 0x3fb8aa3b16167820 */ /* 0x000fe20000400000 */
[----:B------:R-:W-:Y:S01]  /*b9c0*/  FMUL R21, R21, 1.4426950216293334961 ;  /* 0x3fb8aa3b15157820 */ /* 0x000fe20000400000 */
[----:B0-----:R-:W-:Y:S01]  /*b9d0*/  FADD R4, -R9, R171 ;  /* 0x000000ab09047221 */ /* 0x001fe20000000100 */
[----:B------:R-:W-:Y:S01]  /*b9e0*/  FMUL R19, R19, 1.4426950216293334961 ;  /* 0x3fb8aa3b13137820 */ /* 0x000fe20000400000 */
[----:B------:R-:W-:Y:S02]  /*b9f0*/  FMUL R23, R23, 1.4426950216293334961 ;  /* 0x3fb8aa3b17177820 */ /* 0x000fe40000400000 */
[----:B------:R-:W-:Y:S01]  /*ba00*/  FMUL R4, R4, 1.4426950216293334961 ;  /* 0x3fb8aa3b04047820 */ /* 0x000fe20000400000 */
[----:B------:R-:W-:Y:S01]  /*ba10*/  FMUL R18, R18, 1.4426950216293334961 ;  /* 0x3fb8aa3b12127820 */ /* 0x000fe20000400000 */
[----:B------:R-:W-:Y:S01]  /*ba20*/  FMUL R16, R16, 1.4426950216293334961 ;  /* 0x3fb8aa3b10107820 */ /* 0x000fe20000400000 */
[----:B------:R-:W-:Y:S01]  /*ba30*/  FMUL R20, R20, 1.4426950216293334961 ;  /* 0x3fb8aa3b14147820 */ /* 0x000fe20000400000 */
[----:B------:R-:W-:Y:S08]  /*ba40*/  MUFU.EX2 R22, R22 ;  /* 0x0000001600167308 */ /* 0x000ff00000000800 */
[----:B------:R-:W0:Y:S08]  /*ba50*/  MUFU.EX2 R4, R4 ;  /* 0x0000000400047308 */ /* 0x000e300000000800 */
[----:B------:R-:W1:Y:S08]  /*ba60*/  MUFU.EX2 R21, R21 ;  /* 0x0000001500157308 */ /* 0x000e700000000800 */
[----:B------:R-:W-:Y:S08]  /*ba70*/  MUFU.EX2 R19, R19 ;  /* 0x0000001300137308 */ /* 0x000ff00000000800 */
[----:B------:R-:W1:Y:S08]  /*ba80*/  MUFU.EX2 R23, R23 ;  /* 0x0000001700177308 */ /* 0x000e700000000800 */
[----:B------:R-:W1:Y:S08]  /*ba90*/  MUFU.EX2 R18, R18 ;  /* 0x0000001200127308 */ /* 0x000e700000000800 */
[----:B------:R-:W-:Y:S08]  /*baa0*/  MUFU.EX2 R16, R16 ;  /* 0x0000001000107308 */ /* 0x000ff00000000800 */
[----:B------:R-:W1:Y:S01]  /*bab0*/  MUFU.EX2 R20, R20 ;  /* 0x0000001400147308 */ /* 0x000e620000000800 */
[-C--:B-----5:R-:W-:Y:S01]  /*bac0*/  FMUL R88, R88, R5.reuse ;  /* 0x0000000558587220 */ /* 0x0a0fe20000400000 */
[-C--:B------:R-:W-:Y:S01]  /*bad0*/  FMUL R89, R89, R5.reuse ;  /* 0x0000000559597220 */ /* 0x080fe20000400000 */
        /* <DEDUP_REMOVED lines=8> */
[-C--:B--2---:R-:W-:Y:S01]  /*bb60*/  FMUL R80, R80, R5.reuse ;  /* 0x0000000550507220 */ /* 0x084fe20000400000 */
[-C--:B------:R-:W-:Y:S01]  /*bb70*/  FMUL R81, R81, R5.reuse ;  /* 0x0000000551517220 */ /* 0x080fe20000400000 */
[-C--:B------:R-:W-:Y:S01]  /*bb80*/  FMUL R104, R104, R5.reuse ;  /* 0x0000000568687220 */ /* 0x080fe20000400000 */
[-C--:B------:R-:W-:Y:S01]  /*bb90*/  FMUL R105, R105, R5.reuse ;  /* 0x0000000569697220 */ /* 0x080fe20000400000 */
[-C--:B------:R-:W-:Y:S01]  /*bba0*/  FMUL R108, R108, R5.reuse ;  /* 0x000000056c6c7220 */ /* 0x080fe20000400000 */
[-C--:B------:R-:W-:Y:S01]  /*bbb0*/  FMUL R109, R109, R5.reuse ;  /* 0x000000056d6d7220 */ /* 0x080fe20000400000 */
[-C--:B------:R-:W-:Y:S01]  /*bbc0*/  FMUL R112, R112, R5.reuse ;  /* 0x0000000570707220 */ /* 0x080fe20000400000 */
[-C--:B------:R-:W-:Y:S01]  /*bbd0*/  FMUL R113, R113, R5.reuse ;  /* 0x0000000571717220 */ /* 0x080fe20000400000 */
[-C--:B----4-:R-:W-:Y:S01]  /*bbe0*/  FMUL R76, R76, R5.reuse ;  /* 0x000000054c4c7220 */ /* 0x090fe20000400000 */
        /* <DEDUP_REMOVED lines=105> */
[-C--:B------:R-:W-:Y:S01]  /*c280*/  FMUL R146, R146, R4.reuse ;  /* 0x0000000492927220 */ /* 0x080fe20000400000 */
[-C--:B------:R-:W-:Y:S01]  /*c290*/  FMUL R147, R147, R4.reuse ;  /* 0x0000000493937220 */ /* 0x080fe20000400000 */
[-C--:B------:R-:W-:Y:S01]  /*c2a0*/  FMUL R150, R150, R4.reuse ;  /* 0x0000000496967220 */ /* 0x080fe20000400000 */
[----:B------:R-:W-:Y:S01]  /*c2b0*/  FMUL R151, R151, R4 ;  /* 0x0000000497977220 */ /* 0x000fe20000400000 */
[----:B-1----:R-:W-:-:S02]  /*c2c0*/  F2FP.BF16.F32.PACK_AB R152, R21, R22 ;  /* 0x000000161598723e */ /* 0x002fc400000010ff */
[----:B------:R-:W-:Y:S02]  /*c2d0*/  F2FP.BF16.F32.PACK_AB R154, R23, R19 ;  /* 0x00000013179a723e */ /* 0x000fe400000010ff */
[----:B------:R-:W-:Y:S02]  /*c2e0*/  F2FP.BF16.F32.PACK_AB R153, R17, R18 ;  /* 0x000000121199723e */ /* 0x000fe400000010ff */
[----:B------:R-:W-:Y:S01]  /*c2f0*/  F2FP.BF16.F32.PACK_AB R155, R20, R16 ;  /* 0x00000010149b723e */ /* 0x000fe200000010ff */
[----:B------:R-:W-:Y:S01]  /*c300*/  UMOV UR8, UR54 ;  /* 0x0000003600087c82 */ /* 0x000fe20008000000 */
[----:B------:R-:W-:Y:S02]  /*c310*/  UMOV UR9, UR55 ;  /* 0x0000003700097c82 */ /* 0x000fe40008000000 */
[----:B------:R-:W-:Y:S01]  /*c320*/  WARPGROUP.ARRIVE ;  /* 0x00000000000079c5 */ /* 0x000fe20000000000 */
[----:B------:R-:W-:Y:S01]  /*c330*/  UMOV UR54, UR8 ;  /* 0x0000000800367c82 */ /* 0x000fe20008000000 */
[----:B------:R-:W-:-:S04]  /*c340*/  UMOV UR55, UR9 ;  /* 0x0000000900377c82 */ /* 0x000fc80008000000 */
[----:B------:R-:W-:Y:S01]  /*c350*/  HGMMA.64x256x16.F32.BF16 R24, R152, gdesc[UR52], R24, gsb0 ;  /* 0x03e0003498187df0 */ /* 0x000fe20008001818 */
[----:B------:R-:W-:Y:S01]  /*c360*/  FADD R164, R165, R164 ;  /* 0x000000a4a5a47221 */ /* 0x000fe20000000000 */
        /* <DEDUP_REMOVED lines=11> */
[----:B------:R-:W0:Y:S01]  /*c420*/  S2R R158, SR_CTAID.X ;  /* 0x00000000009e7919 */ /* 0x000e220000002500 */
[----:B------:R-:W1:Y:S04]  /*c430*/  SHFL.BFLY PT, R20, R19, 0x2, 0x1f ;  /* 0x0c401f0013147f89 */ /* 0x000e6800000e0000 */
[----:B------:R-:W2:Y:S04]  /*c440*/  SHFL.BFLY PT, R21, R18, 0x2, 0x1f ;  /* 0x0c401f0012157f89 */ /* 0x000ea800000e0000 */
[----:B------:R-:W3:Y:S04]  /*c450*/  SHFL.BFLY PT, R22, R17, 0x2, 0x1f ;  /* 0x0c401f0011167f89 */ /* 0x000ee800000e0000 */
[----:B------:R-:W4:Y:S01]  /*c460*/  SHFL.BFLY PT, R23, R16, 0x2, 0x1f ;  /* 0x0c401f0010177f89 */ /* 0x000f2200000e0000 */
[----:B------:R-:W-:Y:S01]  /*c470*/  UIADD3 UR60, UP0, UR60, 0x10, URZ ;  /* 0x000000103c3c7890 */ /* 0x000fe2000ff1e03f */
[----:B-1----:R-:W-:Y:S01]  /*c480*/  FADD R19, R19, R20 ;  /* 0x0000001413137221 */ /* 0x002fe20000000000 */
[----:B--2---:R-:W-:Y:S01]  /*c490*/  FADD R18, R18, R21 ;  /* 0x0000001512127221 */ /* 0x004fe20000000000 */
[----:B---3--:R-:W-:Y:S01]  /*c4a0*/  FADD R17, R17, R22 ;  /* 0x0000001611117221 */ /* 0x008fe20000000000 */
[----:B----4-:R-:W-:-:S02]  /*c4b0*/  FADD R16, R16, R23 ;  /* 0x0000001710107221 */ /* 0x010fc40000000000 */
[----:B------:R-:W1:Y:S01]  /*c4c0*/  SHFL.BFLY PT, R21, R19, 0x1, 0x1f ;  /* 0x0c201f0013157f89 */ /* 0x000e6200000e0000 */
[----:B0-----:R-:W-:-:S03]  /*c4d0*/  SHF.L.U32 R158, R158, 0x8, RZ ;  /* 0x000000089e9e7819 */ /* 0x001fc600000006ff */
[----:B------:R-:W0:Y:S04]  /*c4e0*/  SHFL.BFLY PT, R22, R18, 0x1, 0x1f ;  /* 0x0c201f0012167f89 */ /* 0x000e2800000e0000 */
[----:B------:R-:W2:Y:S01]  /*c4f0*/  SHFL.BFLY PT, R23, R17, 0x1, 0x1f ;  /* 0x0c201f0011177f89 */ /* 0x000ea200000e0000 */
[----:B------:R-:W-:Y:S01]  /*c500*/  UIADD3.X UR5, URZ, UR5, URZ, UP0, !UPT ;  /* 0x000000053f057290 */ /* 0x000fe200087fe43f */
[----:B------:R-:W-:-:S04]  /*c510*/  IADD3 R158, R158, 0x100, RZ ;  /* 0x000001009e9e7810 */ /* 0x000fc80007ffe0ff */
[----:B------:R-:W-:Y:S02]  /*c520*/  ISETP.LE.U32.AND P0, PT, R158, UR60, PT ;  /* 0x0000003c9e007c0c */ /* 0x000fe4000bf03070 */
[----:B------:R-:W-:-:S04]  /*c530*/  MOV R20, UR5 ;  /* 0x0000000500147c02 */ /* 0x000fc80008000f00 */
[----:B------:R-:W-:Y:S01]  /*c540*/  ISETP.GE.U32.AND.EX P0, PT, R20, RZ, PT, P0 ;  /* 0x000000ff1400720c */ /* 0x000fe20003f06100 */
[----:B-1----:R-:W-:Y:S01]  /*c550*/  FADD R21, R19, R21 ;  /* 0x0000001513157221 */ /* 0x002fe20000000000 */
[----:B0-----:R-:W-:Y:S01]  /*c560*/  FADD R18, R18, R22 ;  /* 0x0000001612127221 */ /* 0x001fe20000000000 */
[----:B--2---:R-:W-:Y:S02]  /*c570*/  FADD R17, R17, R23 ;  /* 0x0000001711117221 */ /* 0x004fe40000000000 */
[----:B------:R-:W-:Y:S01]  /*c580*/  FFMA R192, R7, R192, R21 ;  /* 0x000000c007c07223 */ /* 0x000fe20000000015 */
[----:B------:R-:W-:Y:S01]  /*c590*/  FFMA R191, R6, R191, R18 ;  /* 0x000000bf06bf7223 */ /* 0x000fe20000000012 */
[----:B------:R-:W-:Y:S02]  /*c5a0*/  IMAD R0, R193, 0x10, R0 ;  /* 0x00000010c1007824 */ /* 0x000fe400078e0200 */
[----:B------:R-:W-:Y:S01]  /*c5b0*/  FFMA R190, R5, R190, R17 ;  /* 0x000000be05be7223 */ /* 0x000fe20000000011 */
[----:B------:R-:W-:Y:S01]  /*c5c0*/  LEA R2, R175, R2, 0x4 ;  /* 0x00000002af027211 */ /* 0x000fe200078e20ff */
[----:B------:R-:W-:Y:S01]  /*c5d0*/  IMAD.MOV.U32 R168, RZ, RZ, R11 ;  /* 0x000000ffffa87224 */ /* 0x000fe200078e000b */
[----:B------:R-:W-:Y:S01]  /*c5e0*/  MOV R6, R11 ;  /* 0x0000000b00067202 */ /* 0x000fe20000000f00 */
[----:B------:R-:W-:Y:S01]  /*c5f0*/  IMAD.MOV.U32 R171, RZ, RZ, R9 ;  /* 0x000000ffffab7224 */ /* 0x000fe200078e0009 */
[----:B------:R-:W-:-:S02]  /*c600*/  MOV R7, R10 ;  /* 0x0000000a00077202 */ /* 0x000fc40000000f00 */
[----:B------:R-:W-:Y:S02]  /*c610*/  MOV R22, R10 ;  /* 0x0000000a00167202 */ /* 0x000fe40000000f00 */
[-C--:B------:R-:W-:Y:S02]  /*c620*/  MOV R5, R8.reuse ;  /* 0x0000000800057202 */ /* 0x080fe40000000f00 */
[----:B------:R-:W-:Y:S01]  /*c630*/  MOV R169, R8 ;  /* 0x0000000800a97202 */ /* 0x000fe20000000f00 */
[----:B------:R-:W-:Y:S02]  /*c640*/  WARPGROUP.DEPBAR.LE gsb0, 0x0 ;  /* 0x00008000000079c5 */ /* 0x000fe40000010000 */
[----:B------:R-:W0:Y:S02]  /*c650*/  SHFL.BFLY PT, R152, R16, 0x1, 0x1f ;  /* 0x0c201f0010987f89 */ /* 0x000e2400000e0000 */
[----:B0-----:R-:W-:-:S04]  /*c660*/  FADD R16, R16, R152 ;  /* 0x0000009810107221 */ /* 0x001fc80000000000 */
[----:B------:R-:W-:Y:S01]  /*c670*/  FFMA R189, R4, R189, R16 ;  /* 0x000000bd04bd7223 */ /* 0x000fe20000000010 */
[----:B------:R-:W-:Y:S01]  /*c680*/  MOV R4, R9 ;  /* 0x0000000900047202 */ /* 0x000fe20000000f00 */
[----:B------:R-:W-:Y:S06]  /*c690*/  @!P0 BRA `(.L_x_1) ;  /* 0xffffffbc00f48947 */ /* 0x000fec000383ffff */
.L_x_0:
[C---:B------:R-:W-:Y:S01]  /*c6a0*/  FMUL R2, R192.reuse, 8388608 ;  /* 0x4b000000c0027820 */ /* 0x040fe20000400000 */
[----:B------:R-:W-:Y:S01]  /*c6b0*/  FSETP.GEU.AND P0, PT, R192, 1.175494350822287508e-38, PT ;  /* 0x00800000c000780b */ /* 0x000fe20003f0e000 */
[----:B------:R-:W-:Y:S01]  /*c6c0*/  FMUL R3, R26, 0.25 ;  /* 0x3e8000001a037820 */ /* 0x000fe20000400000 */
[----:B------:R-:W-:Y:S01]  /*c6d0*/  FSETP.GT.AND P3, PT, |R189|, 8.50705917302346158658e+37, PT ;  /* 0x7e800000bd00780b */ /* 0x000fe20003f64200 */
[----:B------:R-:W-:Y:S01]  /*c6e0*/  IMAD.MOV.U32 R10, RZ, RZ, 0x3dc6b27f ;  /* 0x3dc6b27fff0a7424 */ /* 0x000fe200078e00ff */
[----:B------:R-:W-:Y:S01]  /*c6f0*/  FSEL R2, R2, R192, !P0 ;  /* 0x000000c002027208 */ /* 0x000fe20004000000 */
[----:B------:R-:W2:Y:S01]  /*c700*/  LDL.LU R176, [R1+0x168] ;  /* 0x0001680001b07983 */ /* 0x000ea20000300800 */
[----:B------:R-:W-:Y:S02]  /*c710*/  FSETP.GEU.AND P1, PT, R191, 1.175494350822287508e-38, PT ;  /* 0x00800000bf00780b */ /* 0x000fe40003f2e000 */
[----:B------:R-:W-:Y:S01]  /*c720*/  FSETP.GEU.AND P4, PT, R189, 1.175494350822287508e-38, PT ;  /* 0x00800000bd00780b */ /* 0x000fe20003f8e000 */
[----:B------:R-:W3:Y:S01]  /*c730*/  LDL.LU R174, [R1+0x16c] ;  /* 0x00016c0001ae7983 */ /* 0x000ee20000300800 */
[----:B------:R-:W-:Y:S01]  /*c740*/  IADD3 R0, R2, -0x3f3504f3, RZ ;  /* 0xc0cafb0d02007810 */ /* 0x000fe20007ffe0ff */
[----:B------:R-:W-:Y:S01]  /*c750*/  FMUL R12, R29, 0.25 ;  /* 0x3e8000001d0c7820 */ /* 0x000fe20000400000 */
[----:B------:R-:W-:Y:S01]  /*c760*/  FSEL R26, R3, R26, P3 ;  /* 0x0000001a031a7208 */ /* 0x000fe20001800000 */
[----:B------:R-:W4:Y:S01]  /*c770*/  LDL.LU R173, [R1+0x178] ;  /* 0x0001780001ad7983 */ /* 0x000f220000300800 */
[----:B------:R-:W-:Y:S01]  /*c780*/  LOP3.LUT R0, R0, 0xff800000, RZ, 0xc0, !PT ;  /* 0xff80000000007812 */ /* 0x000fe200078ec0ff */
[----:B------:R-:W-:Y:S01]  /*c790*/  FMUL R13, R28, 0.25 ;  /* 0x3e8000001c0d7820 */ /* 0x000fe20000400000 */
[C---:B------:R-:W-:Y:S01]  /*c7a0*/  FSETP.NEU.AND P2, PT, R2.reuse, RZ, PT ;  /* 0x000000ff0200720b */ /* 0x040fe20003f4d000 */
[----:B------:R-:W5:Y:S01]  /*c7b0*/  LDL.LU R172, [R1+0x17c] ;  /* 0x00017c0001ac7983 */ /* 0x000f620000300800 */
[-C--:B------:R-:W-:Y:S01]  /*c7c0*/  IADD3 R3, R2, -R0.reuse, RZ ;  /* 0x8000000002037210 */ /* 0x080fe20007ffe0ff */
[----:B------:R-:W-:Y:S01]  /*c7d0*/  ULDC.64 UR8, c[0x0][0x270] ;  /* 0x00009c0000087ab9 */ /* 0x000fe20000000a00 */
[----:B------:R-:W-:Y:S01]  /*c7e0*/  I2FP.F32.S32 R8, R0 ;  /* 0x0000000000087245 */ /* 0x000fe20000201400 */
[----:B------:R-:W5:Y:S02]  /*c7f0*/  LDL.LU R170, [R1+0x188] ;  /* 0x0001880001aa7983 */ /* 0x000f640000300800 */
[----:B------:R-:W-:Y:S01]  /*c800*/  FADD R0, R3, -1 ;  /* 0xbf80000003007421 */ /* 0x000fe20000000000 */
[----:B------:R-:W-:Y:S01]  /*c810*/  FSEL R3, RZ, -23, P0 ;  /* 0xc1b80000ff037808 */ /* 0x000fe20000000000 */
[----:B------:R-:W5:Y:S04]  /*c820*/  LDL.LU R167, [R1+0x18c] ;  /* 0x00018c0001a77983 */ /* 0x000f680000300800 */
[----:B------:R-:W-:Y:S01]  /*c830*/  FFMA.FTZ R8, R8, 1.1920928955078125e-07, R3 ;  /* 0x3400000008087823 */ /* 0x000fe20000010003 */
[----:B------:R-:W-:Y:S01]  /*c840*/  FFMA.FTZ R3, R0, R10, -0.16845393180847167969 ;  /* 0xbe2c7f3000037423 */ /* 0x000fe2000001000a */
[----:B------:R-:W-:Y:S01]  /*c850*/  ISETP.GE.U32.AND P0, PT, R2, 0x7f800000, PT ;  /* 0x7f8000000200780c */ /* 0x000fe20003f06070 */
[----:B------:R-:W5:Y:S02]  /*c860*/  LDL.LU R166, [R1+0x198] ;  /* 0x0001980001a67983 */ /* 0x000f640000300800 */
[----:B------:R-:W-:-:S02]  /*c870*/  FFMA.FTZ R3, R0, R3, 0.1716887056827545166 ;  /* 0x3e2fcf2a00037423 */ /* 0x000fc40000010003 */
[----:B------:R-:W5:Y:S02]  /*c880*/  LDL.LU R165, [R1+0x19c] ;  /* 0x00019c0001a57983 */ /* 0x000f640000300800 */
[C---:B------:R-:W-:Y:S02]  /*c890*/  FFMA.FTZ R3, R0.reuse, R3, -0.17900948226451873779 ;  /* 0xbe374e4300037423 */ /* 0x040fe40000010003 */
[----:B------:R-:W5:Y:S02]  /*c8a0*/  LDL.LU R164, [R1+0x1a8] ;  /* 0x0001a80001a47983 */ /* 0x000f640000300800 */
[C---:B------:R-:W-:Y:S02]  /*c8b0*/  FFMA.FTZ R3, R0.reuse, R3, 0.20512372255325317383 ;  /* 0x3e520bf400037423 */ /* 0x040fe40000010003 */
[----:B------:R-:W5:Y:S02]  /*c8c0*/  LDL.LU R163, [R1+0x1ac] ;  /* 0x0001ac0001a37983 */ /* 0x000f640000300800 */
[----:B------:R-:W-:-:S02]  /*c8d0*/  FFMA.FTZ R3, R0, R3, -0.24046532809734344482 ;  /* 0xbe763c8b00037423 */ /* 0x000fc40000010003 */
[----:B------:R-:W5:Y:S02]  /*c8e0*/  LDL.LU R162, [R1+0x1b8] ;  /* 0x0001b80001a27983 */ /* 0x000f640000300800 */
[C---:B------:R-:W-:Y:S02]  /*c8f0*/  FFMA.FTZ R3, R0.reuse, R3, 0.28857114911079406738 ;  /* 0x3e93bf9900037423 */ /* 0x040fe40000010003 */
[----:B------:R-:W5:Y:S02]  /*c900*/  LDL.LU R161, [R1+0x1bc] ;  /* 0x0001bc0001a17983 */ /* 0x000f640000300800 */
[C---:B------:R-:W-:Y:S02]  /*c910*/  FFMA.FTZ R3, R0.reuse, R3, -0.36067417263984680176 ;  /* 0xbeb8aa4900037423 */ /* 0x040fe40000010003 */
[----:B------:R-:W5:Y:S02]  /*c920*/  LDL.LU R160, [R1+0x1c8] ;  /* 0x0001c80001a07983 */ /* 0x000f640000300800 */
[----:B------:R-:W-:-:S02]  /*c930*/  FFMA.FTZ R3, R0, R3, 0.48089820146560668945 ;  /* 0x3ef6384a00037423 */ /* 0x000fc40000010003 */
[----:B------:R-:W5:Y:S02]  /*c940*/  LDL.LU R159, [R1+0x1cc] ;  /* 0x0001cc00019f7983 */ /* 0x000f640000300800 */
[C---:B------:R-:W-:Y:S02]  /*c950*/  FFMA.FTZ R3, R0.reuse, R3, -0.72134751081466674805 ;  /* 0xbf38aa3b00037423 */ /* 0x040fe40000010003 */
[----:B------:R-:W5:Y:S02]  /*c960*/  LDL.LU R158, [R1+0x1d8] ;  /* 0x0001d800019e7983 */ /* 0x000f640000300800 */
[C---:B------:R-:W-:Y:S02]  /*c970*/  FMUL R3, R0.reuse, R3 ;  /* 0x0000000300037220 */ /* 0x040fe40000400000 */
[----:B------:R-:W5:Y:S02]  /*c980*/  LDL.LU R157, [R1+0x8] ;  /* 0x00000800019d7983 */ /* 0x000f640000300800 */
[----:B------:R-:W-:-:S02]  /*c990*/  FMUL R3, R0, R3 ;  /* 0x0000000300037220 */ /* 0x000fc40000400000 */
[----:B------:R-:W5:Y:S02]  /*c9a0*/  LDL.LU R156, [R1+0x1fc] ;  /* 0x0001fc00019c7983 */ /* 0x000f640000300800 */
[----:B------:R-:W-:Y:S01]  /*c9b0*/  FFMA.FTZ R0, R0, 1.4426950216293334961, R3 ;  /* 0x3fb8aa3b00007823 */ /* 0x000fe20000010003 */
[----:B------:R-:W-:Y:S01]  /*c9c0*/  FMUL R3, R191, 8388608 ;  /* 0x4b000000bf037820 */ /* 0x000fe20000400000 */
[----:B------:R-:W5:Y:S02]  /*c9d0*/  LDL.LU R20, [R1+0x1f8] ;  /* 0x0001f80001147983 */ /* 0x000f640000300800 */
[----:B------:R-:W-:Y:S01]  /*c9e0*/  FADD R222, R8, R0 ;  /* 0x0000000008de7221 */ /* 0x000fe20000000000 */
[----:B------:R-:W-:Y:S01]  /*c9f0*/  @P0 MOV R0, 0x7f800000 ;  /* 0x7f80000000000802 */ /* 0x000fe20000000f00 */
[----:B------:R-:W5:Y:S01]  /*ca00*/  LDL.LU R21, [R1+0x1ec] ;  /* 0x0001ec0001157983 */ /* 0x000f620000300800 */
[----:B------:R-:W-:-:S03]  /*ca10*/  FSEL R3, R3, R191, !P1 ;  /* 0x000000bf03037208 */ /* 0x000fc60004800000 */
[----:B------:R-:W-:Y:S01]  /*ca20*/  @P0 FFMA.FTZ R222, R2, R0, +INF ;  /* 0x7f80000002de0423 */ /* 0x000fe20000010000 */
[C---:B------:R-:W-:Y:S01]  /*ca30*/  IADD3 R0, R3.reuse, -0x3f3504f3, RZ ;  /* 0xc0cafb0d03007810 */ /* 0x040fe20007ffe0ff */
[----:B------:R-:W5:Y:S03]  /*ca40*/  LDL.LU R155, [R1+0x1e8] ;  /* 0x0001e800019b7983 */ /* 0x000f660000300800 */
[----:B------:R-:W-:Y:S01]  /*ca50*/  LOP3.LUT R0, R0, 0xff800000, RZ, 0xc0, !PT ;  /* 0xff80000000007812 */ /* 0x000fe200078ec0ff */
[----:B------:R-:W5:Y:S01]  /*ca60*/  LDL.LU R23, [R1+0x1dc] ;  /* 0x0001dc0001177983 */ /* 0x000f620000300800 */
[----:B------:R-:W-:Y:S02]  /*ca70*/  FSEL R2, RZ, -23, P1 ;  /* 0xc1b80000ff027808 */ /* 0x000fe40000800000 */
[-C--:B------:R-:W-:Y:S01]  /*ca80*/  IADD3 R8, R3, -R0.reuse, RZ ;  /* 0x8000000003087210 */ /* 0x080fe20007ffe0ff */
[----:B------:R-:W5:Y:S01]  /*ca90*/  LDL.LU R154, [R1+0x158] ;  /* 0x00015800019a7983 */ /* 0x000f620000300800 */
[----:B------:R-:W-:-:S02]  /*caa0*/  I2FP.F32.S32 R0, R0 ;  /* 0x0000000000007245 */ /* 0x000fc40000201400 */
[C---:B------:R-:W-:Y:S01]  /*cab0*/  ISETP.GE.U32.AND P0, PT, R3.reuse, 0x7f800000, PT ;  /* 0x7f8000000300780c */ /* 0x040fe20003f06070 */
[----:B------:R-:W5:Y:S02]  /*cac0*/  LDL.LU R153, [R1+0x14c] ;  /* 0x00014c0001997983 */ /* 0x000f640000300800 */
[----:B------:R-:W-:Y:S01]  /*cad0*/  FFMA.FTZ R9, R0, 1.1920928955078125e-07, R2 ;  /* 0x3400000000097823 */ /* 0x000fe20000010002 */
[----:B------:R-:W-:Y:S01]  /*cae0*/  FADD R0, R8, -1 ;  /* 0xbf80000008007421 */ /* 0x000fe20000000000 */
[----:B------:R-:W-:Y:S01]  /*caf0*/  FSETP.NEU.AND P1, PT, R3, RZ, PT ;  /* 0x000000ff0300720b */ /* 0x000fe20003f2d000 */
[----:B------:R-:W5:Y:S02]  /*cb00*/  LDL.LU R152, [R1+0x148] ;  /* 0x0001480001987983 */ /* 0x000f640000300800 */
[C---:B------:R-:W-:Y:S02]  /*cb10*/  FFMA.FTZ R2, R0.reuse, R10, -0.16845393180847167969 ;  /* 0xbe2c7f3000027423 */ /* 0x040fe4000001000a */
        /* <DEDUP_REMOVED lines=12> */
[----:B------:R-:W-:Y:S02]  /*cbe0*/  STL [R1+0x228], R7 ;  /* 0x0002280701007387 */ /* 0x000fe40000100800 */
[----:B------:R-:W-:-:S02]  /*cbf0*/  FFMA.FTZ R2, R0, R2, 0.48089820146560668945 ;  /* 0x3ef6384a00027423 */ /* 0x000fc40000010002 */
[----:B------:R-:W-:Y:S02]  /*cc00*/  STL [R1+0x224], R6 ;  /* 0x0002240601007387 */ /* 0x000fe40000100800 */
[C---:B------:R-:W-:Y:S02]  /*cc10*/  FFMA.FTZ R2, R0.reuse, R2, -0.72134751081466674805 ;  /* 0xbf38aa3b00027423 */ /* 0x040fe40000010002 */
[----:B------:R-:W-:Y:S02]  /*cc20*/  STL [R1+0x220], R5 ;  /* 0x0002200501007387 */ /* 0x000fe40000100800 */
[C---:B------:R-:W-:Y:S02]  /*cc30*/  FMUL R2, R0.reuse, R2 ;  /* 0x0000000200027220 */ /* 0x040fe40000400000 */
[----:B------:R0:W-:Y:S02]  /*cc40*/  STL [R1+0x21c], R4 ;  /* 0x00021c0401007387 */ /* 0x0001e40000100800 */
[----:B------:R-:W-:-:S02]  /*cc50*/  FMUL R2, R0, R2 ;  /* 0x0000000200027220 */ /* 0x000fc40000400000 */
[----:B------:R-:W-:Y:S02]  /*cc60*/  STL [R1+0x22c], R222 ;  /* 0x00022cde01007387 */ /* 0x000fe40000100800 */
[----:B------:R-:W-:Y:S01]  /*cc70*/  FFMA.FTZ R0, R0, 1.4426950216293334961, R2 ;  /* 0x3fb8aa3b00007823 */ /* 0x000fe20000010002 */
[----:B------:R-:W-:-:S03]  /*cc80*/  FMUL R2, R190, 8388608 ;  /* 0x4b000000be027820 */ /* 0x000fc60000400000 */
[----:B------:R-:W-:Y:S01]  /*cc90*/  FADD R217, R9, R0 ;  /* 0x0000000009d97221 */ /* 0x000fe20000000000 */
[----:B------:R-:W-:-:S04]  /*cca0*/  @P0 IMAD.MOV.U32 R0, RZ, RZ, 0x7f800000 ;  /* 0x7f800000ff000424 */ /* 0x000fc800078e00ff */
[----:B------:R-:W-:Y:S01]  /*ccb0*/  @P0 FFMA.FTZ R217, R3, R0, +INF ;  /* 0x7f80000003d90423 */ /* 0x000fe20000010000 */
[----:B------:R-:W-:-:S04]  /*ccc0*/  FSETP.GEU.AND P0, PT, R190, 1.175494350822287508e-38, PT ;  /* 0x00800000be00780b */ /* 0x000fc80003f0e000 */
[----:B------:R-:W-:Y:S01]  /*ccd0*/  FSEL R2, R2, R190, !P0 ;  /* 0x000000be02027208 */ /* 0x000fe20004000000 */
[----:B------:R-:W-:Y:S01]  /*cce0*/  STL [R1+0x230], R217 ;  /* 0x000230d901007387 */ /* 0x000fe20000100800 */
[----:B------:R-:W-:Y:S02]  /*ccf0*/  FSEL R3, RZ, -23, P0 ;  /* 0xc1b80000ff037808 */ /* 0x000fe40000000000 */
[C---:B------:R-:W-:Y:S02]  /*cd00*/  IADD3 R0, R2.reuse, -0x3f3504f3, RZ ;  /* 0xc0cafb0d02007810 */ /* 0x040fe40007ffe0ff */
[----:B------:R-:W-:Y:S02]  /*cd10*/  ISETP.GE.U32.AND P0, PT, R2, 0x7f800000, PT ;  /* 0x7f8000000200780c */ /* 0x000fe40003f06070 */
[----:B------:R-:W-:-:S04]  /*cd20*/  LOP3.LUT R0, R0, 0xff800000, RZ, 0xc0, !PT ;  /* 0xff80000000007812 */ /* 0x000fc800078ec0ff */
[-C--:B------:R-:W-:Y:S02]  /*cd30*/  IADD3 R8, R2, -R0.reuse, RZ ;  /* 0x8000000002087210 */ /* 0x080fe40007ffe0ff */
[----:B------:R-:W-:-:S05]  /*cd40*/  I2FP.F32.S32 R0, R0 ;  /* 0x0000000000007245 */ /* 0x000fca0000201400 */
[----:B------:R-:W-:Y:S01]  /*cd50*/  FFMA.FTZ R9, R0, 1.1920928955078125e-07, R3 ;  /* 0x3400000000097823 */ /* 0x000fe20000010003 */
[----:B------:R-:W-:-:S04]  /*cd60*/  FADD R0, R8, -1 ;  /* 0xbf80000008007421 */ /* 0x000fc80000000000 */
[----:B------:R-:W-:-:S04]  /*cd70*/  FFMA.FTZ R3, R0, R10, -0.16845393180847167969 ;  /* 0xbe2c7f3000037423 */ /* 0x000fc8000001000a */
[----:B------:R-:W-:-:S04]  /*cd80*/  FFMA.FTZ R3, R0, R3, 0.1716887056827545166 ;  /* 0x3e2fcf2a00037423 */ /* 0x000fc80000010003 */
[----:B------:R-:W-:-:S04]  /*cd90*/  FFMA.FTZ R3, R0, R3, -0.17900948226451873779 ;  /* 0xbe374e4300037423 */ /* 0x000fc80000010003 */
[----:B------:R-:W-:-:S04]  /*cda0*/  FFMA.FTZ R3, R0, R3, 0.20512372255325317383 ;  /* 0x3e520bf400037423 */ /* 0x000fc80000010003 */
[----:B------:R-:W-:-:S04]  /*cdb0*/  FFMA.FTZ R3, R0, R3, -0.24046532809734344482 ;  /* 0xbe763c8b00037423 */ /* 0x000fc80000010003 */
[----:B------:R-:W-:-:S04]  /*cdc0*/  FFMA.FTZ R3, R0, R3, 0.28857114911079406738 ;  /* 0x3e93bf9900037423 */ /* 0x000fc80000010003 */
[----:B------:R-:W-:-:S04]  /*cdd0*/  FFMA.FTZ R3, R0, R3, -0.36067417263984680176 ;  /* 0xbeb8aa4900037423 */ /* 0x000fc80000010003 */
[----:B------:R-:W-:-:S04]  /*cde0*/  FFMA.FTZ R3, R0, R3, 0.48089820146560668945 ;  /* 0x3ef6384a00037423 */ /* 0x000fc80000010003 */
[----:B------:R-:W-:-:S04]  /*cdf0*/  FFMA.FTZ R3, R0, R3, -0.72134751081466674805 ;  /* 0xbf38aa3b00037423 */ /* 0x000fc80000010003 */
[----:B------:R-:W-:-:S04]  /*ce00*/  FMUL R3, R0, R3 ;  /* 0x0000000300037220 */ /* 0x000fc80000400000 */
[----:B------:R-:W-:-:S04]  /*ce10*/  FMUL R3, R0, R3 ;  /* 0x0000000300037220 */ /* 0x000fc80000400000 */
[----:B------:R-:W-:Y:S01]  /*ce20*/  FFMA.FTZ R0, R0, 1.4426950216293334961, R3 ;  /* 0x3fb8aa3b00007823 */ /* 0x000fe20000010003 */
[----:B------:R-:W-:-:S03]  /*ce30*/  FSEL R3, RZ, -23, P4 ;  /* 0xc1b80000ff037808 */ /* 0x000fc60002000000 */
[----:B------:R-:W-:Y:S01]  /*ce40*/  FADD R215, R9, R0 ;  /* 0x0000000009d77221 */ /* 0x000fe20000000000 */
[----:B------:R-:W-:-:S05]  /*ce50*/  @P0 MOV R0, 0x7f800000 ;  /* 0x7f80000000000802 */ /* 0x000fca0000000f00 */
[C---:B------:R-:W-:Y:S01]  /*ce60*/  @P0 FFMA.FTZ R215, R2.reuse, R0, +INF ;  /* 0x7f80000002d70423 */ /* 0x040fe20000010000 */
[----:B------:R-:W-:Y:S01]  /*ce70*/  FMUL R0, R189, 8388608 ;  /* 0x4b000000bd007820 */ /* 0x000fe20000400000 */
[----:B------:R-:W-:-:S03]  /*ce80*/  FSETP.NEU.AND P0, PT, R2, RZ, PT ;  /* 0x000000ff0200720b */ /* 0x000fc60003f0d000 */
[----:B------:R1:W-:Y:S01]  /*ce90*/  STL [R1+0x234], R215 ;  /* 0x000234d701007387 */ /* 0x0003e20000100800 */
[----:B------:R-:W-:Y:S02]  /*cea0*/  FSEL R0, R0, R189, !P4 ;  /* 0x000000bd00007208 */ /* 0x000fe40006000000 */
[C---:B------:R-:W-:Y:S01]  /*ceb0*/  FSETP.GEU.AND P4, PT, |R189|.reuse, 1.175494350822287508e-38, PT ;  /* 0x00800000bd00780b */ /* 0x040fe20003f8e200 */
[----:B------:R-:W-:Y:S02]  /*cec0*/  @P3 FMUL R189, R189, 0.25 ;  /* 0x3e800000bdbd3820 */ /* 0x000fe40000400000 */
[----:B------:R-:W-:-:S05]  /*ced0*/  VIADD R2, R0, 0xc0cafb0d ;  /* 0xc0cafb0d00027836 */ /* 0x000fca0000000000 */
[----:B------:R-:W-:-:S04]  /*cee0*/  LOP3.LUT R2, R2, 0xff800000, RZ, 0xc0, !PT ;  /* 0xff80000002027812 */ /* 0x000fc800078ec0ff */
[-C--:B------:R-:W-:Y:S01]  /*cef0*/  IADD3 R8, R0, -R2.reuse, RZ ;  /* 0x8000000200087210 */ /* 0x080fe20007ffe0ff */
[----:B------:R-:W-:Y:S01]  /*cf00*/  @!P4 FMUL R189, R189, 16777216 ;  /* 0x4b800000bdbdc820 */ /* 0x000fe20000400000 */
[----:B------:R-:W-:Y:S01]  /*cf10*/  I2FP.F32.S32 R2, R2 ;  /* 0x0000000200027245 */ /* 0x000fe20000201400 */
[----:B------:R-:W-:-:S04]  /*cf20*/  @!P4 FMUL R26, R26, 16777216 ;  /* 0x4b8000001a1ac820 */ /* 0x000fc80000400000 */
[----:B------:R-:W-:Y:S01]  /*cf30*/  FFMA.FTZ R9, R2, 1.1920928955078125e-07, R3 ;  /* 0x3400000002097823 */ /* 0x000fe20000010003 */
[----:B------:R-:W-:Y:S01]  /*cf40*/  FADD R2, R8, -1 ;  /* 0xbf80000008027421 */ /* 0x000fe20000000000 */
[----:B------:R-:W0:Y:S03]  /*cf50*/  MUFU.RCP R189, R189 ;  /* 0x000000bd00bd7308 */ /* 0x000e260000001000 */
        /* <DEDUP_REMOVED lines=8> */
[----:B------:R-:W-:Y:S01]  /*cfe0*/  FFMA.FTZ R3, R2, R3, -0.72134751081466674805 ;  /* 0xbf38aa3b02037423 */ /* 0x000fe20000010003 */
[----:B--2---:R-:W-:-:S03]  /*cff0*/  MOV R251, R176 ;  /* 0x000000b000fb7202 */ /* 0x004fc60000000f00 */
[----:B------:R-:W-:Y:S01]  /*d000*/  FMUL R3, R2, R3 ;  /* 0x0000000302037220 */ /* 0x000fe20000400000 */
[----:B---3--:R-:W-:-:S03]  /*d010*/  IMAD.MOV.U32 R250, RZ, RZ, R174 ;  /* 0x000000fffffa7224 */ /* 0x008fc600078e00ae */
[----:B------:R-:W-:Y:S01]  /*d020*/  FMUL R3, R2, R3 ;  /* 0x0000000302037220 */ /* 0x000fe20000400000 */
[----:B----4-:R-:W-:-:S03]  /*d030*/  MOV R249, R173 ;  /* 0x000000ad00f97202 */ /* 0x010fc60000000f00 */
[----:B------:R-:W-:Y:S01]  /*d040*/  FFMA.FTZ R2, R2, 1.4426950216293334961, R3 ;  /* 0x3fb8aa3b02027823 */ /* 0x000fe20000010003 */
[----:B-----5:R-:W-:-:S03]  /*d050*/  MOV R248, R172 ;  /* 0x000000ac00f87202 */ /* 0x020fc60000000f00 */
[----:B------:R-:W-:Y:S01]  /*d060*/  FADD R209, R9, R2 ;  /* 0x0000000209d17221 */ /* 0x000fe20000000000 */
[----:B------:R-:W-:Y:S01]  /*d070*/  FMUL R2, R151, 0.25 ;  /* 0x3e80000097027820 */ /* 0x000fe20000400000 */
[----:B------:R-:W-:Y:S01]  /*d080*/  MOV R247, R170 ;  /* 0x000000aa00f77202 */ /* 0x000fe20000000f00 */
[----:B------:R-:W-:-:S03]  /*d090*/  IMAD.MOV.U32 R246, RZ, RZ, R167 ;  /* 0x000000fffff67224 */ /* 0x000fc600078e00a7 */
[----:B------:R-:W-:Y:S01]  /*d0a0*/  FSEL R151, R2, R151, P3 ;  /* 0x0000009702977208 */ /* 0x000fe20001800000 */
[----:B------:R-:W-:-:S04]  /*d0b0*/  FMUL R2, R150, 0.25 ;  /* 0x3e80000096027820 */ /* 0x000fc80000400000 */
[----:B------:R-:W-:Y:S01]  /*d0c0*/  @!P4 FMUL R151, R151, 16777216 ;  /* 0x4b8000009797c820 */ /* 0x000fe20000400000 */
[----:B------:R-:W-:Y:S01]  /*d0d0*/  FSEL R150, R2, R150, P3 ;  /* 0x0000009602967208 */ /* 0x000fe20001800000 */
[----:B------:R-:W-:Y:S01]  /*d0e0*/  FMUL R2, R147, 0.25 ;  /* 0x3e80000093027820 */ /* 0x000fe20000400000 */
[----:B------:R-:W-:Y:S02]  /*d0f0*/  MOV R245, R166 ;  /* 0x000000a600f57202 */ /* 0x000fe40000000f00 */
[----:B------:R-:W-:Y:S01]  /*d100*/  MOV R242, R165 ;  /* 0x000000a500f27202 */ /* 0x000fe20000000f00 */
[----:B------:R-:W-:Y:S01]  /*d110*/  @!P4 FMUL R150, R150, 16777216 ;  /* 0x4b8000009696c820 */ /* 0x000fe20000400000 */
[----:B------:R-:W-:Y:S01]  /*d120*/  FSEL R147, R2, R147, P3 ;  /* 0x0000009302937208 */ /* 0x000fe20001800000 */
[----:B------:R-:W-:Y:S01]  /*d130*/  FMUL R2, R146, 0.25 ;  /* 0x3e80000092027820 */ /* 0x000fe20000400000 */
[----:B------:R-:W-:Y:S01]  /*d140*/  MOV R241, R164 ;  /* 0x000000a400f17202 */ /* 0x000fe20000000f00 */
[----:B0-----:R-:W-:-:S02]  /*d150*/  FMUL R4, R189, R150 ;  /* 0x00000096bd047220 */ /* 0x001fc40000400000 */
[----:B------:R-:W-:Y:S01]  /*d160*/  @!P4 FMUL R147, R147, 16777216 ;  /* 0x4b8000009393c820 */ /* 0x000fe20000400000 */
[----:B------:R-:W-:Y:S01]  /*d170*/  FSEL R146, R2, R146, P3 ;  /* 0x0000009202927208 */ /* 0x000fe20001800000 */
[----:B------:R-:W-:Y:S01]  /*d180*/  FMUL R2, R143, 0.25 ;  /* 0x3e8000008f027820 */ /* 0x000fe20000400000 */
[----:B------:R-:W-:Y:S02]  /*d190*/  IMAD.MOV.U32 R240, RZ, RZ, R163 ;  /* 0x000000fffff07224 */ /* 0x000fe400078e00a3 */
[----:B------:R-:W-:Y:S01]  /*d1a0*/  FMUL R6, R189, R147 ;  /* 0x00000093bd067220 */ /* 0x000fe20000400000 */
[----:B------:R-:W-:Y:S01]  /*d1b0*/  MOV R231, R162 ;  /* 0x000000a200e77202 */ /* 0x000fe20000000f00 */
[----:B------:R-:W-:Y:S01]  /*d1c0*/  @!P4 FMUL R146, R146, 16777216 ;  /* 0x4b8000009292c820 */ /* 0x000fe20000400000 */
[----:B------:R-:W-:Y:S01]  /*d1d0*/  FSEL R143, R2, R143, P3 ;  /* 0x0000008f028f7208 */ /* 0x000fe20001800000 */
[----:B------:R-:W-:Y:S01]  /*d1e0*/  FMUL R2, R142, 0.25 ;  /* 0x3e8000008e027820 */ /* 0x000fe20000400000 */
[----:B------:R-:W-:-:S02]  /*d1f0*/  MOV R228, R161 ;  /* 0x000000a100e47202 */ /* 0x000fc40000000f00 */
[----:B------:R-:W-:Y:S01]  /*d200*/  MOV R229, R160 ;  /* 0x000000a000e57202 */ /* 0x000fe20000000f00 */
[----:B------:R-:W-:Y:S01]  /*d210*/  @!P4 FMUL R143, R143, 16777216 ;  /* 0x4b8000008f8fc820 */ /* 0x000fe20000400000 */
[----:B------:R-:W-:Y:S01]  /*d220*/  FSEL R142, R2, R142, P3 ;  /* 0x0000008e028e7208 */ /* 0x000fe20001800000 */
[----:B------:R-:W-:Y:S01]  /*d230*/  FMUL R2, R139, 0.25 ;  /* 0x3e8000008b027820 */ /* 0x000fe20000400000 */
[----:B------:R-:W-:Y:S01]  /*d240*/  IMAD.MOV.U32 R226, RZ, RZ, R159 ;  /* 0x000000ffffe27224 */ /* 0x000fe200078e009f */
[----:B------:R-:W-:Y:S02]  /*d250*/  MOV R227, R158 ;  /* 0x0000009e00e37202 */ /* 0x000fe40000000f00 */
[----:B------:R-:W-:Y:S01]  /*d260*/  @!P4 FMUL R142, R142, 16777216 ;  /* 0x4b8000008e8ec820 */ /* 0x000fe20000400000 */
[----:B------:R-:W-:Y:S01]  /*d270*/  FSEL R139, R2, R139, P3 ;  /* 0x0000008b028b7208 */ /* 0x000fe20001800000 */
[----:B------:R-:W-:Y:S01]  /*d280*/  FMUL R2, R138, 0.25 ;  /* 0x3e8000008a027820 */ /* 0x000fe20000400000 */
[----:B------:R-:W-:Y:S01]  /*d290*/  MOV R186, R157 ;  /* 0x0000009d00ba7202 */ /* 0x000fe20000000f00 */
[----:B------:R-:W-:-:S03]  /*d2a0*/  IMAD.MOV.U32 R22, RZ, RZ, R155 ;  /* 0x000000ffff167224 */ /* 0x000fc600078e009b */
[----:B------:R-:W-:Y:S01]  /*d2b0*/  FSEL R138, R2, R138, P3 ;  /* 0x0000008a028a7208 */ /* 0x000fe20001800000 */
[----:B------:R-:W-:Y:S01]  /*d2c0*/  FMUL R2, R135, 0.25 ;  /* 0x3e80000087027820 */ /* 0x000fe20000400000 */
[----:B------:R-:W-:Y:S01]  /*d2d0*/  @!P4 FMUL R139, R139, 16777216 ;  /* 0x4b8000008b8bc820 */ /* 0x000fe20000400000 */
[----:B------:R-:W-:Y:S01]  /*d2e0*/  MOV R3, R156 ;  /* 0x0000009c00037202 */ /* 0x000fe20000000f00 */
[----:B------:R-:W-:Y:S02]  /*d2f0*/  IMAD.MOV.U32 R175, RZ, RZ, R11 ;  /* 0x000000ffffaf7224 */ /* 0x000fe400078e000b */
[----:B------:R-:W-:Y:S01]  /*d300*/  FSEL R135, R2, R135, P3 ;  /* 0x0000008702877208 */ /* 0x000fe20001800000 */
[----:B------:R-:W-:Y:S01]  /*d310*/  FMUL R2, R134, 0.25 ;  /* 0x3e80000086027820 */ /* 0x000fe20000400000 */
[----:B------:R-:W-:Y:S01]  /*d320*/  MOV R10, R16 ;  /* 0x00000010000a7202 */ /* 0x000fe20000000f00 */
[----:B------:R-:W-:Y:S01]  /*d330*/  IMAD.MOV.U32 R147, RZ, RZ, R19 ;  /* 0x000000ffff937224 */ /* 0x000fe200078e0013 */
[----:B------:R-:W-:Y:S01]  /*d340*/  MOV R252, R177 ;  /* 0x000000b100fc7202 */ /* 0x000fe20000000f00 */
[----:B------:R-:W-:Y:S01]  /*d350*/  @!P4 FMUL R135, R135, 16777216 ;  /* 0x4b8000008787c820 */ /* 0x000fe20000400000 */
[----:B------:R-:W-:Y:S01]  /*d360*/  FSEL R134, R2, R134, P3 ;  /* 0x0000008602867208 */ /* 0x000fe20001800000 */
[----:B------:R-:W-:Y:S01]  /*d370*/  FMUL R2, R131, 0.25 ;  /* 0x3e80000083027820 */ /* 0x000fe20000400000 */
[----:B------:R-:W-:Y:S01]  /*d380*/  MOV R150, R18 ;  /* 0x0000001200967202 */ /* 0x000fe20000000f00 */
[----:B------:R-:W-:Y:S01]  /*d390*/  @!P4 FMUL R138, R138, 16777216 ;  /* 0x4b8000008a8ac820 */ /* 0x000fe20000400000 */
[C---:B-1----:R-:W-:Y:S01]  /*d3a0*/  FMUL R215, R189.reuse, R139 ;  /* 0x0000008bbdd77220 */ /* 0x042fe20000400000 */
[----:B------:R-:W-:Y:S01]  /*d3b0*/  MOV R139, R152 ;  /* 0x00000098008b7202 */ /* 0x000fe20000000f00 */
[----:B------:R-:W-:Y:S01]  /*d3c0*/  @!P4 FMUL R134, R134, 16777216 ;  /* 0x4b8000008686c820 */ /* 0x000fe20000400000 */
[----:B------:R-:W-:Y:S01]  /*d3d0*/  FSEL R131, R2, R131, P3 ;  /* 0x0000008302837208 */ /* 0x000fe20001800000 */
[----:B------:R-:W-:Y:S01]  /*d3e0*/  FMUL R2, R130, 0.25 ;  /* 0x3e80000082027820 */ /* 0x000fe20000400000 */
[----:B------:R-:W-:Y:S01]  /*d3f0*/  FMUL R217, R189, R138 ;  /* 0x0000008abdd97220 */ /* 0x000fe20000400000 */
[----:B------:R-:W-:-:S02]  /*d400*/  MOV R138, R153 ;  /* 0x00000099008a7202 */ /* 0x000fc40000000f00 */
[----:B------:R-:W-:Y:S01]  /*d410*/  FSETP.GT.AND P5, PT, |R191|, 8.50705917302346158658e+37, PT ;  /* 0x7e800000bf00780b */ /* 0x000fe20003fa4200 */
[----:B------:R-:W-:Y:S01]  /*d420*/  @!P4 FMUL R131, R131, 16777216 ;  /* 0x4b8000008383c820 */ /* 0x000fe20000400000 */
[----:B------:R-:W-:Y:S01]  /*d430*/  FSEL R130, R2, R130, P3 ;  /* 0x0000008202827208 */ /* 0x000fe20001800000 */
[----:B------:R-:W-:Y:S01]  /*d440*/  FMUL R2, R127, 0.25 ;  /* 0x3e8000007f027820 */ /* 0x000fe20000400000 */
[----:B------:R-:W-:Y:S01]  /*d450*/  FMUL R8, R25, 0.25 ;  /* 0x3e80000019087820 */ /* 0x000fe20000400000 */
[C---:B------:R-:W-:Y:S01]  /*d460*/  FMUL R5, R189.reuse, R146 ;  /* 0x00000092bd057220 */ /* 0x040fe20000400000 */
[C---:B------:R-:W-:Y:S01]  /*d470*/  FMUL R222, R189.reuse, R143 ;  /* 0x0000008fbdde7220 */ /* 0x040fe20000400000 */
[----:B------:R-:W-:Y:S01]  /*d480*/  @!P4 FMUL R130, R130, 16777216 ;  /* 0x4b8000008282c820 */ /* 0x000fe20000400000 */
[----:B------:R-:W-:Y:S01]  /*d490*/  FSEL R127, R2, R127, P3 ;  /* 0x0000007f027f7208 */ /* 0x000fe20001800000 */
[----:B------:R-:W-:Y:S01]  /*d4a0*/  FMUL R2, R126, 0.25 ;  /* 0x3e8000007e027820 */ /* 0x000fe20000400000 */
[----:B------:R-:W-:-:S03]  /*d4b0*/  FMUL R7, R189, R142 ;  /* 0x0000008ebd077220 */ /* 0x000fc60000400000 */
[----:B------:R-:W-:Y:S01]  /*d4c0*/  @!P4 FMUL R127, R127, 16777216 ;  /* 0x4b8000007f7fc820 */ /* 0x000fe20000400000 */
[----:B------:R-:W-:Y:S01]  /*d4d0*/  FSEL R126, R2, R126, P3 ;  /* 0x0000007e027e7208 */ /* 0x000fe20001800000 */
[----:B------:R-:W-:-:S04]  /*d4e0*/  FMUL R2, R123, 0.25 ;  /* 0x3e8000007b027820 */ /* 0x000fc80000400000 */
        /* <DEDUP_REMOVED lines=39> */
[----:B------:R-:W-:Y:S01]  /*d760*/  FMUL R2, R98, 0.25 ;  /* 0x3e80000062027820 */ /* 0x000fe20000400000 */
[C---:B------:R-:W-:Y:S01]  /*d770*/  FMUL R238, R189.reuse, R107 ;  /* 0x0000006bbdee7220 */ /* 0x040fe20000400000 */
[C---:B------:R-:W-:Y:S01]  /*d780*/  FMUL R237, R189.reuse, R106 ;  /* 0x0000006abded7220 */ /* 0x040fe20000400000 */
[C---:B------:R-:W-:Y:S01]  /*d790*/  FMUL R235, R189.reuse, R102 ;  /* 0x00000066bdeb7220 */ /* 0x040fe20000400000 */
[----:B------:R-:W-:Y:S01]  /*d7a0*/  MOV R110, R228 ;  /* 0x000000e4006e7202 */ /* 0x000fe20000000f00 */
[----:B------:R-:W-:Y:S01]  /*d7b0*/  FMUL R236, R189, R103 ;  /* 0x00000067bdec7220 */ /* 0x000fe20000400000 */
        /* <DEDUP_REMOVED lines=9> */
[----:B------:R-:W-:-:S02]  /*d850*/  @!P4 FMUL R98, R98, 16777216 ;  /* 0x4b8000006262c820 */ /* 0x000fc40000400000 */
[----:B------:R-:W-:Y:S01]  /*d860*/  @!P4 FMUL R95, R95, 16777216 ;  /* 0x4b8000005f5fc820 */ /* 0x000fe20000400000 */
[----:B------:R-:W-:Y:S01]  /*d870*/  FSEL R94, R2, R94, P3 ;  /* 0x0000005e025e7208 */ /* 0x000fe20001800000 */
[----:B------:R-:W-:Y:S01]  /*d880*/  FMUL R2, R91, 0.25 ;  /* 0x3e8000005b027820 */ /* 0x000fe20000400000 */
[----:B------:R-:W-:-:S03]  /*d890*/  FMUL R9, R102, 0.25 ;  /* 0x3e80000066097820 */ /* 0x000fc60000400000 */
        /* <DEDUP_REMOVED lines=24> */
[C---:B------:R-:W-:Y:S01]  /*da20*/  FMUL R225, R189.reuse, R82 ;  /* 0x00000052bde17220 */ /* 0x040fe20000400000 */
[----:B------:R-:W-:Y:S02]  /*da30*/  FMUL R224, R189, R79 ;  /* 0x0000004fbde07220 */ /* 0x000fe40000400000 */
        /* <DEDUP_REMOVED lines=11> */
[----:B------:R-:W-:Y:S02]  /*daf0*/  FMUL R2, R67, 0.25 ;  /* 0x3e80000043027820 */ /* 0x000fe40000400000 */
[C---:B------:R-:W-:Y:S01]  /*db00*/  FMUL R219, R189.reuse, R71 ;  /* 0x00000047bddb7220 */ /* 0x040fe20000400000 */
[----:B------:R-:W-:Y:S01]  /*db10*/  FMUL R220, R189, R74 ;  /* 0x0000004abddc7220 */ /* 0x000fe20000400000 */
        /* <DEDUP_REMOVED lines=56> */
[----:B------:R-:W-:Y:S01]  /*dea0*/  FMUL R201, R189, R51 ;  /* 0x00000033bdc97220 */ /* 0x000fe20000400000 */
[----:B------:R-:W-:Y:S01]  /*deb0*/  FSEL R34, R2, R34, P3 ;  /* 0x0000002202227208 */ /* 0x000fe20001800000 */
[----:B------:R-:W-:Y:S01]  /*dec0*/  FMUL R2, R31, 0.25 ;  /* 0x3e8000001f027820 */ /* 0x000fe20000400000 */
[C---:B------:R-:W-:Y:S01]  /*ded0*/  FMUL R200, R189.reuse, R50 ;  /* 0x00000032bdc87220 */ /* 0x040fe20000400000 */
[C---:B------:R-:W-:Y:S01]  /*dee0*/  FMUL R196, R189.reuse, R47 ;  /* 0x0000002fbdc47220 */ /* 0x040fe20000400000 */
[C---:B------:R-:W-:Y:S01]  /*def0*/  FMUL R195, R189.reuse, R46 ;  /* 0x0000002ebdc37220 */ /* 0x040fe20000400000 */
[C---:B------:R-:W-:Y:S01]  /*df00*/  FMUL R186, R189.reuse, R43 ;  /* 0x0000002bbdba7220 */ /* 0x040fe20000400000 */
[----:B------:R-:W-:Y:S01]  /*df10*/  FSEL R31, R2, R31, P3 ;  /* 0x0000001f021f7208 */ /* 0x000fe20001800000 */
[----:B------:R-:W-:Y:S01]  /*df20*/  FMUL R2, R30, 0.25 ;  /* 0x3e8000001e027820 */ /* 0x000fe20000400000 */
[C---:B------:R-:W-:Y:S01]  /*df30*/  FMUL R146, R189.reuse, R42 ;  /* 0x0000002abd927220 */ /* 0x040fe20000400000 */
[C---:B------:R-:W-:Y:S01]  /*df40*/  FMUL R143, R189.reuse, R39 ;  /* 0x00000027bd8f7220 */ /* 0x040fe20000400000 */
[----:B------:R-:W-:Y:S01]  /*df50*/  FMUL R142, R189, R38 ;  /* 0x00000026bd8e7220 */ /* 0x000fe20000400000 */
[----:B------:R-:W-:Y:S01]  /*df60*/  @!P4 FMUL R35, R35, 16777216 ;  /* 0x4b8000002323c820 */ /* 0x000fe20000400000 */
[----:B------:R-:W-:Y:S01]  /*df70*/  FSEL R30, R2, R30, P3 ;  /* 0x0000001e021e7208 */ /* 0x000fe20001800000 */
[----:B------:R-:W-:Y:S01]  /*df80*/  FMUL R2, R27, 0.25 ;  /* 0x3e8000001b027820 */ /* 0x000fe20000400000 */
[----:B------:R-:W-:Y:S01]  /*df90*/  @!P4 FMUL R34, R34, 16777216 ;  /* 0x4b8000002222c820 */ /* 0x000fe20000400000 */
[----:B------:R-:W-:Y:S01]  /*dfa0*/  @!P4 FMUL R31, R31, 16777216 ;  /* 0x4b8000001f1fc820 */ /* 0x000fe20000400000 */
[C---:B------:R-:W-:Y:S01]  /*dfb0*/  FMUL R234, R189.reuse, R99 ;  /* 0x00000063bdea7220 */ /* 0x040fe20000400000 */
[----:B------:R-:W-:Y:S01]  /*dfc0*/  @!P4 FMUL R30, R30, 16777216 ;  /* 0x4b8000001e1ec820 */ /* 0x000fe20000400000 */
[----:B------:R-:W-:Y:S01]  /*dfd0*/  FSEL R27, R2, R27, P3 ;  /* 0x0000001b021b7208 */ /* 0x000fe20001800000 */
[----:B------:R-:W-:Y:S01]  /*dfe0*/  FMUL R2, R189, R151 ;  /* 0x00000097bd027220 */ /* 0x000fe20000400000 */
[----:B------:R-:W-:-:S02]  /*dff0*/  FSETP.GT.AND P3, PT, |R190|, 8.50705917302346158658e+37, PT ;  /* 0x7e800000be00780b */ /* 0x000fc40003f64200 */
[----:B------:R-:W-:Y:S01]  /*e000*/  MOV R151, R17 ;  /* 0x0000001100977202 */ /* 0x000fe20000000f00 */
[----:B------:R-:W-:Y:S01]  /*e010*/  @!P4 FMUL R27, R27, 16777216 ;  /* 0x4b8000001b1bc820 */ /* 0x000fe20000400000 */
[----:B------:R0:W-:Y:S04]  /*e020*/  STL [R1+0x218], R2 ;  /* 0x0002180201007387 */ /* 0x0001e80000100800 */
[----:B------:R-:W-:Y:S01]  /*e030*/  STL [R1+0x238], R4 ;  /* 0x0002380401007387 */ /* 0x000fe20000100800 */
[----:B0-----:R-:W-:Y:S01]  /*e040*/  FMUL R2, R189, R135 ;  /* 0x00000087bd027220 */ /* 0x001fe20000400000 */
[----:B------:R-:W-:-:S04]  /*e050*/  MOV R135, R154 ;  /* 0x0000009a00877202 */ /* 0x000fc80000000f00 */
[----:B------:R0:W-:Y:S04]  /*e060*/  STL [R1+0x204], R2 ;  /* 0x0002040201007387 */ /* 0x0001e80000100800 */
[----:B------:R-:W2:Y:S04]  /*e070*/  LDL.LU R193, [R1+0x118] ;  /* 0x0001180001c17983 */ /* 0x000ea80000300800 */
[----:B------:R-:W3:Y:S01]  /*e080*/  LDL.LU R14, [R1+0x10c] ;  /* 0x00010c00010e7983 */ /* 0x000ee20000300800 */
[----:B0-----:R-:W-:-:S03]  /*e090*/  FMUL R2, R24, 0.25 ;  /* 0x3e80000018027820 */ /* 0x001fc60000400000 */
[----:B------:R-:W4:Y:S02]  /*e0a0*/  LDL.LU R15, [R1+0x108] ;  /* 0x00010800010f7983 */ /* 0x000f240000300800 */
[----:B------:R-:W-:Y:S01]  /*e0b0*/  FSEL R24, R2, R24, P3 ;  /* 0x0000001802187208 */ /* 0x000fe20001800000 */
[----:B------:R-:W-:Y:S01]  /*e0c0*/  FMUL R2, R149, 0.25 ;  /* 0x3e80000095027820 */ /* 0x000fe20000400000 */
[----:B------:R-:W5:Y:S04]  /*e0d0*/  LDL.LU R214, [R1+0xfc] ;  /* 0x0000fc0001d67983 */ /* 0x000f680000300800 */
        /* <DEDUP_REMOVED lines=33> */
[----:B------:R-:W5:Y:S01]  /*e2f0*/  LDL.LU R244, [R1+0x9c] ;  /* 0x00009c0001f47983 */ /* 0x000f620000300800 */
[----:B------:R-:W-:Y:S01]  /*e300*/  FSEL R128, R2, R128, P3 ;  /* 0x0000008002807208 */ /* 0x000fe20001800000 */
[----:B------:R-:W-:-:S02]  /*e310*/  FMUL R2, R125, 0.25 ;  /* 0x3e8000007d027820 */ /* 0x000fc40000400000 */
[----:B------:R-:W5:Y:S04]  /*e320*/  LDL.LU R243, [R1+0x98] ;  /* 0x0000980001f37983 */ /* 0x000f680000300800 */
[----:B------:R-:W5:Y:S01]  /*e330*/  LDL.LU R188, [R1+0x8c] ;  /* 0x00008c0001bc7983 */ /* 0x000f620000300800 */
[----:B------:R-:W-:-:S03]  /*e340*/  FSEL R125, R2, R125, P3 ;  /* 0x0000007d027d7208 */ /* 0x000fc60001800000 */
[----:B------:R-:W5:Y:S01]  /*e350*/  LDL.LU R187, [R1+0x88] ;  /* 0x0000880001bb7983 */ /* 0x000f620000300800 */
[----:B------:R-:W-:-:S03]  /*e360*/  FMUL R2, R124, 0.25 ;  /* 0x3e8000007c027820 */ /* 0x000fc60000400000 */
[----:B------:R-:W5:Y:S04]  /*e370*/  LDL.LU R185, [R1+0x7c] ;  /* 0x00007c0001b97983 */ /* 0x000f680000300800 */
[----:B------:R-:W5:Y:S04]  /*e380*/  LDL.LU R184, [R1+0x78] ;  /* 0x0000780001b87983 */ /* 0x000f680000300800 */
[----:B------:R-:W5:Y:S04]  /*e390*/  LDL.LU R183, [R1+0x6c] ;  /* 0x00006c0001b77983 */ /* 0x000f680000300800 */
        /* <DEDUP_REMOVED lines=8> */
[----:B------:R-:W5:Y:S01]  /*e420*/  LDL.LU R16, [R1+0x38] ;  /* 0x0000380001107983 */ /* 0x000f620000300800 */
[----:B------:R-:W-:Y:S01]  /*e430*/  FSEL R121, R2, R121, P3 ;  /* 0x0000007902797208 */ /* 0x000fe20001800000 */
[----:B------:R-:W-:-:S02]  /*e440*/  FMUL R2, R120, 0.25 ;  /* 0x3e80000078027820 */ /* 0x000fc40000400000 */
[----:B------:R-:W5:Y:S04]  /*e450*/  LDL.LU R17, [R1+0x2c] ;  /* 0x00002c0001117983 */ /* 0x000f680000300800 */
[----:B------:R-:W5:Y:S01]  /*e460*/  LDL.LU R176, [R1+0x28] ;  /* 0x0000280001b07983 */ /* 0x000f620000300800 */
[----:B------:R-:W-:Y:S01]  /*e470*/  FSEL R120, R2, R120, P3 ;  /* 0x0000007802787208 */ /* 0x000fe20001800000 */
[----:B------:R-:W-:Y:S02]  /*e480*/  FMUL R2, R117, 0.25 ;  /* 0x3e80000075027820 */ /* 0x000fe40000400000 */
[----:B------:R-:W5:Y:S04]  /*e490*/  LDL.LU R174, [R1+0x1c] ;  /* 0x00001c0001ae7983 */ /* 0x000f680000300800 */
[----:B------:R-:W5:Y:S04]  /*e4a0*/  LDL.LU R173, [R1+0x18] ;  /* 0x0000180001ad7983 */ /* 0x000f680000300800 */
[----:B------:R-:W5:Y:S01]  /*e4b0*/  LDL.LU R11, [R1+0xc] ;  /* 0x00000c00010b7983 */ /* 0x000f620000300800 */
[----:B------:R-:W-:Y:S01]  /*e4c0*/  FSEL R117, R2, R117, P3 ;  /* 0x0000007502757208 */ /* 0x000fe20001800000 */
[----:B------:R-:W-:-:S02]  /*e4d0*/  FMUL R2, R116, 0.25 ;  /* 0x3e80000074027820 */ /* 0x000fc40000400000 */
[----:B------:R-:W5:Y:S03]  /*e4e0*/  LDL.LU R18, [R1] ;  /* 0x0000000001127983 */ /* 0x000f660000300800 */
        /* <DEDUP_REMOVED lines=12> */
[----:B------:R-:W5:Y:S03]  /*e5b0*/  LDL.LU R166, [R1+0x4] ;  /* 0x0000040001a67983 */ /* 0x000f660000300800 */
        /* <DEDUP_REMOVED lines=41> */
[----:B------:R-:W5:Y:S01]  /*e850*/  LDL.LU R155, [R1+0x1b0] ;  /* 0x0001b000019b7983 */ /* 0x000f620000300800 */
[C---:B------:R-:W-:Y:S01]  /*e860*/  FMUL R4, R189.reuse, R134 ;  /* 0x00000086bd047220 */ /* 0x040fe20000400000 */
[----:B------:R-:W-:Y:S01]  /*e870*/  MOV R134, R252 ;  /* 0x000000fc00867202 */ /* 0x000fe20000000f00 */
[----:B------:R-:W-:Y:S01]  /*e880*/  FMUL R252, R189, R131 ;  /* 0x00000083bdfc7220 */ /* 0x000fe20000400000 */
[----:B------:R-:W-:Y:S01]  /*e890*/  FSEL R80, R2, R80, P3 ;  /* 0x0000005002507208 */ /* 0x000fe20001800000 */
[----:B------:R-:W-:Y:S01]  /*e8a0*/  FMUL R2, R77, 0.25 ;  /* 0x3e8000004d027820 */ /* 0x000fe20000400000 */
[----:B------:R-:W-:Y:S01]  /*e8b0*/  MOV R131, R251 ;  /* 0x000000fb00837202 */ /* 0x000fe20000000f00 */
[C---:B------:R-:W-:Y:S01]  /*e8c0*/  FMUL R251, R189.reuse, R130 ;  /* 0x00000082bdfb7220 */ /* 0x040fe20000400000 */
[----:B------:R-:W-:Y:S01]  /*e8d0*/  MOV R130, R250 ;  /* 0x000000fa00827202 */ /* 0x000fe20000000f00 */
[----:B------:R-:W-:Y:S01]  /*e8e0*/  FMUL R250, R189, R127 ;  /* 0x0000007fbdfa7220 */ /* 0x000fe20000400000 */
[----:B------:R-:W-:Y:S01]  /*e8f0*/  FSEL R77, R2, R77, P3 ;  /* 0x0000004d024d7208 */ /* 0x000fe20001800000 */
[----:B------:R-:W-:Y:S01]  /*e900*/  FMUL R2, R76, 0.25 ;  /* 0x3e8000004c027820 */ /* 0x000fe20000400000 */
[----:B------:R-:W-:-:S02]  /*e910*/  IMAD.MOV.U32 R127, RZ, RZ, R249 ;  /* 0x000000ffff7f7224 */ /* 0x000fc400078e00f9 */
        /* <DEDUP_REMOVED lines=12> */
[----:B------:R-:W-:Y:S01]  /*e9e0*/  FMUL R59, R134, 0.25 ;  /* 0x3e800000863b7820 */ /* 0x000fe20000400000 */
[C---:B------:R-:W-:Y:S01]  /*e9f0*/  FMUL R245, R189.reuse, R118 ;  /* 0x00000076bdf57220 */ /* 0x040fe20000400000 */
[----:B------:R-:W-:Y:S01]  /*ea00*/  MOV R118, R242 ;  /* 0x000000f200767202 */ /* 0x000fe20000000f00 */
[----:B------:R-:W-:Y:S01]  /*ea10*/  FMUL R242, R189, R115 ;  /* 0x00000073bdf27220 */ /* 0x000fe20000400000 */
[----:B------:R-:W-:Y:S01]  /*ea20*/  FSEL R72, R2, R72, P3 ;  /* 0x0000004802487208 */ /* 0x000fe20001800000 */
[----:B------:R-:W-:Y:S01]  /*ea30*/  FMUL R2, R69, 0.25 ;  /* 0x3e80000045027820 */ /* 0x000fe20000400000 */
[----:B------:R-:W-:Y:S01]  /*ea40*/  MOV R115, R241 ;  /* 0x000000f100737202 */ /* 0x000fe20000000f00 */
[----:B------:R-:W-:Y:S01]  /*ea50*/  FMUL R241, R189, R114 ;  /* 0x00000072bdf17220 */ /* 0x000fe20000400000 */
[----:B------:R-:W-:Y:S01]  /*ea60*/  FSEL R59, R59, R134, P5 ;  /* 0x000000863b3b7208 */ /* 0x000fe20002800000 */
[----:B------:R-:W-:Y:S01]  /*ea70*/  FMUL R71, R151, 0.25 ;  /* 0x3e80000097477820 */ /* 0x000fe20000400000 */
[----:B------:R-:W-:Y:S01]  /*ea80*/  FSEL R69, R2, R69, P3 ;  /* 0x0000004502457208 */ /* 0x000fe20001800000 */
[----:B------:R-:W-:Y:S01]  /*ea90*/  FMUL R2, R68, 0.25 ;  /* 0x3e80000044027820 */ /* 0x000fe20000400000 */
[----:B------:R-:W-:Y:S01]  /*eaa0*/  MOV R114, R240 ;  /* 0x000000f000727202 */ /* 0x000fe20000000f00 */
[----:B------:R-:W-:Y:S01]  /*eab0*/  FMUL R240, R189, R111 ;  /* 0x0000006fbdf07220 */ /* 0x000fe20000400000 */
[----:B------:R-:W-:Y:S01]  /*eac0*/  IMAD.MOV.U32 R111, RZ, RZ, R231 ;  /* 0x000000ffff6f7224 */ /* 0x000fe200078e00e7 */
[----:B------:R-:W-:Y:S01]  /*ead0*/  FSEL R12, R12, R29, P3 ;  /* 0x0000001d0c0c7208 */ /* 0x000fe20001800000 */
[----:B------:R-:W-:Y:S01]  /*eae0*/  FMUL R29, R110, 0.25 ;  /* 0x3e8000006e1d7820 */ /* 0x000fe20000400000 */
        /* <DEDUP_REMOVED lines=8> */
[----:B------:R-:W-:Y:S01]  /*eb70*/  FMUL R38, R111, 0.25 ;  /* 0x3e8000006f267820 */ /* 0x000fe20000400000 */
[----:B------:R-:W-:Y:S01]  /*eb80*/  FMUL R39, R114, 0.25 ;  /* 0x3e80000072277820 */ /* 0x000fe20000400000 */
[----:B------:R-:W-:Y:S01]  /*eb90*/  FMUL R42, R115, 0.25 ;  /* 0x3e800000732a7820 */ /* 0x000fe20000400000 */
        /* <DEDUP_REMOVED lines=12> */
[----:B---3--:R-:W-:Y:S01]  /*ec60*/  FMUL R79, R14, 0.25 ;  /* 0x3e8000000e4f7820 */ /* 0x008fe20000400000 */
[----:B------:R-:W-:Y:S01]  /*ec70*/  FSEL R60, R2, R60, P3 ;  /* 0x0000003c023c7208 */ /* 0x000fe20001800000 */
[----:B------:R-:W-:Y:S01]  /*ec80*/  FMUL R2, R57, 0.25 ;  /* 0x3e80000039027820 */ /* 0x000fe20000400000 */
[----:B----4-:R-:W-:Y:S01]  /*ec90*/  FMUL R82, R15, 0.25 ;  /* 0x3e8000000f527820 */ /* 0x010fe20000400000 */
[----:B------:R-:W-:Y:S01]  /*eca0*/  FSEL R71, R71, R151, P5 ;  /* 0x0000009747477208 */ /* 0x000fe20002800000 */
[C---:B------:R-:W-:Y:S01]  /*ecb0*/  FMUL R233, R189.reuse, R98 ;  /* 0x00000062bde97220 */ /* 0x040fe20000400000 */
[----:B------:R-:W0:Y:S01]  /*ecc0*/  S2R R151, SR_TID.X ;  /* 0x0000000000977919 */ /* 0x000e220000002100 */
        /* <DEDUP_REMOVED lines=21> */
[----:B------:R-:W-:Y:S01]  /*ee20*/  FMUL R206, R189, R62 ;  /* 0x0000003ebdce7220 */ /* 0x000fe20000400000 */
        /* <DEDUP_REMOVED lines=19> */
[----:B--2---:R-:W-:Y:S01]  /*ef60*/  FMUL R78, R193, 0.25 ;  /* 0x3e800000c14e7820 */ /* 0x004fe20000400000 */
[----:B------:R-:W-:Y:S01]  /*ef70*/  FSEL R44, R2, R44, P3 ;  /* 0x0000002c022c7208 */ /* 0x000fe20001800000 */
[----:B------:R-:W-:Y:S01]  /*ef80*/  FMUL R2, R41, 0.25 ;  /* 0x3e80000029027820 */ /* 0x000fe20000400000 */
[----:B------:R-:W-:Y:S01]  /*ef90*/  FSEL R43, R43, R118, P5 ;  /* 0x000000762b2b7208 */ /* 0x000fe20002800000 */
[----:B-----5:R-:W-:Y:S01]  /*efa0*/  FMUL R83, R214, 0.25 ;  /* 0x3e800000d6537820 */ /* 0x020fe20000400000 */
        /* <DEDUP_REMOVED lines=49> */
[----:B------:R-:W-:Y:S01]  /*f2c0*/  FSETP.GEU.AND P6, PT, |R190|, 1.175494350822287508e-38, PT ;  /* 0x00800000be00780b */ /* 0x000fe20003fce200 */
[----:B------:R-:W-:Y:S01]  /*f2d0*/  FMUL R134, R16, 0.25 ;  /* 0x3e80000010867820 */ /* 0x000fe20000400000 */
[----:B------:R-:W-:Y:S01]  /*f2e0*/  FSEL R20, R20, R21, P5 ;  /* 0x0000001514147208 */ /* 0x000fe20002800000 */
[----:B------:R-:W-:Y:S01]  /*f2f0*/  FMUL R21, R22, 0.25 ;  /* 0x3e80000016157820 */ /* 0x000fe20000400000 */
[----:B------:R-:W-:Y:S01]  /*f300*/  FSETP.GEU.AND P4, PT, |R191|, 1.175494350822287508e-38, PT ;  /* 0x00800000bf00780b */ /* 0x000fe20003f8e200 */
[----:B------:R-:W-:Y:S01]  /*f310*/  @P3 FMUL R190, R190, 0.25 ;  /* 0x3e800000bebe3820 */ /* 0x000fe20000400000 */
[----:B------:R-:W-:Y:S01]  /*f320*/  FSEL R134, R134, R16, P5 ;  /* 0x0000001086867208 */ /* 0x000fe20002800000 */
[----:B------:R-:W-:Y:S01]  /*f330*/  FMUL R16, R17, 0.25 ;  /* 0x3e80000011107820 */ /* 0x000fe20000400000 */
[----:B------:R-:W-:Y:S01]  /*f340*/  FSEL R21, R21, R22, P5 ;  /* 0x0000001615157208 */ /* 0x000fe20002800000 */
[----:B------:R-:W-:Y:S01]  /*f350*/  FMUL R22, R23, 0.25 ;  /* 0x3e80000017167820 */ /* 0x000fe20000400000 */
[----:B------:R-:W-:Y:S01]  /*f360*/  FSETP.GT.AND P3, PT, |R192|, 8.50705917302346158658e+37, PT ;  /* 0x7e800000c000780b */ /* 0x000fe20003f64200 */
[----:B------:R-:W-:Y:S01]  /*f370*/  @P5 FMUL R191, R191, 0.25 ;  /* 0x3e800000bfbf5820 */ /* 0x000fe20000400000 */
[----:B------:R-:W-:Y:S01]  /*f380*/  FSEL R16, R16, R17, P5 ;  /* 0x0000001110107208 */ /* 0x000fe20002800000 */
[----:B------:R-:W-:Y:S01]  /*f390*/  FMUL R17, R176, 0.25 ;  /* 0x3e800000b0117820 */ /* 0x000fe20000400000 */
[----:B------:R-:W-:Y:S01]  /*f3a0*/  FSEL R22, R22, R23, P5 ;  /* 0x0000001716167208 */ /* 0x000fe20002800000 */
[----:B------:R-:W-:Y:S01]  /*f3b0*/  FMUL R23, R103, 0.25 ;  /* 0x3e80000067177820 */ /* 0x000fe20000400000 */
[----:B------:R-:W-:Y:S01]  /*f3c0*/  FMUL R14, R174, 0.25 ;  /* 0x3e800000ae0e7820 */ /* 0x000fe20000400000 */
[----:B------:R-:W-:Y:S01]  /*f3d0*/  FMUL R15, R173, 0.25 ;  /* 0x3e800000ad0f7820 */ /* 0x000fe20000400000 */
[----:B------:R-:W-:Y:S01]  /*f3e0*/  FSEL R62, R62, R135, P5 ;  /* 0x000000873e3e7208 */ /* 0x000fe20002800000 */
[----:B------:R-:W-:Y:S01]  /*f3f0*/  @!P4 FMUL R191, R191, 16777216 ;  /* 0x4b800000bfbfc820 */ /* 0x000fe20000400000 */
[----:B------:R-:W-:Y:S01]  /*f400*/  FSEL R23, R23, R103, P5 ;  /* 0x0000006717177208 */ /* 0x000fe20002800000 */
[----:B------:R-:W-:Y:S01]  /*f410*/  FMUL R103, R169, 0.25 ;  /* 0x3e800000a9677820 */ /* 0x000fe20000400000 */
[----:B------:R-:W-:Y:S01]  /*f420*/  FMUL R10, R11, 0.25 ;  /* 0x3e8000000b0a7820 */ /* 0x000fe20000400000 */
[----:B------:R-:W-:Y:S01]  /*f430*/  FSEL R63, R63, R138, P5 ;  /* 0x0000008a3f3f7208 */ /* 0x000fe20002800000 */
[----:B------:R-:W-:Y:S01]  /*f440*/  @!P6 FMUL R190, R190, 16777216 ;  /* 0x4b800000bebee820 */ /* 0x000fe20000400000 */
[----:B------:R-:W-:Y:S01]  /*f450*/  FSEL R66, R66, R139, P5 ;  /* 0x0000008b42427208 */ /* 0x000fe20002800000 */
[----:B------:R-:W1:Y:S01]  /*f460*/  MUFU.RCP R191, R191 ;  /* 0x000000bf00bf7308 */ /* 0x000e620000001000 */
[----:B------:R-:W-:Y:S01]  /*f470*/  FSEL R67, R67, R147, P5 ;  /* 0x0000009343437208 */ /* 0x000fe20002800000 */
[----:B------:R-:W-:Y:S01]  /*f480*/  @!P4 FMUL R9, R9, 16777216 ;  /* 0x4b8000000909c820 */ /* 0x000fe20000400000 */
[----:B------:R-:W-:Y:S01]  /*f490*/  FSEL R70, R70, R150, P5 ;  /* 0x0000009646467208 */ /* 0x000fe20002800000 */
[----:B------:R-:W-:Y:S01]  /*f4a0*/  @!P6 FMUL R24, R24, 16777216 ;  /* 0x4b8000001818e820 */ /* 0x000fe20000400000 */
[----:B------:R-:W-:Y:S01]  /*f4b0*/  FSEL R75, R75, R175, P5 ;  /* 0x000000af4b4b7208 */ /* 0x000fe20002800000 */
[----:B------:R-:W-:Y:S01]  /*f4c0*/  @!P6 FMUL R8, R8, 16777216 ;  /* 0x4b8000000808e820 */ /* 0x000fe20000400000 */
[----:B------:R-:W-:Y:S01]  /*f4d0*/  FSEL R78, R78, R193, P5 ;  /* 0x000000c14e4e7208 */ /* 0x000fe20002800000 */
[----:B------:R-:W2:Y:S01]  /*f4e0*/  MUFU.RCP R190, R190 ;  /* 0x000000be00be7308 */ /* 0x000ea20000001000 */
[----:B------:R-:W-:Y:S01]  /*f4f0*/  FSEL R83, R83, R214, P5 ;  /* 0x000000d653537208 */ /* 0x000fe20002800000 */
[C---:B------:R-:W-:Y:S01]  /*f500*/  FMUL R27, R189.reuse, R27 ;  /* 0x0000001bbd1b7220 */ /* 0x040fe20000400000 */
[----:B------:R-:W-:Y:S01]  /*f510*/  FSEL R86, R86, R212, P5 ;  /* 0x000000d456567208 */ /* 0x000fe20002800000 */
[----:B------:R-:W-:Y:S01]  /*f520*/  FMUL R26, R189, R26 ;  /* 0x0000001abd1a7220 */ /* 0x000fe20000400000 */
[----:B------:R-:W-:Y:S01]  /*f530*/  FSEL R87, R87, R213, P5 ;  /* 0x000000d557577208 */ /* 0x000fe20002800000 */
[----:B------:R-:W-:Y:S01]  /*f540*/  @!P6 FMUL R12, R12, 16777216 ;  /* 0x4b8000000c0ce820 */ /* 0x000fe20000400000 */
[----:B------:R-:W-:Y:S01]  /*f550*/  FSEL R90, R90, R210, P5 ;  /* 0x000000d25a5a7208 */ /* 0x000fe20002800000 */
[----:B------:R-:W-:Y:S01]  /*f560*/  @!P6 FMUL R13, R13, 16777216 ;  /* 0x4b8000000d0de820 */ /* 0x000fe20000400000 */
[----:B------:R-:W-:Y:S01]  /*f570*/  FSEL R91, R91, R211, P5 ;  /* 0x000000d35b5b7208 */ /* 0x000fe20002800000 */
[----:B-1----:R-:W-:Y:S01]  /*f580*/  FMUL R9, R191, R9 ;  /* 0x00000009bf097220 */ /* 0x002fe20000400000 */
[----:B------:R-:W-:Y:S01]  /*f590*/  FSEL R94, R94, R198, P5 ;  /* 0x000000c65e5e7208 */ /* 0x000fe20002800000 */
[----:B------:R-:W-:Y:S01]  /*f5a0*/  FMUL R135, R170, 0.25 ;  /* 0x3e800000aa877820 */ /* 0x000fe20000400000 */
[----:B------:R-:W-:Y:S01]  /*f5b0*/  FSEL R95, R95, R199, P5 ;  /* 0x000000c75f5f7208 */ /* 0x000fe20002800000 */
[----:B------:R-:W-:Y:S01]  /*f5c0*/  FMUL R138, R167, 0.25 ;  /* 0x3e800000a78a7820 */ /* 0x000fe20000400000 */
[----:B------:R-:W-:Y:S01]  /*f5d0*/  FSEL R98, R98, R197, P5 ;  /* 0x000000c562627208 */ /* 0x000fe20002800000 */
[----:B------:R-:W-:Y:S01]  /*f5e0*/  FMUL R150, R166, 0.25 ;  /* 0x3e800000a6967820 */ /* 0x000fe20000400000 */
[----:B------:R-:W-:Y:S01]  /*f5f0*/  FSEL R99, R99, R194, P5 ;  /* 0x000000c263637208 */ /* 0x000fe20002800000 */
[----:B--2---:R-:W-:Y:S01]  /*f600*/  FMUL R24, R190, R24 ;  /* 0x00000018be187220 */ /* 0x004fe20000400000 */
[----:B------:R-:W-:Y:S01]  /*f610*/  FSEL R102, R102, R168, P5 ;  /* 0x000000a866667208 */ /* 0x000fe20002800000 */
[----:B------:R-:W-:Y:S01]  /*f620*/  FMUL R13, R190, R13 ;  /* 0x0000000dbe0d7220 */ /* 0x000fe20000400000 */
        /* <DEDUP_REMOVED lines=9> */
[----:B------:R-:W-:Y:S01]  /*f6c0*/  @!P6 FMUL R32, R32, 16777216 ;  /* 0x4b8000002020e820 */ /* 0x000fe20000400000 */
[----:B------:R-:W-:Y:S01]  /*f6d0*/  FSEL R114, R114, R187, P5 ;  /* 0x000000bb72727208 */ /* 0x000fe20002800000 */
[----:B------:R-:W-:Y:S01]  /*f6e0*/  FMUL R35, R189, R35 ;  /* 0x00000023bd237220 */ /* 0x000fe20000400000 */
[----:B------:R-:W-:Y:S01]  /*f6f0*/  FSEL R115, R115, R185, P5 ;  /* 0x000000b973737208 */ /* 0x000fe20002800000 */
[----:B------:R-:W-:Y:S01]  /*f700*/  FMUL R34, R189, R34 ;  /* 0x00000022bd227220 */ /* 0x000fe20000400000 */
        /* <DEDUP_REMOVED lines=23> */
[----:B------:R-:W-:Y:S01]  /*f880*/  FMUL R11, R18, 0.25 ;  /* 0x3e800000120b7820 */ /* 0x000fe20000400000 */
[C---:B------:R-:W-:Y:S01]  /*f890*/  FSETP.GEU.AND P5, PT, |R192|.reuse, 1.175494350822287508e-38, PT ;  /* 0x00800000c000780b */ /* 0x040fe20003fae200 */
[----:B------:R-:W-:Y:S01]  /*f8a0*/  @P3 FMUL R192, R192, 0.25 ;  /* 0x3e800000c0c03820 */ /* 0x000fe20000400000 */
[C---:B0-----:R-:W-:Y:S01]  /*f8b0*/  SHF.L.U32 R147, R151.reuse, 0x7, RZ ;  /* 0x0000000797937819 */ /* 0x041fe200000006ff */
[----:B------:R-:W-:Y:S01]  /*f8c0*/  @!P4 FMUL R10, R10, 16777216 ;  /* 0x4b8000000a0ac820 */ /* 0x000fe20000400000 */
[----:B------:R-:W-:Y:S01]  /*f8d0*/  LOP3.LUT R139, R151, 0xf, RZ, 0xc0, !PT ;  /* 0x0000000f978b7812 */ /* 0x000fe200078ec0ff */
[----:B------:R-:W-:Y:S01]  /*f8e0*/  @!P4 FMUL R14, R14, 16777216 ;  /* 0x4b8000000e0ec820 */ /* 0x000fe20000400000 */
[----:B------:R-:W-:Y:S01]  /*f8f0*/  LOP3.LUT R147, R147, 0x800, RZ, 0xc0, !PT ;  /* 0x0000080093937812 */ /* 0x000fe200078ec0ff */
[----:B------:R-:W-:Y:S01]  /*f900*/  FMUL R10, R191, R10 ;  /* 0x0000000abf0a7220 */ /* 0x000fe20000400000 */
[----:B------:R-:W-:Y:S01]  /*f910*/  LEA R139, R139, UR4, 0x4 ;  /* 0x000000048b8b7c11 */ /* 0x000fe2000f8e20ff */
[----:B------:R-:W-:Y:S01]  /*f920*/  @!P4 FMUL R15, R15, 16777216 ;  /* 0x4b8000000f0fc820 */ /* 0x000fe20000400000 */
[----:B------:R-:W-:Y:S01]  /*f930*/  FSEL R11, R11, R18, P3 ;  /* 0x000000120b0b7208 */ /* 0x000fe20001800000 */
[----:B------:R-:W-:Y:S01]  /*f940*/  FMUL R18, R19, 0.25 ;  /* 0x3e80000013127820 */ /* 0x000fe20000400000 */
[----:B------:R-:W-:Y:S01]  /*f950*/  FSEL R150, R150, R166, P3 ;  /* 0x000000a696967208 */ /* 0x000fe20001800000 */
[----:B------:R-:W-:Y:S01]  /*f960*/  @!P5 FMUL R192, R192, 16777216 ;  /* 0x4b800000c0c0d820 */ /* 0x000fe20000400000 */
[----:B------:R-:W-:Y:S01]  /*f970*/  IADD3 R139, R147, R139, RZ ;  /* 0x0000008b938b7210 */ /* 0x000fe20007ffe0ff */
[----:B------:R-:W-:Y:S01]  /*f980*/  FMUL R147, R190, R8 ;  /* 0x00000008be937220 */ /* 0x000fe20000400000 */
[----:B------:R-:W-:Y:S01]  /*f990*/  @!P5 FMUL R11, R11, 16777216 ;  /* 0x4b8000000b0bd820 */ /* 0x000fe20000400000 */
[----:B------:R-:W-:Y:S01]  /*f9a0*/  @!P5 FMUL R150, R150, 16777216 ;  /* 0x4b8000009696d820 */ /* 0x000fe20000400000 */
[----:B------:R-:W-:Y:S01]  /*f9b0*/  F2FP.BF16.F32.PACK_AB R9, R10, R9 ;  /* 0x000000090a09723e */ /* 0x000fe200000010ff */
[----:B------:R-:W0:Y:S01]  /*f9c0*/  MUFU.RCP R192, R192 ;  /* 0x000000c000c07308 */ /* 0x000e220000001000 */
[----:B------:R-:W-:Y:S01]  /*f9d0*/  F2FP.BF16.F32.PACK_AB R10, R147, R24 ;  /* 0x00000018930a723e */ /* 0x000fe200000010ff */
[----:B------:R-:W-:Y:S01]  /*f9e0*/  FMUL R15, R191, R15 ;  /* 0x0000000fbf0f7220 */ /* 0x000fe20000400000 */
[----:B------:R-:W-:Y:S01]  /*f9f0*/  LOP3.LUT R24, R151, 0xe0, RZ, 0xc0, !PT ;  /* 0x000000e097187812 */ /* 0x000fe200078ec0ff */
[----:B------:R-:W-:Y:S01]  /*fa00*/  FMUL R17, R191, R17 ;  /* 0x00000011bf117220 */ /* 0x000fe20000400000 */
[----:B------:R-:W-:Y:S01]  /*fa10*/  FSEL R135, R135, R170, P3 ;  /* 0x000000aa87877208 */ /* 0x000fe20001800000 */
[----:B------:R-:W-:Y:S01]  /*fa20*/  @!P6 FMUL R132, R132, 16777216 ;  /* 0x4b8000008484e820 */ /* 0x000fe20000400000 */
[----:B------:R-:W-:Y:S01]  /*fa30*/  FSEL R138, R138, R167, P3 ;  /* 0x000000a78a8a7208 */ /* 0x000fe20001800000 */
[----:B------:R-:W-:Y:S01]  /*fa40*/  IMAD R24, R24, 0x8, R139 ;  /* 0x0000000818187824 */ /* 0x000fe200078e028b */
[----:B------:R-:W-:Y:S01]  /*fa50*/  FSEL R18, R18, R19, P3 ;  /* 0x0000001312127208 */ /* 0x000fe20001800000 */
[----:B------:R-:W-:Y:S01]  /*fa60*/  @!P5 FMUL R135, R135, 16777216 ;  /* 0x4b8000008787d820 */ /* 0x000fe20000400000 */
[----:B------:R-:W-:Y:S01]  /*fa70*/  FMUL R19, R172, 0.25 ;  /* 0x3e800000ac137820 */ /* 0x000fe20000400000 */
[----:B------:R-:W-:Y:S01]  /*fa80*/  @!P5 FMUL R138, R138, 16777216 ;  /* 0x4b8000008a8ad820 */ /* 0x000fe20000400000 */
[----:B------:R-:W-:Y:S01]  /*fa90*/  MOV R139, R159 ;  /* 0x0000009f008b7202 */ /* 0x000fe20000000f00 */
[----:B------:R-:W-:Y:S01]  /*faa0*/  @!P5 FMUL R18, R18, 16777216 ;  /* 0x4b8000001212d820 */ /* 0x000fe20000400000 */
[----:B------:R-:W-:Y:S01]  /*fab0*/  @!P6 FMUL R129, R129, 16777216 ;  /* 0x4b8000008181e820 */ /* 0x000fe20000400000 */
[----:B------:R-:W-:Y:S01]  /*fac0*/  FSEL R19, R19, R172, P3 ;  /* 0x000000ac13137208 */ /* 0x000fe20001800000 */
[C---:B0-----:R-:W-:Y:S01]  /*fad0*/  FMUL R8, R192.reuse, R150 ;  /* 0x00000096c0087220 */ /* 0x041fe20000400000 */
[C---:B------:R-:W-:Y:S01]  /*fae0*/  FMUL R11, R192.reuse, R11 ;  /* 0x0000000bc00b7220 */ /* 0x040fe20000400000 */
[----:B------:R-:W-:Y:S01]  /*faf0*/  FMUL R138, R192, R138 ;  /* 0x0000008ac08a7220 */ /* 0x000fe20000400000 */
[----:B------:R-:W-:Y:S01]  /*fb00*/  @!P6 FMUL R128, R128, 16777216 ;  /* 0x4b8000008080e820 */ /* 0x000fe20000400000 */
[----:B------:R-:W-:Y:S01]  /*fb10*/  @!P5 FMUL R19, R19, 16777216 ;  /* 0x4b8000001313d820 */ /* 0x000fe20000400000 */
[----:B------:R-:W-:Y:S01]  /*fb20*/  @!P6 FMUL R125, R125, 16777216 ;  /* 0x4b8000007d7de820 */ /* 0x000fe20000400000 */
[----:B------:R-:W-:Y:S01]  /*fb30*/  F2FP.BF16.F32.PACK_AB R8, R8, R11 ;  /* 0x0000000b0808723e */ /* 0x000fe200000010ff */
[----:B------:R-:W-:Y:S01]  /*fb40*/  @!P6 FMUL R124, R124, 16777216 ;  /* 0x4b8000007c7ce820 */ /* 0x000fe20000400000 */
[----:B------:R-:W-:Y:S01]  /*fb50*/  F2FP.BF16.F32.PACK_AB R11, R27, R26 ;  /* 0x0000001a1b0b723e */ /* 0x000fe200000010ff */
[----:B------:R-:W-:Y:S01]  /*fb60*/  BAR.SYNC.DEFER_BLOCKING 0x0 ;  /* 0x0000000000007b1d */ /* 0x000fe20000010000 */
[----:B------:R-:W-:Y:S01]  /*fb70*/  LOP3.LUT R26, R151, 0xff, RZ, 0xc0, !PT ;  /* 0x000000ff971a7812 */ /* 0x000fe200078ec0ff */
[----:B------:R-:W-:Y:S01]  /*fb80*/  FMUL R19, R192, R19 ;  /* 0x00000013c0137220 */ /* 0x000fe20000400000 */
[----:B------:R-:W-:-:S02]  /*fb90*/  IMAD.MOV.U32 R27, RZ, RZ, R157 ;  /* 0x000000ffff1b7224 */ /* 0x000fc400078e009d */
[----:B------:R-:W-:Y:S01]  /*fba0*/  @!P6 FMUL R121, R121, 16777216 ;  /* 0x4b8000007979e820 */ /* 0x000fe20000400000 */
[----:B------:R-:W-:Y:S01]  /*fbb0*/  LEA R26, R26, UR4, 0x4 ;  /* 0x000000041a1a7c11 */ /* 0x000fe2000f8e20ff */
[----:B------:R-:W-:Y:S01]  /*fbc0*/  @!P6 FMUL R120, R120, 16777216 ;  /* 0x4b8000007878e820 */ /* 0x000fe20000400000 */
[----:B------:R-:W-:Y:S01]  /*fbd0*/  @!P6 FMUL R117, R117, 16777216 ;  /* 0x4b8000007575e820 */ /* 0x000fe20000400000 */
[----:B------:R-:W2:Y:S01]  /*fbe0*/  LDL.LU R157, [R1+0x174] ;  /* 0x00017400019d7983 */ /* 0x000ea20000300800 */
[----:B------:R-:W-:Y:S01]  /*fbf0*/  @!P6 FMUL R116, R116, 16777216 ;  /* 0x4b8000007474e820 */ /* 0x000fe20000400000 */
        /* <DEDUP_REMOVED lines=14> */
[----:B------:R0:W-:Y:S01]  /*fce0*/  STSM.16.M88.4 [R24], R8 ;  /* 0x0000000818007844 */ /* 0x0001e20000000200 */
        /* <DEDUP_REMOVED lines=15> */
[----:B0-----:R-:W-:Y:S01]  /*fde0*/  FMUL R10, R190, R12 ;  /* 0x0000000cbe0a7220 */ /* 0x001fe20000400000 */
[----:B------:R-:W-:Y:S01]  /*fdf0*/  FMUL R9, R191, R14 ;  /* 0x0000000ebf097220 */ /* 0x000fe20000400000 */
[----:B------:R-:W-:Y:S01]  /*fe00*/  FMUL R8, R192, R135 ;  /* 0x00000087c0087220 */ /* 0x000fe20000400000 */
[----:B------:R-:W-:Y:S01]  /*fe10*/  F2FP.BF16.F32.PACK_AB R11, R31, R30 ;  /* 0x0000001e1f0b723e */ /* 0x000fe200000010ff */
[----:B------:R-:W-:Y:S01]  /*fe20*/  @!P6 FMUL R56, R56, 16777216 ;  /* 0x4b8000003838e820 */ /* 0x000fe20000400000 */
[----:B------:R-:W-:Y:S01]  /*fe30*/  F2FP.BF16.F32.PACK_AB R10, R10, R13 ;  /* 0x0000000d0a0a723e */ /* 0x000fe200000010ff */
[----:B------:R-:W-:Y:S01]  /*fe40*/  @!P6 FMUL R53, R53, 16777216 ;  /* 0x4b8000003535e820 */ /* 0x000fe20000400000 */
[----:B------:R-:W-:Y:S01]  /*fe50*/  F2FP.BF16.F32.PACK_AB R9, R9, R15 ;  /* 0x0000000f0909723e */ /* 0x000fe200000010ff */
[----:B------:R-:W-:Y:S01]  /*fe60*/  BAR.SYNC.DEFER_BLOCKING 0x0 ;  /* 0x0000000000007b1d */ /* 0x000fe20000010000 */
[----:B------:R-:W-:Y:S01]  /*fe70*/  F2FP.BF16.F32.PACK_AB R8, R8, R138 ;  /* 0x0000008a0808723e */ /* 0x000fe200000010ff */
[----:B------:R-:W-:Y:S01]  /*fe80*/  @!P6 FMUL R52, R52, 16777216 ;  /* 0x4b8000003434e820 */ /* 0x000fe20000400000 */
[----:B------:R-:W-:Y:S01]  /*fe90*/  MOV R31, R156 ;  /* 0x0000009c001f7202 */ /* 0x000fe20000000f00 */
[----:B------:R-:W-:Y:S01]  /*fea0*/  @!P6 FMUL R49, R49, 16777216 ;  /* 0x4b8000003131e820 */ /* 0x000fe20000400000 */
[----:B------:R-:W-:Y:S01]  /*feb0*/  MOV R30, R158 ;  /* 0x0000009e001e7202 */ /* 0x000fe20000000f00 */
[----:B------:R-:W-:Y:S01]  /*fec0*/  @!P6 FMUL R48, R48, 16777216 ;  /* 0x4b8000003030e820 */ /* 0x000fe20000400000 */
[----:B------:R-:W-:Y:S01]  /*fed0*/  @!P6 FMUL R45, R45, 16777216 ;  /* 0x4b8000002d2de820 */ /* 0x000fe20000400000 */
[----:B------:R-:W3:Y:S01]  /*fee0*/  LDL.LU R156, [R1+0x170] ;  /* 0x00017000019c7983 */ /* 0x000ee20000300800 */
[----:B------:R-:W-:Y:S01]  /*fef0*/  @!P6 FMUL R44, R44, 16777216 ;  /* 0x4b8000002c2ce820 */ /* 0x000fe20000400000 */
[----:B------:R-:W-:Y:S01]  /*ff00*/  @!P6 FMUL R41, R41, 16777216 ;  /* 0x4b8000002929e820 */ /* 0x000fe20000400000 */
[----:B------:R-:W-:Y:S01]  /*ff10*/  @!P6 FMUL R40, R40, 16777216 ;  /* 0x4b8000002828e820 */ /* 0x000fe20000400000 */
[----:B------:R-:W4:Y:S01]  /*ff20*/  LDL.LU R159, [R1+0x164] ;  /* 0x00016400019f7983 */ /* 0x000f220000300800 */
[----:B------:R-:W-:Y:S01]  /*ff30*/  @!P6 FMUL R37, R37, 16777216 ;  /* 0x4b8000002525e820 */ /* 0x000fe20000400000 */
[----:B------:R-:W-:Y:S01]  /*ff40*/  @!P6 FMUL R36, R36, 16777216 ;  /* 0x4b8000002424e820 */ /* 0x000fe20000400000 */
[----:B------:R-:W-:Y:S01]  /*ff50*/  ISETP.GE.U32.AND P6, PT, R0, 0x7f800000, PT ;  /* 0x7f8000000000780c */ /* 0x000fe20003fc6070 */
[----:B------:R-:W5:Y:S01]  /*ff60*/  LDL.LU R158, [R1+0x160] ;  /* 0x00016000019e7983 */ /* 0x000f620000300800 */
[----:B------:R-:W-:Y:S01]  /*ff70*/  SHF.R.U32.HI R194, RZ, 0x1, R151 ;  /* 0x00000001ffc27819 */ /* 0x000fe20000011697 */
[C---:B------:R-:W-:Y:S01]  /*ff80*/  FMUL R188, R190.reuse, R145 ;  /* 0x00000091bebc7220 */ /* 0x040fe20000400000 */
[C---:B------:R-:W-:Y:S01]  /*ff90*/  FMUL R187, R190.reuse, R144 ;  /* 0x00000090bebb7220 */ /* 0x040fe20000400000 */
[----:B------:R-:W3:Y:S01]  /*ffa0*/  LDL.LU R168, [R1+0x154] ;  /* 0x0001540001a87983 */ /* 0x000ee20000300800 */
[----:B------:R-:W-:Y:S01]  /*ffb0*/  FMUL R173, R190, R128 ;  /* 0x00000080bead7220 */ /* 0x000fe20000400000 */
[----:B------:R-:W-:-:S02]  /*ffc0*/  IMAD.MOV.U32 R138, RZ, RZ, R161 ;  /* 0x000000ffff8a7224 */ /* 0x000fc400078e00a1 */
[----:B------:R-:W-:Y:S01]  /*ffd0*/  @!P4 FMUL R87, R87, 16777216 ;  /* 0x4b8000005757c820 */ /* 0x000fe20000400000 */
[----:B------:R-:W0:Y:S01]  /*ffe0*/  LDS.128 R12, [R26] ;  /* 0x000000001a0c7984 */ /* 0x000e220000000c00 */
[----:B------:R-:W-:Y:S01]  /*fff0*/  @!P4 FMUL R98, R98, 16777216 ;  /* 0x4b8000006262c820 */ /* 0x000fe20000400000 */
[C---:B------:R-:W-:Y:S01]  /*10000*/  FMUL R167, R190.reuse, R124 ;  /* 0x0000007cbea77220 */ /* 0x040fe20000400000 */
[C---:B------:R-:W-:Y:S01]  /*10010*/  FMUL R193, R190.reuse, R149 ;  /* 0x00000095bec17220 */ /* 0x040fe20000400000 */
[----:B------:R-:W-:Y:S01]  /*10020*/  BAR.SYNC.DEFER_BLOCKING 0x0 ;  /* 0x0000000000007b1d */ /* 0x000fe20000010000 */
[----:B------:R-:W-:Y:S01]  /*10030*/  FMUL R184, R190, R141 ;  /* 0x0000008dbeb87220 */ /* 0x000fe20000400000 */
[----:B------:R-:W-:Y:S01]  /*10040*/  @!P4 FMUL R91, R91, 16777216 ;  /* 0x4b8000005b5bc820 */ /* 0x000fe20000400000 */
[----:B------:R-:W-:Y:S01]  /*10050*/  @!P4 FMUL R99, R99, 16777216 ;  /* 0x4b8000006363c820 */ /* 0x000fe20000400000 */
[----:B------:R-:W-:Y:S01]  /*10060*/  @!P4 FMUL R102, R102, 16777216 ;  /* 0x4b8000006666c820 */ /* 0x000fe20000400000 */
[C---:B------:R-:W-:Y:S01]  /*10070*/  FMUL R182, R190.reuse, R137 ;  /* 0x00000089beb67220 */ /* 0x040fe20000400000 */
[C---:B------:R-:W-:Y:S01]  /*10080*/  FMUL R175, R190.reuse, R132 ;  /* 0x00000084beaf7220 */ /* 0x040fe20000400000 */
[----:B------:R-:W-:Y:S01]  /*10090*/  FMUL R189, R190, R148 ;  /* 0x00000094bebd7220 */ /* 0x000fe20000400000 */
[----:B------:R-:W4:Y:S01]  /*100a0*/  LDL.LU R169, [R1+0x150] ;  /* 0x0001500001a97983 */ /* 0x000f220000300800 */
[----:B------:R-:W-:Y:S01]  /*100b0*/  @!P4 FMUL R20, R20, 16777216 ;  /* 0x4b8000001414c820 */ /* 0x000fe20000400000 */
[----:B------:R-:W-:-:S02]  /*100c0*/  MOV R135, R160 ;  /* 0x000000a000877202 */ /* 0x000fc40000000f00 */
[----:B------:R-:W4:Y:S01]  /*100d0*/  LDL.LU R171, [R1+0x144] ;  /* 0x0001440001ab7983 */ /* 0x000f220000300800 */
[----:B------:R-:W-:Y:S01]  /*100e0*/  @!P4 FMUL R103, R103, 16777216 ;  /* 0x4b8000006767c820 */ /* 0x000fe20000400000 */
[----:B------:R-:W-:Y:S01]  /*100f0*/  @!P4 FMUL R106, R106, 16777216 ;  /* 0x4b8000006a6ac820 */ /* 0x000fe20000400000 */
[----:B------:R-:W-:Y:S01]  /*10100*/  FMUL R181, R190, R136 ;  /* 0x00000088beb57220 */ /* 0x000fe20000400000 */
[----:B------:R-:W4:Y:S01]  /*10110*/  LDL.LU R170, [R1+0x140] ;  /* 0x0001400001aa7983 */ /* 0x000f220000300800 */
[----:B------:R-:W-:Y:S01]  /*10120*/  @!P4 FMUL R3, R3, 16777216 ;  /* 0x4b8000000303c820 */ /* 0x000fe20000400000 */
[----:B------:R-:W-:Y:S01]  /*10130*/  @!P4 FMUL R107, R107, 16777216 ;  /* 0x4b8000006b6bc820 */ /* 0x000fe20000400000 */
[----:B------:R-:W-:Y:S01]  /*10140*/  @!P4 FMUL R95, R95, 16777216 ;  /* 0x4b8000005f5fc820 */ /* 0x000fe20000400000 */
[----:B------:R-:W4:Y:S01]  /*10150*/  LDL.LU R177, [R1+0x134] ;  /* 0x0001340001b17983 */ /* 0x000f220000300800 */
[----:B------:R-:W-:Y:S01]  /*10160*/  @!P4 FMUL R110, R110, 16777216 ;  /* 0x4b8000006e6ec820 */ /* 0x000fe20000400000 */
[----:B------:R-:W-:Y:S01]  /*10170*/  FMUL R180, R190, R133 ;  /* 0x00000085beb47220 */ /* 0x000fe20000400000 */
[----:B------:R-:W-:Y:S01]  /*10180*/  @!P4 FMUL R111, R111, 16777216 ;  /* 0x4b8000006f6fc820 */ /* 0x000fe20000400000 */
[----:B------:R1:W-:Y:S01]  /*10190*/  STSM.16.M88.4 [R24], R8 ;  /* 0x0000000818007844 */ /* 0x0003e20000000200 */
[----:B------:R-:W-:Y:S01]  /*101a0*/  @!P4 FMUL R2, R2, 16777216 ;  /* 0x4b8000000202c820 */ /* 0x000fe20000400000 */
[----:B------:R-:W-:Y:S01]  /*101b0*/  @!P4 FMUL R21, R21, 16777216 ;  /* 0x4b8000001515c820 */ /* 0x000fe20000400000 */
[----:B------:R-:W-:Y:S01]  /*101c0*/  @!P4 FMUL R22, R22, 16777216 ;  /* 0x4b8000001616c820 */ /* 0x000fe20000400000 */
[----:B------:R-:W4:Y:S01]  /*101d0*/  LDL.LU R176, [R1+0x130] ;  /* 0x0001300001b07983 */ /* 0x000f220000300800 */
        /* <DEDUP_REMOVED lines=11> */
[----:B-1----:R-:W-:Y:S01]  /*10290*/  FMUL R9, R191, R16 ;  /* 0x00000010bf097220 */ /* 0x002fe20000400000 */
[----:B------:R-:W-:Y:S01]  /*102a0*/  FMUL R8, R192, R18 ;  /* 0x00000012c0087220 */ /* 0x000fe20000400000 */
[----:B------:R-:W-:Y:S01]  /*102b0*/  FMUL R10, R190, R33 ;  /* 0x00000021be0a7220 */ /* 0x000fe20000400000 */
[----:B------:R-:W-:Y:S01]  /*102c0*/  F2FP.BF16.F32.PACK_AB R11, R35, R34 ;  /* 0x00000022230b723e */ /* 0x000fe200000010ff */
[----:B------:R-:W4:Y:S01]  /*102d0*/  LDL.LU R147, [R1+0x104] ;  /* 0x0001040001937983 */ /* 0x000f220000300800 */
[----:B------:R-:W-:-:S02]  /*102e0*/  F2FP.BF16.F32.PACK_AB R9, R9, R17 ;  /* 0x000000110909723e */ /* 0x000fc400000010ff */
[----:B------:R-:W-:Y:S01]  /*102f0*/  F2FP.BF16.F32.PACK_AB R8, R8, R19 ;  /* 0x000000130808723e */ /* 0x000fe200000010ff */
[----:B------:R-:W-:Y:S01]  /*10300*/  BAR.SYNC.DEFER_BLOCKING 0x0 ;  /* 0x0000000000007b1d */ /* 0x000fe20000010000 */
[----:B------:R-:W-:Y:S01]  /*10310*/  F2FP.BF16.F32.PACK_AB R10, R10, R32 ;  /* 0x000000200a0a723e */ /* 0x000fe200000010ff */
[----:B------:R-:W-:Y:S01]  /*10320*/  @!P4 FMUL R47, R47, 16777216 ;  /* 0x4b8000002f2fc820 */ /* 0x000fe20000400000 */
[----:B------:R-:W-:Y:S01]  /*10330*/  @!P4 FMUL R50, R50, 16777216 ;  /* 0x4b8000003232c820 */ /* 0x000fe20000400000 */
[----:B------:R-:W-:Y:S01]  /*10340*/  @!P4 FMUL R51, R51, 16777216 ;  /* 0x4b8000003333c820 */ /* 0x000fe20000400000 */
        /* <DEDUP_REMOVED lines=19> */
[----:B------:R-:W1:Y:S01]  /*10480*/  LDS.128 R16, [R26] ;  /* 0x000000001a107984 */ /* 0x000e620000000c00 */
[----:B------:R-:W-:Y:S01]  /*10490*/  @!P4 FMUL R83, R83, 16777216 ;  /* 0x4b8000005353c820 */ /* 0x000fe20000400000 */
[----:B------:R-:W-:Y:S01]  /*104a0*/  @!P4 FMUL R86, R86, 16777216 ;  /* 0x4b8000005656c820 */ /* 0x000fe20000400000 */
[----:B------:R-:W-:Y:S01]  /*104b0*/  @!P4 FMUL R90, R90, 16777216 ;  /* 0x4b8000005a5ac820 */ /* 0x000fe20000400000 */
[----:B------:R-:W-:Y:S01]  /*104c0*/  BAR.SYNC.DEFER_BLOCKING 0x0 ;  /* 0x0000000000007b1d */ /* 0x000fe20000010000 */
[----:B------:R-:W-:Y:S01]  /*104d0*/  LOP3.LUT R194, R194, 0x4, RZ, 0xc0, !PT ;  /* 0x00000004c2c27812 */ /* 0x000fe200078ec0ff */
        /* <DEDUP_REMOVED lines=15> */
[----:B------:R-:W-:-:S03]  /*105d0*/  MOV R150, R162 ;  /* 0x000000a200967202 */ /* 0x000fc60000000f00 */
[----:B------:R-:W4:Y:S04]  /*105e0*/  LDL.LU R32, [R1+0xb4] ;  /* 0x0000b40001207983 */ /* 0x000f280000300800 */
[----:B------:R0:W-:Y:S04]  /*105f0*/  STSM.16.M88.4 [R24], R8 ;  /* 0x0000000818007844 */ /* 0x0001e80000000200 */
[----:B------:R-:W4:Y:S04]  /*10600*/  LDL.LU R33, [R1+0xb0] ;  /* 0x0000b00001217983 */ /* 0x000f280000300800 */
[----:B------:R-:W4:Y:S04]  /*10610*/  LDL.LU R34, [R1+0xa4] ;  /* 0x0000a40001227983 */ /* 0x000f280000300800 */
[----:B------:R-:W4:Y:S01]  /*10620*/  LDL.LU R35, [R1+0xa0] ;  /* 0x0000a00001237983 */ /* 0x000f220000300800 */
[----:B0-----:R-:W-:-:S03]  /*10630*/  SHF.L.U32 R8, R151, 0x3, RZ ;  /* 0x0000000397087819 */ /* 0x001fc600000006ff */
[----:B------:R-:W4:Y:S01]  /*10640*/  LDL.LU R214, [R1+0x44] ;  /* 0x0000440001d67983 */ /* 0x000f220000300800 */
[----:B------:R-:W-:Y:S02]  /*10650*/  LOP3.LUT R9, R151, 0xf0, RZ, 0xc0, !PT ;  /* 0x000000f097097812 */ /* 0x000fe400078ec0ff */
[----:B------:R-:W-:Y:S01]  /*10660*/  LOP3.LUT R8, R8, 0x38, RZ, 0xc0, !PT ;  /* 0x0000003808087812 */ /* 0x000fe200078ec0ff */
[----:B------:R-:W4:Y:S01]  /*10670*/  LDL.LU R213, [R1+0x40] ;  /* 0x0000400001d57983 */ /* 0x000f220000300800 */
[----:B------:R-:W-:Y:S01]  /*10680*/  FMUL R161, R190, R112 ;  /* 0x00000070bea17220 */ /* 0x000fe20000400000 */
[----:B------:R-:W-:Y:S02]  /*10690*/  MOV R149, R153 ;  /* 0x0000009900957202 */ /* 0x000fe40000000f00 */
[----:B------:R-:W-:Y:S01]  /*106a0*/  IADD3 R8, R8, UR4, RZ ;  /* 0x0000000408087c10 */ /* 0x000fe2000fffe0ff */
[----:B------:R-:W4:Y:S01]  /*106b0*/  LDL.LU R244, [R1+0x34] ;  /* 0x0000340001f47983 */ /* 0x000f220000300800 */
[C---:B------:R-:W-:Y:S01]  /*106c0*/  FMUL R141, R191.reuse, R87 ;  /* 0x00000057bf8d7220 */ /* 0x040fe20000400000 */
[----:B------:R-:W-:Y:S01]  /*106d0*/  FMUL R137, R191, R91 ;  /* 0x0000005bbf897220 */ /* 0x000fe20000400000 */
[----:B------:R-:W-:Y:S01]  /*106e0*/  LEA R8, R9, R8, 0x2 ;  /* 0x0000000809087211 */ /* 0x000fe200078e10ff */
[----:B------:R-:W4:Y:S01]  /*106f0*/  LDL.LU R243, [R1+0x30] ;  /* 0x0000300001f37983 */ /* 0x000f220000300800 */
[C---:B------:R-:W-:Y:S01]  /*10700*/  FMUL R153, R190.reuse, R104 ;  /* 0x00000068be997220 */ /* 0x040fe20000400000 */
[----:B------:R-:W-:Y:S01]  /*10710*/  FMUL R151, R190, R100 ;  /* 0x00000064be977220 */ /* 0x000fe20000400000 */
[----:B------:R-:W-:Y:S01]  /*10720*/  IADD3 R194, R194, R8, RZ ;  /* 0x00000008c2c27210 */ /* 0x000fe20007ffe0ff */
[----:B------:R-:W4:Y:S01]  /*10730*/  LDL.LU R145, [R1+0x110] ;  /* 0x0001100001917983 */ /* 0x000f220000300800 */
[----:B------:R-:W-:Y:S01]  /*10740*/  @P6 MOV R8, 0x7f800000 ;  /* 0x7f80000000086802 */ /* 0x000fe20000000f00 */
[C---:B------:R-:W-:Y:S01]  /*10750*/  FMUL R87, R191.reuse, R98 ;  /* 0x00000062bf577220 */ /* 0x040fe20000400000 */
[C---:B------:R-:W-:Y:S01]  /*10760*/  FMUL R91, R191.reuse, R99 ;  /* 0x00000063bf5b7220 */ /* 0x040fe20000400000 */
[----:B------:R-:W4:Y:S01]  /*10770*/  LDL.LU R144, [R1+0x114] ;  /* 0x0001140001907983 */ /* 0x000f220000300800 */
[C---:B------:R-:W-:Y:S01]  /*10780*/  FMUL R132, R191.reuse, R102 ;  /* 0x00000066bf847220 */ /* 0x040fe20000400000 */
[----:B------:R-:W-:Y:S01]  /*10790*/  @P6 FFMA.FTZ R209, R0, R8, +INF ;  /* 0x7f80000000d16423 */ /* 0x000fe20000010008 */
[----:B------:R-:W-:Y:S01]  /*107a0*/  IMAD.MOV.U32 R8, RZ, RZ, R155 ;  /* 0x000000ffff087224 */ /* 0x000fe200078e009b */
[----:B------:R-:W4:Y:S01]  /*107b0*/  LDL.LU R128, [R1+0x50] ;  /* 0x0000500001807983 */ /* 0x000f220000300800 */
[C---:B------:R-:W-:Y:S01]  /*107c0*/  FMUL R155, R190.reuse, R108 ;  /* 0x0000006cbe9b7220 */ /* 0x040fe20000400000 */
[----:B------:R-:W-:Y:S01]  /*107d0*/  MOV R148, R152 ;  /* 0x0000009800947202 */ /* 0x000fe20000000f00 */
[C---:B------:R-:W-:Y:S01]  /*107e0*/  FMUL R136, R191.reuse, R106 ;  /* 0x0000006abf887220 */ /* 0x040fe20000400000 */
[----:B------:R-:W4:Y:S01]  /*107f0*/  LDL.LU R124, [R1+0x54] ;  /* 0x00005400017c7983 */ /* 0x000f220000300800 */
[----:B------:R-:W-:Y:S01]  /*10800*/  MOV R11, R163 ;  /* 0x000000a3000b7202 */ /* 0x000fe20000000f00 */
[----:B------:R-:W-:Y:S01]  /*10810*/  FMUL R133, R191, R95 ;  /* 0x0000005fbf857220 */ /* 0x000fe20000400000 */
[----:B------:R-:W-:Y:S01]  /*10820*/  MOV R10, R164 ;  /* 0x000000a4000a7202 */ /* 0x000fe20000000f00 */
[----:B------:R-:W4:Y:S01]  /*10830*/  LDL.LU R112, [R1+0x60] ;  /* 0x0000600001707983 */ /* 0x000f220000300800 */
[----:B------:R-:W-:Y:S01]  /*10840*/  FMUL R172, R190, R125 ;  /* 0x0000007dbeac7220 */ /* 0x000fe20000400000 */
[----:B------:R-:W-:-:S02]  /*10850*/  IMAD.MOV.U32 R9, RZ, RZ, R165 ;  /* 0x000000ffff097224 */ /* 0x000fc400078e00a5 */
[----:B------:R-:W4:Y:S04]  /*10860*/  LDL.LU R108, [R1+0x64] ;  /* 0x00006400016c7983 */ /* 0x000f280000300800 */
[----:B------:R-:W4:Y:S04]  /*10870*/  LDL.LU R104, [R1+0x80] ;  /* 0x0000800001687983 */ /* 0x000f280000300800 */
[----:B------:R-:W4:Y:S04]  /*10880*/  LDL.LU R100, [R1+0x90] ;  /* 0x0000900001647983 */ /* 0x000f280000300800 */
[----:B------:R-:W2:Y:S04]  /*10890*/  LDL.LU R98, [R1+0x180] ;  /* 0x0001800001627983 */ /* 0x000ea80000300800 */
[----:B------:R-:W4:Y:S04]  /*108a0*/  LDL.LU R99, [R1+0x184] ;  /* 0x0001840001637983 */ /* 0x000f280000300800 */
[----:B------:R-:W4:Y:S01]  /*108b0*/  LDL.LU R102, [R1+0x94] ;  /* 0x0000940001667983 */ /* 0x000f220000300800 */
[C---:B------:R-:W-:Y:S01]  /*108c0*/  FMUL R163, R190.reuse, R116 ;  /* 0x00000074bea37220 */ /* 0x040fe20000400000 */
[----:B------:R-:W-:Y:S01]  /*108d0*/  FMUL R116, R190, R49 ;  /* 0x00000031be747220 */ /* 0x000fe20000400000 */
[----:B------:R-:W-:-:S02]  /*108e0*/  IMAD.MOV.U32 R49, RZ, RZ, R148 ;  /* 0x000000ffff317224 */ /* 0x000fc400078e0094 */
[C---:B------:R-:W-:Y:S01]  /*108f0*/  FMUL R148, R191.reuse, R20 ;  /* 0x00000014bf947220 */ /* 0x040fe20000400000 */
[----:B------:R-:W-:Y:S01]  /*10900*/  MOV R20, R135 ;  /* 0x0000008700147202 */ /* 0x000fe20000000f00 */
[C---:B------:R-:W-:Y:S02]  /*10910*/  FMUL R135, R191.reuse, R103 ;  /* 0x00000067bf877220 */ /* 0x040fe40000400000 */
[----:B------:R-:W4:Y:S04]  /*10920*/  LDL.LU R103, [R1+0x84] ;  /* 0x0000840001677983 */ /* 0x000f280000300800 */
[----:B------:R-:W4:Y:S01]  /*10930*/  LDL.LU R106, [R1+0x70] ;  /* 0x00007000016a7983 */ /* 0x000f220000300800 */
[C---:B------:R-:W-:Y:S01]  /*10940*/  FMUL R164, R190.reuse, R117 ;  /* 0x00000075bea47220 */ /* 0x040fe20000400000 */
[----:B------:R-:W-:Y:S01]  /*10950*/  FMUL R117, R190, R48 ;  /* 0x00000030be757220 */ /* 0x000fe20000400000 */
[----:B------:R-:W-:Y:S01]  /*10960*/  MOV R48, R149 ;  /* 0x0000009500307202 */ /* 0x000fe20000000f00 */
[----:B------:R-:W-:Y:S01]  /*10970*/  FMUL R149, R191, R3 ;  /* 0x00000003bf957220 */ /* 0x000fe20000400000 */
[----:B------:R-:W-:-:S02]  /*10980*/  IMAD.MOV.U32 R3, RZ, RZ, R138 ;  /* 0x000000ffff037224 */ /* 0x000fc400078e008a */
[C---:B------:R-:W-:Y:S01]  /*10990*/  FMUL R138, R191.reuse, R107 ;  /* 0x0000006bbf8a7220 */ /* 0x040fe20000400000 */
[----:B------:R-:W-:Y:S01]  /*109a0*/  MOV R95, R139 ;  /* 0x0000008b005f7202 */ /* 0x000fe20000000f00 */
[----:B------:R-:W4:Y:S01]  /*109b0*/  LDL.LU R107, [R1+0x74] ;  /* 0x00007400016b7983 */ /* 0x000f220000300800 */
[----:B------:R-:W-:-:S03]  /*109c0*/  FMUL R139, R191, R110 ;  /* 0x0000006ebf8b7220 */ /* 0x000fc60000400000 */
[----:B------:R-:W4:Y:S01]  /*109d0*/  LDL.LU R110, [R1+0xd4] ;  /* 0x0000d400016e7983 */ /* 0x000f220000300800 */
[----:B------:R-:W-:-:S03]  /*109e0*/  FMUL R125, R191, R111 ;  /* 0x0000006fbf7d7220 */ /* 0x000fc60000400000 */
[----:B------:R-:W4:Y:S01]  /*109f0*/  LDL.LU R111, [R1+0xf4] ;  /* 0x0000f400016f7983 */ /* 0x000f220000300800 */
[C---:B------:R-:W-:Y:S01]  /*10a00*/  FMUL R166, R190.reuse, R121 ;  /* 0x00000079bea67220 */ /* 0x040fe20000400000 */
[C---:B------:R-:W-:Y:S01]  /*10a10*/  FMUL R121, R190.reuse, R44 ;  /* 0x0000002cbe797220 */ /* 0x040fe20000400000 */
[----:B------:R-:W-:Y:S01]  /*10a20*/  MOV R44, R8 ;  /* 0x00000008002c7202 */ /* 0x000fe20000000f00 */
[----:B------:R-:W-:Y:S01]  /*10a30*/  FMUL R8, R190, R41 ;  /* 0x00000029be087220 */ /* 0x000fe20000400000 */
[----:B------:R-:W-:Y:S01]  /*10a40*/  IMAD.MOV.U32 R41, RZ, RZ, R9 ;  /* 0x000000ffff297224 */ /* 0x000fe200078e0009 */
[----:B------:R-:W-:Y:S01]  /*10a50*/  FSETP.NEU.AND P4, PT, R0, RZ, PT ;  /* 0x000000ff0000720b */ /* 0x000fe20003f8d000 */
[C---:B------:R-:W-:Y:S01]  /*10a60*/  FMUL R9, R190.reuse, R40 ;  /* 0x00000028be097220 */ /* 0x040fe20000400000 */
[----:B------:R-:W-:Y:S01]  /*10a70*/  MOV R0, R154 ;  /* 0x0000009a00007202 */ /* 0x000fe20000000f00 */
[C---:B------:R-:W-:Y:S01]  /*10a80*/  FMUL R165, R190.reuse, R120 ;  /* 0x00000078bea57220 */ /* 0x040fe20000400000 */
[----:B------:R-:W-:Y:S01]  /*10a90*/  MOV R40, R10 ;  /* 0x0000000a00287202 */ /* 0x000fe20000000f00 */
[C---:B------:R-:W-:Y:S01]  /*10aa0*/  FMUL R183, R190.reuse, R140 ;  /* 0x0000008cbeb77220 */ /* 0x040fe20000400000 */
        /* <DEDUP_REMOVED lines=31> */
[----:B------:R-:W-:Y:S01]  /*10ca0*/  FMUL R190, R190, R36 ;  /* 0x00000024bebe7220 */ /* 0x000fe20000400000 */
[----:B------:R-:W-:Y:S01]  /*10cb0*/  MOV R36, R150 ;  /* 0x0000009600247202 */ /* 0x000fe20000000f00 */
[----:B------:R-:W-:Y:S01]  /*10cc0*/  FMUL R150, R191, R2 ;  /* 0x00000002bf967220 */ /* 0x000fe20000400000 */
[----:B------:R-:W-:-:S05]  /*10cd0*/  FMUL R2, R3, 0.25 ;  /* 0x3e80000003027820 */ /* 0x000fca0000400000 */
[----:B------:R-:W-:Y:S01]  /*10ce0*/  FSEL R2, R2, R3, P3 ;  /* 0x0000000302027208 */ /* 0x000fe20001800000 */
[----:B------:R-:W-:Y:S01]  /*10cf0*/  FMUL R3, R30, 0.25 ;  /* 0x3e8000001e037820 */ /* 0x000fe20000400000 */
[----:B------:R-:W-:-:S04]  /*10d00*/  MOV R37, R11 ;  /* 0x0000000b00257202 */ /* 0x000fc80000000f00 */
[----:B------:R-:W-:Y:S01]  /*10d10*/  FSEL R3, R3, R30, P3 ;  /* 0x0000001e03037208 */ /* 0x000fe20001800000 */
[----:B------:R-:W-:-:S05]  /*10d20*/  FMUL R30, R31, 0.25 ;  /* 0x3e8000001f1e7820 */ /* 0x000fca0000400000 */
[----:B------:R-:W-:Y:S01]  /*10d30*/  FSEL R30, R30, R31, P3 ;  /* 0x0000001f1e1e7208 */ /* 0x000fe20001800000 */
[----:B------:R-:W-:Y:S01]  /*10d40*/  FMUL R31, R37, 0.25 ;  /* 0x3e800000251f7820 */ /* 0x000fe20000400000 */
[----:B------:R-:W-:-:S04]  /*10d50*/  MOV R45, R0 ;  /* 0x00000000002d7202 */ /* 0x000fc80000000f00 */
[----:B------:R-:W-:Y:S01]  /*10d60*/  FSEL R31, R31, R37, P3 ;  /* 0x000000251f1f7208 */ /* 0x000fe20001800000 */
[----:B------:R-:W-:-:S05]  /*10d70*/  FMUL R37, R41, 0.25 ;  /* 0x3e80000029257820 */ /* 0x000fca0000400000 */
        /* <DEDUP_REMOVED lines=13> */
[----:B------:R-:W-:Y:S01]  /*10e50*/  FMUL R40, R44, 0.25 ;  /* 0x3e8000002c287820 */ /* 0x000fe20000400000 */
[----:B------:R-:W-:-:S04]  /*10e60*/  FMUL R11, R191, R134 ;  /* 0x00000086bf0b7220 */ /* 0x000fc80000400000 */
[----:B------:R-:W-:Y:S01]  /*10e70*/  FSEL R40, R40, R44, P3 ;  /* 0x0000002c28287208 */ /* 0x000fe20001800000 */
[----:B------:R-:W-:-:S05]  /*10e80*/  FMUL R44, R48, 0.25 ;  /* 0x3e800000302c7820 */ /* 0x000fca0000400000 */
[----:B------:R-:W-:Y:S01]  /*10e90*/  FSEL R44, R44, R48, P3 ;  /* 0x000000302c2c7208 */ /* 0x000fe20001800000 */
[----:B------:R-:W-:-:S05]  /*10ea0*/  FMUL R48, R49, 0.25 ;  /* 0x3e80000031307820 */ /* 0x000fca0000400000 */
[----:B------:R-:W-:Y:S01]  /*10eb0*/  FSEL R48, R48, R49, P3 ;  /* 0x0000003130307208 */ /* 0x000fe20001800000 */
[C---:B------:R-:W-:Y:S01]  /*10ec0*/  FMUL R129, R191.reuse, R115 ;  /* 0x00000073bf817220 */ /* 0x040fe20000400000 */
[C---:B------:R-:W-:Y:S01]  /*10ed0*/  FMUL R101, R191.reuse, R131 ;  /* 0x00000083bf657220 */ /* 0x040fe20000400000 */
[C---:B------:R-:W-:Y:S01]  /*10ee0*/  FMUL R105, R191.reuse, R127 ;  /* 0x0000007fbf697220 */ /* 0x040fe20000400000 */
[C---:B------:R-:W-:Y:S01]  /*10ef0*/  FMUL R21, R191.reuse, R21 ;  /* 0x00000015bf157220 */ /* 0x040fe20000400000 */
[C---:B------:R-:W-:Y:S01]  /*10f00*/  FMUL R22, R191.reuse, R22 ;  /* 0x00000016bf167220 */ /* 0x040fe20000400000 */
[----:B------:R-:W-:Y:S01]  /*10f10*/  FMUL R23, R191, R23 ;  /* 0x00000017bf177220 */ /* 0x000fe20000400000 */
[----:B------:R-:W-:Y:S01]  /*10f20*/  F2FP.BF16.F32.PACK_AB R101, R101, R11 ;  /* 0x0000000b6565723e */ /* 0x000fe200000010ff */
[C---:B------:R-:W-:Y:S01]  /*10f30*/  FMUL R25, R191.reuse, R25 ;  /* 0x00000019bf197220 */ /* 0x040fe20000400000 */
[C---:B------:R-:W-:Y:S01]  /*10f40*/  FMUL R28, R191.reuse, R28 ;  /* 0x0000001cbf1c7220 */ /* 0x040fe20000400000 */
[C---:B------:R-:W-:Y:S01]  /*10f50*/  FMUL R29, R191.reuse, R29 ;  /* 0x0000001dbf1d7220 */ /* 0x040fe20000400000 */
[----:B------:R-:W-:Y:S01]  /*10f60*/  FMUL R38, R191, R38 ;  /* 0x00000026bf267220 */ /* 0x000fe20000400000 */
[----:B--2---:R-:W-:-:S05]  /*10f70*/  FMUL R95, R98, 0.25 ;  /* 0x3e800000625f7820 */ /* 0x004fca0000400000 */
[----:B------:R-:W-:Y:S01]  /*10f80*/  FSEL R95, R95, R98, P3 ;  /* 0x000000625f5f7208 */ /* 0x000fe20001800000 */
[----:B------:R-:W-:-:S05]  /*10f90*/  FMUL R98, R157, 0.25 ;  /* 0x3e8000009d627820 */ /* 0x000fca0000400000 */
[----:B------:R-:W-:Y:S01]  /*10fa0*/  FSEL R98, R98, R157, P3 ;  /* 0x0000009d62627208 */ /* 0x000fe20001800000 */
[----:B-----5:R-:W-:-:S05]  /*10fb0*/  FMUL R157, R158, 0.25 ;  /* 0x3e8000009e9d7820 */ /* 0x020fca0000400000 */
[----:B------:R-:W-:Y:S01]  /*10fc0*/  FSEL R157, R157, R158, P3 ;  /* 0x0000009e9d9d7208 */ /* 0x000fe20001800000 */
[----:B---3--:R-:W-:-:S05]  /*10fd0*/  FMUL R158, R168, 0.25 ;  /* 0x3e800000a89e7820 */ /* 0x008fca0000400000 */
[----:B------:R-:W-:Y:S01]  /*10fe0*/  FSEL R158, R158, R168, P3 ;  /* 0x000000a89e9e7208 */ /* 0x000fe20001800000 */
[----:B----4-:R-:W-:-:S05]  /*10ff0*/  FMUL R168, R171, 0.25 ;  /* 0x3e800000aba87820 */ /* 0x010fca0000400000 */
        /* <DEDUP_REMOVED lines=22> */
[----:B------:R-:W-:-:S04]  /*11160*/  FMUL R134, R212, 0.25 ;  /* 0x3e800000d4867820 */ /* 0x000fc80000400000 */
[----:B------:R-:W-:Y:S01]  /*11170*/  FSEL R34, R34, R102, P3 ;  /* 0x0000006622227208 */ /* 0x000fe20001800000 */
[----:B------:R-:W-:Y:S01]  /*11180*/  FMUL R102, R104, 0.25 ;  /* 0x3e80000068667820 */ /* 0x000fe20000400000 */
[----:B------:R-:W-:-:S04]  /*11190*/  FSEL R134, R134, R212, P3 ;  /* 0x000000d486867208 */ /* 0x000fc80001800000 */
[----:B------:R-:W-:Y:S01]  /*111a0*/  FSEL R102, R102, R104, P3 ;  /* 0x0000006866667208 */ /* 0x000fe20001800000 */
[----:B------:R-:W-:Y:S01]  /*111b0*/  FMUL R104, R106, 0.25 ;  /* 0x3e8000006a687820 */ /* 0x000fe20000400000 */
[----:B------:R-:W-:Y:S01]  /*111c0*/  FMUL R212, R33, 0.25 ;  /* 0x3e80000021d47820 */ /* 0x000fe20000400000 */
[----:B------:R-:W-:-:S03]  /*111d0*/  FMUL R49, R99, 0.25 ;  /* 0x3e80000063317820 */ /* 0x000fc60000400000 */
        /* <DEDUP_REMOVED lines=11> */
[----:B------:R-:W-:Y:S01]  /*11290*/  @!P5 FMUL R102, R102, 16777216 ;  /* 0x4b8000006666d820 */ /* 0x000fe20000400000 */
[----:B------:R-:W-:Y:S01]  /*112a0*/  @!P5 FMUL R106, R106, 16777216 ;  /* 0x4b8000006a6ad820 */ /* 0x000fe20000400000 */
[----:B------:R-:W-:Y:S01]  /*112b0*/  FMUL R156, R159, 0.25 ;  /* 0x3e8000009f9c7820 */ /* 0x000fe20000400000 */
[----:B------:R-:W-:Y:S01]  /*112c0*/  FSEL R115, R115, R243, P3 ;  /* 0x000000f373737208 */ /* 0x000fe20001800000 */
[C---:B------:R-:W-:Y:S01]  /*112d0*/  FMUL R127, R192.reuse, R102 ;  /* 0x00000066c07f7220 */ /* 0x040fe20000400000 */
[----:B------:R-:W-:Y:S01]  /*112e0*/  FSEL R35, R35, R100, P3 ;  /* 0x0000006423237208 */ /* 0x000fe20001800000 */
[----:B------:R-:W-:Y:S01]  /*112f0*/  FMUL R243, R192, R106 ;  /* 0x0000006ac0f37220 */ /* 0x000fe20000400000 */
[----:B------:R-:W-:Y:S01]  /*11300*/  FMUL R100, R103, 0.25 ;  /* 0x3e80000067647820 */ /* 0x000fe20000400000 */
[----:B------:R-:W-:Y:S01]  /*11310*/  F2FP.BF16.F32.PACK_AB R102, R10, R190 ;  /* 0x000000be0a66723e */ /* 0x000fe200000010ff */
[C---:B------:R-:W-:Y:S01]  /*11320*/  FMUL R39, R191.reuse, R39 ;  /* 0x00000027bf277220 */ /* 0x040fe20000400000 */
[----:B------:R-:W-:Y:S01]  /*11330*/  F2FP.BF16.F32.PACK_AB R106, R8, R9 ;  /* 0x00000009086a723e */ /* 0x000fe200000010ff */
[----:B------:R-:W-:Y:S01]  /*11340*/  BAR.SYNC.DEFER_BLOCKING 0x0 ;  /* 0x0000000000007b1d */ /* 0x000fe20000010000 */
        /* <DEDUP_REMOVED lines=32> */
[----:B------:R-:W-:Y:S01]  /*11550*/  FSEL R156, R156, R159, P3 ;  /* 0x0000009f9c9c7208 */ /* 0x000fe20001800000 */
[----:B------:R-:W0:Y:S01]  /*11560*/  LDS.128 R8, [R26] ;  /* 0x000000001a087984 */ /* 0x000e220000000c00 */
[----:B------:R-:W-:Y:S01]  /*11570*/  FMUL R159, R169, 0.25 ;  /* 0x3e800000a99f7820 */ /* 0x000fe20000400000 */
[----:B------:R-:W-:Y:S01]  /*11580*/  FMUL R191, R198, 0.25 ;  /* 0x3e800000c6bf7820 */ /* 0x000fe20000400000 */
        /* <DEDUP_REMOVED lines=12> */
[----:B------:R-:W-:Y:S01]  /*11650*/  @!P5 FMUL R114, R114, 16777216 ;  /* 0x4b8000007272d820 */ /* 0x000fe20000400000 */
[----:B------:R-:W-:Y:S01]  /*11660*/  FSEL R169, R169, R170, P3 ;  /* 0x000000aaa9a97208 */ /* 0x000fe20001800000 */
[----:B------:R-:W-:Y:S01]  /*11670*/  FMUL R170, R177, 0.25 ;  /* 0x3e800000b1aa7820 */ /* 0x000fe20000400000 */
[----:B------:R-:W-:Y:S01]  /*11680*/  FSEL R198, R198, R110, P3 ;  /* 0x0000006ec6c67208 */ /* 0x000fe20001800000 */
[----:B------:R-:W-:Y:S01]  /*11690*/  FMUL R110, R128, 0.25 ;  /* 0x3e800000806e7820 */ /* 0x000fe20000400000 */
[----:B------:R-:W-:Y:S01]  /*116a0*/  FSEL R108, R108, R124, P3 ;  /* 0x0000007c6c6c7208 */ /* 0x000fe20001800000 */
[C---:B------:R-:W-:Y:S01]  /*116b0*/  FMUL R124, R192.reuse, R100 ;  /* 0x00000064c07c7220 */ /* 0x040fe20000400000 */
[----:B------:R-:W-:Y:S01]  /*116c0*/  @!P5 FMUL R103, R103, 16777216 ;  /* 0x4b8000006767d820 */ /* 0x000fe20000400000 */
[C---:B------:R-:W-:Y:S01]  /*116d0*/  FMUL R100, R192.reuse, R114 ;  /* 0x00000072c0647220 */ /* 0x040fe20000400000 */
[----:B------:R-:W-:Y:S01]  /*116e0*/  FMUL R115, R192, R115 ;  /* 0x00000073c0737220 */ /* 0x000fe20000400000 */
[----:B------:R-:W-:Y:S01]  /*116f0*/  FSEL R170, R170, R177, P3 ;  /* 0x000000b1aaaa7208 */ /* 0x000fe20001800000 */
[----:B------:R-:W-:Y:S01]  /*11700*/  FMUL R177, R178, 0.25 ;  /* 0x3e800000b2b17820 */ /* 0x000fe20000400000 */
[----:B------:R-:W-:Y:S01]  /*11710*/  FSEL R110, R110, R128, P3 ;  /* 0x000000806e6e7208 */ /* 0x000fe20001800000 */
[----:B------:R-:W-:Y:S01]  /*11720*/  FMUL R128, R192, R103 ;  /* 0x00000067c0807220 */ /* 0x000fe20000400000 */
[----:B------:R-:W-:-:S02]  /*11730*/  F2FP.BF16.F32.PACK_AB R100, R100, R115 ;  /* 0x000000736464723e */ /* 0x000fc400000010ff */
[----:B------:R-:W-:Y:S01]  /*11740*/  F2FP.BF16.F32.PACK_AB R103, R143, R142 ;  /* 0x0000008e8f67723e */ /* 0x000fe200000010ff */
[----:B------:R-:W-:Y:S01]  /*11750*/  BAR.SYNC.DEFER_BLOCKING 0x0 ;  /* 0x0000000000007b1d */ /* 0x000fe20000010000 */
[----:B------:R-:W-:Y:S01]  /*11760*/  FSEL R177, R177, R178, P3 ;  /* 0x000000b2b1b17208 */ /* 0x000fe20001800000 */
[----:B------:R-:W-:-:S05]  /*11770*/  FMUL R178, R144, 0.25 ;  /* 0x3e80000090b27820 */ /* 0x000fca0000400000 */
[----:B------:R-:W-:Y:S01]  /*11780*/  FSEL R178, R178, R144, P3 ;  /* 0x00000090b2b27208 */ /* 0x000fe20001800000 */
[----:B------:R-:W-:Y:S01]  /*11790*/  FMUL R144, R147, 0.25 ;  /* 0x3e80000093907820 */ /* 0x000fe20000400000 */
[----:B------:R-:W-:-:S04]  /*117a0*/  FMUL R107, R112, 0.25 ;  /* 0x3e800000706b7820 */ /* 0x000fc80000400000 */
[----:B------:R-:W-:Y:S01]  /*117b0*/  FSEL R144, R144, R147, P3 ;  /* 0x0000009390907208 */ /* 0x000fe20001800000 */
[----:B------:R-:W-:Y:S01]  /*117c0*/  STSM.16.M88.4 [R24], R100 ;  /* 0x0000006418007844 */ /* 0x000fe20000000200 */
[----:B------:R-:W-:Y:S01]  /*117d0*/  BAR.SYNC.DEFER_BLOCKING 0x0 ;  /* 0x0000000000007b1d */ /* 0x000fe20000010000 */
[----:B------:R-:W-:Y:S01]  /*117e0*/  FMUL R147, R111, 0.25 ;  /* 0x3e8000006f937820 */ /* 0x000fe20000400000 */
[----:B------:R-:W-:Y:S01]  /*117f0*/  FSEL R107, R107, R112, P3 ;  /* 0x000000706b6b7208 */ /* 0x000fe20001800000 */
[----:B------:R-:W-:Y:S01]  /*11800*/  FMUL R112, R213, 0.25 ;  /* 0x3e800000d5707820 */ /* 0x000fe20000400000 */
[----:B------:R-:W-:Y:S02]  /*11810*/  @!P5 FMUL R32, R32, 16777216 ;  /* 0x4b8000002020d820 */ /* 0x000fe40000400000 */
[----:B------:R-:W-:Y:S01]  /*11820*/  FSEL R147, R147, R111, P3 ;  /* 0x0000006f93937208 */ /* 0x000fe20001800000 */
[----:B------:R-:W-:Y:S01]  /*11830*/  FMUL R111, R214, 0.25 ;  /* 0x3e800000d66f7820 */ /* 0x000fe20000400000 */
[----:B------:R-:W-:Y:S01]  /*11840*/  @!P5 FMUL R33, R33, 16777216 ;  /* 0x4b8000002121d820 */ /* 0x000fe20000400000 */
[----:B------:R-:W-:Y:S01]  /*11850*/  @!P5 FMUL R34, R34, 16777216 ;  /* 0x4b8000002222d820 */ /* 0x000fe20000400000 */
[----:B------:R-:W-:Y:S01]  /*11860*/  @!P5 FMUL R35, R35, 16777216 ;  /* 0x4b8000002323d820 */ /* 0x000fe20000400000 */
[----:B------:R-:W-:Y:S01]  /*11870*/  FSEL R112, R112, R213, P3 ;  /* 0x000000d570707208 */ /* 0x000fe20001800000 */
[C---:B------:R-:W-:Y:S01]  /*11880*/  FMUL R119, R192.reuse, R32 ;  /* 0x00000020c0777220 */ /* 0x040fe20000400000 */
[----:B------:R-:W-:Y:S01]  /*11890*/  FSEL R111, R111, R214, P3 ;  /* 0x000000d66f6f7208 */ /* 0x000fe20001800000 */
[C---:B------:R-:W-:Y:S01]  /*118a0*/  FMUL R123, R192.reuse, R33 ;  /* 0x00000021c07b7220 */ /* 0x040fe20000400000 */
[C---:B------:R-:W-:Y:S01]  /*118b0*/  FMUL R213, R192.reuse, R34 ;  /* 0x00000022c0d57220 */ /* 0x040fe20000400000 */
[----:B------:R-:W-:-:S02]  /*118c0*/  FMUL R214, R192, R35 ;  /* 0x00000023c0d67220 */ /* 0x000fc40000400000 */
[----:B------:R-:W2:Y:S01]  /*118d0*/  LDS.128 R32, [R26] ;  /* 0x000000001a207984 */ /* 0x000ea20000000c00 */
[----:B------:R-:W-:Y:S01]  /*118e0*/  @!P5 FMUL R104, R104, 16777216 ;  /* 0x4b8000006868d820 */ /* 0x000fe20000400000 */
[----:B------:R-:W-:Y:S01]  /*118f0*/  @!P5 FMUL R111, R111, 16777216 ;  /* 0x4b8000006f6fd820 */ /* 0x000fe20000400000 */
[----:B------:R-:W-:Y:S01]  /*11900*/  @!P5 FMUL R112, R112, 16777216 ;  /* 0x4b8000007070d820 */ /* 0x000fe20000400000 */
[----:B------:R-:W-:Y:S01]  /*11910*/  @!P5 FMUL R107, R107, 16777216 ;  /* 0x4b8000006b6bd820 */ /* 0x000fe20000400000 */
[C---:B------:R-:W-:Y:S01]  /*11920*/  FMUL R131, R192.reuse, R104 ;  /* 0x00000068c0837220 */ /* 0x040fe20000400000 */
[C---:B------:R-:W-:Y:S01]  /*11930*/  FMUL R104, R192.reuse, R111 ;  /* 0x0000006fc0687220 */ /* 0x040fe20000400000 */
[C---:B------:R-:W-:Y:S01]  /*11940*/  FMUL R112, R192.reuse, R112 ;  /* 0x00000070c0707220 */ /* 0x040fe20000400000 */
[----:B------:R-:W-:Y:S01]  /*11950*/  FMUL R244, R192, R107 ;  /* 0x0000006bc0f47220 */ /* 0x000fe20000400000 */
[----:B------:R-:W-:Y:S02]  /*11960*/  F2FP.BF16.F32.PACK_AB R105, R105, R130 ;  /* 0x000000826969723e */ /* 0x000fe400000010ff */
[----:B------:R-:W-:-:S02]  /*11970*/  F2FP.BF16.F32.PACK_AB R107, R186, R146 ;  /* 0x00000092ba6b723e */ /* 0x000fc400000010ff */
[----:B------:R-:W-:Y:S01]  /*11980*/  F2FP.BF16.F32.PACK_AB R104, R104, R112 ;  /* 0x000000706868723e */ /* 0x000fe200000010ff */
[----:B------:R-:W-:Y:S06]  /*11990*/  BAR.SYNC.DEFER_BLOCKING 0x0 ;  /* 0x0000000000007b1d */ /* 0x000fec0000010000 */
[----:B------:R-:W-:Y:S02]  /*119a0*/  STSM.16.M88.4 [R24], R104 ;  /* 0x0000006818007844 */ /* 0x000fe40000000200 */
[----:B------:R-:W-:Y:S01]  /*119b0*/  BAR.SYNC.DEFER_BLOCKING 0x0 ;  /* 0x0000000000007b1d */ /* 0x000fe20000010000 */
[----:B------:R-:W-:Y:S01]  /*119c0*/  @!P5 FMUL R108, R108, 16777216 ;  /* 0x4b8000006c6cd820 */ /* 0x000fe20000400000 */
[----:B------:R-:W-:-:S03]  /*119d0*/  @!P5 FMUL R110, R110, 16777216 ;  /* 0x4b8000006e6ed820 */ /* 0x000fc60000400000 */
[C---:B------:R-:W-:Y:S01]  /*119e0*/  FMUL R108, R192.reuse, R108 ;  /* 0x0000006cc06c7220 */ /* 0x040fe20000400000 */
[----:B------:R-:W-:Y:S01]  /*119f0*/  FMUL R110, R192, R110 ;  /* 0x0000006ec06e7220 */ /* 0x000fe20000400000 */
[----:B------:R-:W3:Y:S04]  /*11a00*/  LDS.128 R100, [R26] ;  /* 0x000000001a647984 */ /* 0x000ee80000000c00 */
[----:B------:R-:W-:Y:S02]  /*11a10*/  F2FP.BF16.F32.PACK_AB R108, R108, R110 ;  /* 0x0000006e6c6c723e */ /* 0x000fe400000010ff */
[----:B------:R-:W-:Y:S02]  /*11a20*/  F2FP.BF16.F32.PACK_AB R109, R109, R126 ;  /* 0x0000007e6d6d723e */ /* 0x000fe400000010ff */
[----:B------:R-:W-:-:S02]  /*11a30*/  F2FP.BF16.F32.PACK_AB R110, R120, R121 ;  /* 0x00000079786e723e */ /* 0x000fc400000010ff */
[----:B------:R-:W-:Y:S01]  /*11a40*/  F2FP.BF16.F32.PACK_AB R111, R196, R195 ;  /* 0x000000c3c46f723e */ /* 0x000fe200000010ff */
[----:B------:R-:W-:Y:S01]  /*11a50*/  BAR.SYNC.DEFER_BLOCKING 0x0 ;  /* 0x0000000000007b1d */ /* 0x000fe20000010000 */
[----:B------:R-:W-:Y:S02]  /*11a60*/  F2FP.BF16.F32.PACK_AB R112, R243, R244 ;  /* 0x000000f4f370723e */ /* 0x000fe400000010ff */
[----:B------:R-:W-:Y:S02]  /*11a70*/  F2FP.BF16.F32.PACK_AB R113, R113, R122 ;  /* 0x0000007a7171723e */ /* 0x000fe400000010ff */
[----:B------:R-:W-:Y:S02]  /*11a80*/  F2FP.BF16.F32.PACK_AB R114, R116, R117 ;  /* 0x000000757472723e */ /* 0x000fe400000010ff */
[----:B------:R-:W-:Y:S02]  /*11a90*/  F2FP.BF16.F32.PACK_AB R115, R201, R200 ;  /* 0x000000c8c973723e */ /* 0x000fe400000010ff */
[----:B------:R-:W-:-:S02]  /*11aa0*/  F2FP.BF16.F32.PACK_AB R129, R129, R118 ;  /* 0x000000768181723e */ /* 0x000fc400000010ff */
[----:B------:R-:W-:Y:S02]  /*11ab0*/  F2FP.BF16.F32.PACK_AB R124, R124, R127 ;  /* 0x0000007f7c7c723e */ /* 0x000fe400000010ff */
[----:B------:R-:W-:Y:S01]  /*11ac0*/  F2FP.BF16.F32.PACK_AB R125, R125, R140 ;  /* 0x0000008c7d7d723e */ /* 0x000fe200000010ff */
[----:B------:R-:W-:Y:S01]  /*11ad0*/  @!P5 FMUL R211, R211, 16777216 ;  /* 0x4b800000d3d3d820 */ /* 0x000fe20000400000 */
[----:B------:R-:W-:Y:S01]  /*11ae0*/  F2FP.BF16.F32.PACK_AB R128, R128, R131 ;  /* 0x000000838080723e */ /* 0x000fe200000010ff */
[----:B------:R-:W-:Y:S01]  /*11af0*/  @!P5 FMUL R212, R212, 16777216 ;  /* 0x4b800000d4d4d820 */ /* 0x000fe20000400000 */
[----:B------:R-:W-:Y:S01]  /*11b00*/  F2FP.BF16.F32.PACK_AB R130, R53, R52 ;  /* 0x000000343582723e */ /* 0x000fe200000010ff */
[----:B------:R-:W-:Y:S01]  /*11b10*/  @!P5 FMUL R134, R134, 16777216 ;  /* 0x4b8000008686d820 */ /* 0x000fe20000400000 */
[----:B------:R-:W-:Y:S01]  /*11b20*/  F2FP.BF16.F32.PACK_AB R126, R57, R56 ;  /* 0x00000038397e723e */ /* 0x000fe200000010ff */
[----:B------:R-:W-:Y:S01]  /*11b30*/  @!P5 FMUL R210, R210, 16777216 ;  /* 0x4b800000d2d2d820 */ /* 0x000fe20000400000 */
[----:B------:R-:W-:-:S02]  /*11b40*/  F2FP.BF16.F32.PACK_AB R120, R119, R123 ;  /* 0x0000007b7778723e */ /* 0x000fc400000010ff */
[----:B------:R-:W-:Y:S01]  /*11b50*/  F2FP.BF16.F32.PACK_AB R133, R133, R87 ;  /* 0x000000578585723e */ /* 0x000fe200000010ff */
[----:B------:R-:W-:Y:S01]  /*11b60*/  STSM.16.M88.4 [R24], R108 ;  /* 0x0000006c18007844 */ /* 0x000fe20000000200 */
[----:B------:R-:W-:Y:S01]  /*11b70*/  F2FP.BF16.F32.PACK_AB R121, R135, R136 ;  /* 0x000000888779723e */ /* 0x000fe200000010ff */
[----:B------:R-:W-:Y:S01]  /*11b80*/  @!P5 FMUL R198, R198, 16777216 ;  /* 0x4b800000c6c6d820 */ /* 0x000fe20000400000 */
[----:B------:R-:W-:Y:S01]  /*11b90*/  @!P5 FMUL R199, R199, 16777216 ;  /* 0x4b800000c7c7d820 */ /* 0x000fe20000400000 */
[----:B------:R-:W-:Y:S01]  /*11ba0*/  BAR.SYNC.DEFER_BLOCKING 0x0 ;  /* 0x0000000000007b1d */ /* 0x000fe20000010000 */
[----:B------:R-:W-:Y:S01]  /*11bb0*/  F2FP.BF16.F32.PACK_AB R137, R137, R94 ;  /* 0x0000005e8989723e */ /* 0x000fe200000010ff */
[----:B------:R-:W-:Y:S01]  /*11bc0*/  @!P5 FMUL R191, R191, 16777216 ;  /* 0x4b800000bfbfd820 */ /* 0x000fe20000400000 */
[----:B------:R-:W-:Y:S01]  /*11bd0*/  @!P5 FMUL R197, R197, 16777216 ;  /* 0x4b800000c5c5d820 */ /* 0x000fe20000400000 */
[----:B------:R-:W-:Y:S02]  /*11be0*/  F2FP.BF16.F32.PACK_AB R141, R141, R90 ;  /* 0x0000005a8d8d723e */ /* 0x000fe400000010ff */
[----:B------:R-:W-:-:S02]  /*11bf0*/  F2FP.BF16.F32.PACK_AB R142, R81, R80 ;  /* 0x00000050518e723e */ /* 0x000fc400000010ff */
[----:B------:R-:W-:Y:S01]  /*11c00*/  F2FP.BF16.F32.PACK_AB R143, R226, R225 ;  /* 0x000000e1e28f723e */ /* 0x000fe200000010ff */
[----:B------:R-:W-:Y:S01]  /*11c10*/  @!P5 FMUL R144, R144, 16777216 ;  /* 0x4b8000009090d820 */ /* 0x000fe20000400000 */
[----:B------:R-:W-:Y:S01]  /*11c20*/  @!P5 FMUL R145, R145, 16777216 ;  /* 0x4b8000009191d820 */ /* 0x000fe20000400000 */
[----:B------:R-:W-:Y:S01]  /*11c30*/  @!P5 FMUL R147, R147, 16777216 ;  /* 0x4b8000009393d820 */ /* 0x000fe20000400000 */
[----:B------:R-:W-:Y:S01]  /*11c40*/  @!P5 FMUL R185, R185, 16777216 ;  /* 0x4b800000b9b9d820 */ /* 0x000fe20000400000 */
[----:B------:R-:W-:Y:S01]  /*11c50*/  F2FP.BF16.F32.PACK_AB R146, R89, R88 ;  /* 0x000000585992723e */ /* 0x000fe200000010ff */
        /* <DEDUP_REMOVED lines=10> */
[----:B------:R-:W4:Y:S01]  /*11d00*/  LDS.128 R104, [R26] ;  /* 0x000000001a687984 */ /* 0x000f220000000c00 */
[----:B------:R-:W-:Y:S01]  /*11d10*/  @!P5 FMUL R31, R31, 16777216 ;  /* 0x4b8000001f1fd820 */ /* 0x000fe20000400000 */
[----:B------:R-:W-:Y:S01]  /*11d20*/  @!P5 FMUL R36, R36, 16777216 ;  /* 0x4b8000002424d820 */ /* 0x000fe20000400000 */
[----:B------:R-:W-:Y:S01]  /*11d30*/  @!P5 FMUL R37, R37, 16777216 ;  /* 0x4b8000002525d820 */ /* 0x000fe20000400000 */
[----:B------:R-:W-:Y:S01]  /*11d40*/  BAR.SYNC.DEFER_BLOCKING 0x0 ;  /* 0x0000000000007b1d */ /* 0x000fe20000010000 */
        /* <DEDUP_REMOVED lines=17> */
[----:B------:R-:W5:Y:S01]  /*11e60*/  S2UR UR10, SR_CTAID.Y ;  /* 0x00000000000a79c3 */ /* 0x000f620000002600 */
[----:B------:R-:W-:Y:S01]  /*11e70*/  STSM.16.M88.4 [R24], R112 ;  /* 0x0000007018007844 */ /* 0x000fe20000000200 */
[----:B------:R-:W-:-:S06]  /*11e80*/  F2FP.BF16.F32.PACK_AB R149, R150, R149 ;  /* 0x000000959695723e */ /* 0x000fcc00000010ff */
[----:B------:R-:W1:Y:S08]  /*11e90*/  LDC R195, c[0x0][0x278] ;  /* 0x00009e00ffc37b82 */ /* 0x000e700000000800 */
[----:B------:R-:W-:Y:S01]  /*11ea0*/  BAR.SYNC.DEFER_BLOCKING 0x0 ;  /* 0x0000000000007b1d */ /* 0x000fe20000010000 */
[----:B------:R-:W-:Y:S02]  /*11eb0*/  F2FP.BF16.F32.PACK_AB R131, R203, R202 ;  /* 0x000000cacb83723e */ /* 0x000fe400000010ff */
[----:B------:R-:W-:-:S02]  /*11ec0*/  F2FP.BF16.F32.PACK_AB R127, R205, R204 ;  /* 0x000000cccd7f723e */ /* 0x000fc400000010ff */
[----:B------:R-:W-:Y:S02]  /*11ed0*/  F2FP.BF16.F32.PACK_AB R116, R213, R214 ;  /* 0x000000d6d574723e */ /* 0x000fe400000010ff */
[----:B------:R-:W-:Y:S02]  /*11ee0*/  F2FP.BF16.F32.PACK_AB R117, R138, R139 ;  /* 0x0000008b8a75723e */ /* 0x000fe400000010ff */
[----:B------:R-:W-:Y:S02]  /*11ef0*/  F2FP.BF16.F32.PACK_AB R118, R61, R60 ;  /* 0x0000003c3d76723e */ /* 0x000fe400000010ff */
[----:B------:R-:W-:Y:S02]  /*11f00*/  F2FP.BF16.F32.PACK_AB R119, R207, R206 ;  /* 0x000000cecf77723e */ /* 0x000fe400000010ff */
[----:B------:R-:W-:Y:S02]  /*11f10*/  F2FP.BF16.F32.PACK_AB R122, R65, R64 ;  /* 0x00000040417a723e */ /* 0x000fe400000010ff */
[----:B------:R-:W-:Y:S01]  /*11f20*/  F2FP.BF16.F32.PACK_AB R123, R216, R208 ;  /* 0x000000d0d87b723e */ /* 0x000fe200000010ff */
[C---:B------:R-:W-:Y:S01]  /*11f30*/  FMUL R211, R192.reuse, R211 ;  /* 0x000000d3c0d37220 */ /* 0x040fe20000400000 */
[----:B------:R-:W4:Y:S01]  /*11f40*/  LDS.128 R108, [R26] ;  /* 0x000000001a6c7984 */ /* 0x000f220000000c00 */
[C---:B------:R-:W-:Y:S01]  /*11f50*/  FMUL R212, R192.reuse, R212 ;  /* 0x000000d4c0d47220 */ /* 0x040fe20000400000 */
[C---:B------:R-:W-:Y:S01]  /*11f60*/  FMUL R134, R192.reuse, R134 ;  /* 0x00000086c0867220 */ /* 0x040fe20000400000 */
[C---:B------:R-:W-:Y:S01]  /*11f70*/  FMUL R210, R192.reuse, R210 ;  /* 0x000000d2c0d27220 */ /* 0x040fe20000400000 */
[----:B------:R-:W-:Y:S01]  /*11f80*/  BAR.SYNC.DEFER_BLOCKING 0x0 ;  /* 0x0000000000007b1d */ /* 0x000fe20000010000 */
[----:B------:R-:W-:Y:S01]  /*11f90*/  F2FP.BF16.F32.PACK_AB R135, R221, R220 ;  /* 0x000000dcdd87723e */ /* 0x000fe200000010ff */
[C---:B------:R-:W-:Y:S01]  /*11fa0*/  FMUL R198, R192.reuse, R198 ;  /* 0x000000c6c0c67220 */ /* 0x040fe20000400000 */
[----:B------:R-:W-:Y:S01]  /*11fb0*/  FMUL R199, R192, R199 ;  /* 0x000000c7c0c77220 */ /* 0x000fe20000400000 */
[----:B------:R-:W-:-:S02]  /*11fc0*/  F2FP.BF16.F32.PACK_AB R138, R77, R76 ;  /* 0x0000004c4d8a723e */ /* 0x000fc400000010ff */
[----:B------:R-:W-:Y:S01]  /*11fd0*/  F2FP.BF16.F32.PACK_AB R139, R224, R223 ;  /* 0x000000dfe08b723e */ /* 0x000fe200000010ff */
[C---:B------:R-:W-:Y:S01]  /*11fe0*/  FMUL R191, R192.reuse, R191 ;  /* 0x000000bfc0bf7220 */ /* 0x040fe20000400000 */
[C---:B------:R-:W-:Y:S01]  /*11ff0*/  FMUL R197, R192.reuse, R197 ;  /* 0x000000c5c0c57220 */ /* 0x040fe20000400000 */
[C---:B------:R-:W-:Y:S01]  /*12000*/  FMUL R144, R192.reuse, R144 ;  /* 0x00000090c0907220 */ /* 0x040fe20000400000 */
[C---:B------:R-:W-:Y:S01]  /*12010*/  FMUL R145, R192.reuse, R145 ;  /* 0x00000091c0917220 */ /* 0x040fe20000400000 */
[----:B------:R-:W-:Y:S01]  /*12020*/  F2FP.BF16.F32.PACK_AB R81, R83, R86 ;  /* 0x000000565351723e */ /* 0x000fe200000010ff */
        /* <DEDUP_REMOVED lines=12> */
[----:B------:R0:W-:Y:S01]  /*120f0*/  STSM.16.M88.4 [R24], R128 ;  /* 0x0000008018007844 */ /* 0x0001e20000000200 */
[C---:B------:R-:W-:Y:S01]  /*12100*/  FMUL R31, R192.reuse, R31 ;  /* 0x0000001fc01f7220 */ /* 0x040fe20000400000 */
[C---:B------:R-:W-:Y:S01]  /*12110*/  FMUL R36, R192.reuse, R36 ;  /* 0x00000024c0247220 */ /* 0x040fe20000400000 */
[C---:B------:R-:W-:Y:S01]  /*12120*/  FMUL R37, R192.reuse, R37 ;  /* 0x00000025c0257220 */ /* 0x040fe20000400000 */
        /* <DEDUP_REMOVED lines=18> */
[----:B0-----:R-:W-:Y:S01]  /*12250*/  F2FP.BF16.F32.PACK_AB R128, R211, R212 ;  /* 0x000000d4d380723e */ /* 0x001fe200000010ff */
[----:B------:R-:W2:Y:S01]  /*12260*/  LDL.LU R192, [R1+0x204] ;  /* 0x0002040001c07983 */ /* 0x000ea20000300800 */
[----:B------:R-:W-:-:S02]  /*12270*/  F2FP.BF16.F32.PACK_AB R57, R59, R62 ;  /* 0x0000003e3b39723e */ /* 0x000fc400000010ff */
[----:B------:R-:W-:Y:S02]  /*12280*/  F2FP.BF16.F32.PACK_AB R53, R51, R54 ;  /* 0x000000363335723e */ /* 0x000fe400000010ff */
[----:B------:R-:W-:Y:S01]  /*12290*/  F2FP.BF16.F32.PACK_AB R94, R166, R165 ;  /* 0x000000a5a65e723e */ /* 0x000fe200000010ff */
[----:B------:R-:W0:Y:S01]  /*122a0*/  LDS.128 R112, [R26] ;  /* 0x000000001a707984 */ /* 0x000e220000000c00 */
[----:B------:R-:W-:Y:S01]  /*122b0*/  F2FP.BF16.F32.PACK_AB R129, R91, R132 ;  /* 0x000000845b81723e */ /* 0x000fe200000010ff */
[----:B------:R-:W3:Y:S01]  /*122c0*/  S2R R244, SR_TID.X ;  /* 0x0000000000f47919 */ /* 0x000ee20000002100 */
[----:B------:R-:W-:Y:S01]  /*122d0*/  F2FP.BF16.F32.PACK_AB R130, R69, R68 ;  /* 0x000000444582723e */ /* 0x000fe200000010ff */
[----:B------:R-:W3:Y:S01]  /*122e0*/  S2R R243, SR_CTAID.X ;  /* 0x0000000000f37919 */ /* 0x000ee20000002500 */
[----:B------:R-:W-:Y:S01]  /*122f0*/  F2FP.BF16.F32.PACK_AB R131, R219, R218 ;  /* 0x000000dadb83723e */ /* 0x000fe200000010ff */
[----:B-----5:R-:W-:Y:S01]  /*12300*/  UIMAD UR8, UR10, UR8, URZ ;  /* 0x000000080a0872a4 */ /* 0x020fe2000f8e023f */
[----:B------:R-:W-:Y:S01]  /*12310*/  F2FP.BF16.F32.PACK_AB R136, R198, R199 ;  /* 0x000000c7c688723e */ /* 0x000fe200000010ff */
[----:B------:R-:W-:Y:S01]  /*12320*/  BAR.SYNC.DEFER_BLOCKING 0x0 ;  /* 0x0000000000007b1d */ /* 0x000fe20000010000 */
[----:B------:R-:W-:-:S02]  /*12330*/  F2FP.BF16.F32.PACK_AB R140, R191, R197 ;  /* 0x000000c5bf8c723e */ /* 0x000fc400000010ff */
[----:B------:R-:W-:Y:S02]  /*12340*/  F2FP.BF16.F32.PACK_AB R132, R134, R210 ;  /* 0x000000d28684723e */ /* 0x000fe400000010ff */
[----:B------:R-:W-:-:S03]  /*12350*/  F2FP.BF16.F32.PACK_AB R144, R144, R145 ;  /* 0x000000919090723e */ /* 0x000fc600000010ff */
[----:B------:R-:W5:Y:S01]  /*12360*/  LDC R165, c[0x0][0x278] ;  /* 0x00009e00ffa57b82 */ /* 0x000f620000000800 */
[----:B------:R-:W-:Y:S02]  /*12370*/  F2FP.BF16.F32.PACK_AB R80, R147, R185 ;  /* 0x000000b99350723e */ /* 0x000fe400000010ff */
[----:B------:R-:W-:Y:S02]  /*12380*/  F2FP.BF16.F32.PACK_AB R83, R228, R227 ;  /* 0x000000e3e453723e */ /* 0x000fe400000010ff */
[----:B------:R-:W-:Y:S02]  /*12390*/  F2FP.BF16.F32.PACK_AB R77, R71, R74 ;  /* 0x0000004a474d723e */ /* 0x000fe400000010ff */
[----:B------:R-:W-:Y:S01]  /*123a0*/  F2FP.BF16.F32.PACK_AB R76, R176, R177 ;  /* 0x000000b1b04c723e */ /* 0x000fe200000010ff */
[----:B------:R-:W4:Y:S01]  /*123b0*/  LDC R203, c[0x0][0x278] ;  /* 0x00009e00ffcb7b82 */ /* 0x000f220000000800 */
[----:B------:R-:W-:Y:S02]  /*123c0*/  F2FP.BF16.F32.PACK_AB R65, R67, R70 ;  /* 0x000000464341723e */ /* 0x000fe400000010ff */
[----:B------:R-:W-:-:S02]  /*123d0*/  F2FP.BF16.F32.PACK_AB R64, R170, R171 ;  /* 0x000000abaa40723e */ /* 0x000fc400000010ff */
[----:B------:R-:W-:Y:S02]  /*123e0*/  F2FP.BF16.F32.PACK_AB R61, R55, R58 ;  /* 0x0000003a373d723e */ /* 0x000fe400000010ff */
[----:B------:R-:W-:Y:S02]  /*123f0*/  F2FP.BF16.F32.PACK_AB R56, R158, R159 ;  /* 0x0000009f9e38723e */ /* 0x000fe400000010ff */
[----:B------:R-:W-:Y:S01]  /*12400*/  F2FP.BF16.F32.PACK_AB R150, R193, R189 ;  /* 0x000000bdc196723e */ /* 0x000fe200000010ff */
[----:B------:R-:W-:Y:S01]  /*12410*/  STSM.16.M88.4 [R24], R124 ;  /* 0x0000007c18007844 */ /* 0x000fe20000000200 */
[----:B------:R-:W-:Y:S01]  /*12420*/  F2FP.BF16.F32.PACK_AB R134, R73, R72 ;  /* 0x000000484986723e */ /* 0x000fe200000010ff */
[----:B-1----:R-:W-:Y:S01]  /*12430*/  IMAD R195, R195, 0x6f, RZ ;  /* 0x0000006fc3c37824 */ /* 0x002fe200078e02ff */
[----:B------:R-:W-:Y:S01]  /*12440*/  F2FP.BF16.F32.PACK_AB R145, R79, R82 ;  /* 0x000000524f91723e */ /* 0x000fe200000010ff */
[----:B------:R-:W-:Y:S01]  /*12450*/  BAR.SYNC.DEFER_BLOCKING 0x0 ;  /* 0x0000000000007b1d */ /* 0x000fe20000010000 */
[----:B------:R-:W-:-:S02]  /*12460*/  F2FP.BF16.F32.PACK_AB R147, R230, R229 ;  /* 0x000000e5e693723e */ /* 0x000fc400000010ff */
[----:B------:R-:W-:Y:S02]  /*12470*/  F2FP.BF16.F32.PACK_AB R74, R93, R92 ;  /* 0x0000005c5d4a723e */ /* 0x000fe400000010ff */
[----:B------:R-:W-:-:S03]  /*12480*/  F2FP.BF16.F32.PACK_AB R69, R63, R66 ;  /* 0x000000423f45723e */ /* 0x000fc600000010ff */
[----:B------:R-:W1:Y:S01]  /*12490*/  LDC R205, c[0x0][0x278] ;  /* 0x00009e00ffcd7b82 */ /* 0x000e620000000800 */
[----:B------:R-:W-:Y:S02]  /*124a0*/  F2FP.BF16.F32.PACK_AB R67, R236, R235 ;  /* 0x000000ebec43723e */ /* 0x000fe400000010ff */
[----:B------:R-:W-:Y:S02]  /*124b0*/  F2FP.BF16.F32.PACK_AB R68, R168, R169 ;  /* 0x000000a9a844723e */ /* 0x000fe400000010ff */
[----:B------:R-:W-:Y:S02]  /*124c0*/  F2FP.BF16.F32.PACK_AB R70, R154, R153 ;  /* 0x000000999a46723e */ /* 0x000fe400000010ff */
[----:B------:R-:W-:Y:S01]  /*124d0*/  F2FP.BF16.F32.PACK_AB R71, R238, R237 ;  /* 0x000000edee47723e */ /* 0x000fe200000010ff */
[----:B------:R-:W0:Y:S01]  /*124e0*/  LDC R207, c[0x0][0x278] ;  /* 0x00009e00ffcf7b82 */ /* 0x000e220000000800 */
[----:B------:R-:W-:Y:S02]  /*124f0*/  F2FP.BF16.F32.PACK_AB R58, R160, R155 ;  /* 0x0000009ba03a723e */ /* 0x000fe400000010ff */
[----:B------:R-:W-:-:S02]  /*12500*/  F2FP.BF16.F32.PACK_AB R59, R240, R239 ;  /* 0x000000eff03b723e */ /* 0x000fc400000010ff */
[----:B------:R-:W-:Y:S02]  /*12510*/  F2FP.BF16.F32.PACK_AB R60, R156, R157 ;  /* 0x0000009d9c3c723e */ /* 0x000fe400000010ff */
[----:B------:R-:W-:Y:S01]  /*12520*/  F2FP.BF16.F32.PACK_AB R62, R162, R161 ;  /* 0x000000a1a23e723e */ /* 0x000fe200000010ff */
[----:B------:R-:W0:Y:S01]  /*12530*/  LDC R211, c[0x0][0x278] ;  /* 0x00009e00ffd37b82 */ /* 0x000e220000000800 */
[----:B------:R-:W0:Y:S07]  /*12540*/  LDS.128 R124, [R26] ;  /* 0x000000001a7c7984 */ /* 0x000e2e0000000c00 */
[----:B------:R-:W-:Y:S01]  /*12550*/  BAR.SYNC.DEFER_BLOCKING 0x0 ;  /* 0x0000000000007b1d */ /* 0x000fe20000010000 */
[----:B------:R-:W-:-:S02]  /*12560*/  F2FP.BF16.F32.PACK_AB R82, R85, R84 ;  /* 0x000000545552723e */ /* 0x000fc400000010ff */
[----:B------:R-:W-:Y:S02]  /*12570*/  F2FP.BF16.F32.PACK_AB R73, R75, R78 ;  /* 0x0000004e4b49723e */ /* 0x000fe400000010ff */
[----:B------:R-:W-:Y:S02]  /*12580*/  F2FP.BF16.F32.PACK_AB R72, R178, R179 ;  /* 0x000000b3b248723e */ /* 0x000fe400000010ff */
[----:B------:R-:W-:Y:S02]  /*12590*/  F2FP.BF16.F32.PACK_AB R52, R98, R99 ;  /* 0x000000636234723e */ /* 0x000fe400000010ff */
[----:B------:R-:W-:Y:S01]  /*125a0*/  F2FP.BF16.F32.PACK_AB R54, R164, R163 ;  /* 0x000000a3a436723e */ /* 0x000fe200000010ff */
[----:B------:R-:W4:Y:S01]  /*125b0*/  LDC.64 R98, c[0x0][0x228] ;  /* 0x00008a00ff627b82 */ /* 0x000f220000000a00 */
[----:B------:R-:W-:Y:S02]  /*125c0*/  F2FP.BF16.F32.PACK_AB R79, R234, R233 ;  /* 0x000000e9ea4f723e */ /* 0x000fe400000010ff */
[----:B------:R-:W-:-:S02]  /*125d0*/  F2FP.BF16.F32.PACK_AB R66, R152, R151 ;  /* 0x000000979842723e */ /* 0x000fc400000010ff */
[----:B------:R-:W-:Y:S02]  /*125e0*/  F2FP.BF16.F32.PACK_AB R63, R242, R241 ;  /* 0x000000f1f23f723e */ /* 0x000fe400000010ff */
[----:B------:R-:W-:Y:S02]  /*125f0*/  F2FP.BF16.F32.PACK_AB R55, R246, R245 ;  /* 0x000000f5f637723e */ /* 0x000fe400000010ff */
[----:B------:R-:W-:Y:S02]  /*12600*/  F2FP.BF16.F32.PACK_AB R48, R45, R48 ;  /* 0x000000302d30723e */ /* 0x000fe400000010ff */
[----:B------:R-:W-:Y:S02]  /*12610*/  F2FP.BF16.F32.PACK_AB R51, R250, R249 ;  /* 0x000000f9fa33723e */ /* 0x000fe400000010ff */
[----:B------:R-:W-:Y:S01]  /*12620*/  F2FP.BF16.F32.PACK_AB R44, R41, R44 ;  /* 0x0000002c292c723e */ /* 0x000fe200000010ff */
[----:B------:R-:W-:Y:S01]  /*12630*/  STSM.16.M88.4 [R24], R116 ;  /* 0x0000007418007844 */ /* 0x000fe20000000200 */
[----:B------:R-:W-:-:S02]  /*12640*/  F2FP.BF16.F32.PACK_AB R75, R232, R231 ;  /* 0x000000e7e84b723e */ /* 0x000fc400000010ff */
[----:B------:R-:W-:Y:S01]  /*12650*/  F2FP.BF16.F32.PACK_AB R40, R37, R40 ;  /* 0x000000282528723e */ /* 0x000fe200000010ff */
[----:B------:R-:W-:Y:S01]  /*12660*/  BAR.SYNC.DEFER_BLOCKING 0x0 ;  /* 0x0000000000007b1d */ /* 0x000fe20000010000 */
[----:B------:R-:W-:Y:S02]  /*12670*/  F2FP.BF16.F32.PACK_AB R78, R97, R96 ;  /* 0x00000060614e723e */ /* 0x000fe400000010ff */
[----:B------:R-:W-:Y:S02]  /*12680*/  F2FP.BF16.F32.PACK_AB R92, R49, R95 ;  /* 0x0000005f315c723e */ /* 0x000fe400000010ff */
[----:B------:R-:W-:Y:S02]  /*12690*/  F2FP.BF16.F32.PACK_AB R93, R47, R50 ;  /* 0x000000322f5d723e */ /* 0x000fe400000010ff */
[----:B------:R-:W-:Y:S02]  /*126a0*/  F2FP.BF16.F32.PACK_AB R36, R31, R36 ;  /* 0x000000241f24723e */ /* 0x000fe400000010ff */
[----:B---3--:R-:W-:Y:S01]  /*126b0*/  PRMT R243, R244, 0x6540, R243 ;  /* 0x00006540f4f37816 */ /* 0x008fe200000000f3 */
[----:B------:R-:W-:Y:S01]  /*126c0*/  USHF.L.U32 UR5, UR8, 0x1, URZ ;  /* 0x0000000108057899 */ /* 0x000fe2000800063f */
[----:B------:R-:W3:Y:S08]  /*126d0*/  LDC R153, c[0x0][0x278] ;  /* 0x00009e00ff997b82 */ /* 0x000ef00000000800 */
[----:B------:R-:W0:Y:S01]  /*126e0*/  LDC R157, c[0x0][0x278] ;  /* 0x00009e00ff9d7b82 */ /* 0x000e220000000800 */
[----:B------:R-:W0:Y:S07]  /*126f0*/  LDS.128 R116, [R26] ;  /* 0x000000001a747984 */ /* 0x000e2e0000000c00 */
[----:B------:R-:W1:Y:S08]  /*12700*/  LDC R155, c[0x0][0x278] ;  /* 0x00009e00ff9b7b82 */ /* 0x000e700000000800 */
[----:B------:R-:W-:Y:S08]  /*12710*/  BAR.SYNC.DEFER_BLOCKING 0x0 ;  /* 0x0000000000007b1d */ /* 0x000ff00000010000 */
[----:B------:R-:W4:Y:S08]  /*12720*/  LDC R159, c[0x0][0x278] ;  /* 0x00009e00ff9f7b82 */ /* 0x000f300000000800 */
[----:B------:R-:W3:Y:S08]  /*12730*/  LDC R161, c[0x0][0x278] ;  /* 0x00009e00ffa17b82 */ /* 0x000ef00000000800 */
[----:B------:R-:W0:Y:S01]  /*12740*/  LDC R163, c[0x0][0x278] ;  /* 0x00009e00ffa37b82 */ /* 0x000e220000000800 */
[----:B------:R-:W-:Y:S07]  /*12750*/  STSM.16.M88.4 [R24], R120 ;  /* 0x0000007818007844 */ /* 0x000fee0000000200 */
[----:B------:R-:W-:Y:S01]  /*12760*/  BAR.SYNC.DEFER_BLOCKING 0x0 ;  /* 0x0000000000007b1d */ /* 0x000fe20000010000 */
[----:B-----5:R-:W-:-:S07]  /*12770*/  IMAD R165, R165, 0x2f, RZ ;  /* 0x0000002fa5a57824 */ /* 0x020fce00078e02ff */
[----:B------:R-:W5:Y:S08]  /*12780*/  LDC R169, c[0x0][0x278] ;  /* 0x00009e00ffa97b82 */ /* 0x000f700000000800 */
[----:B------:R-:W5:Y:S08]  /*12790*/  LDC R171, c[0x0][0x278] ;  /* 0x00009e00ffab7b82 */ /* 0x000f700000000800 */
[----:B------:R-:W5:Y:S01]  /*127a0*/  LDC R177, c[0x0][0x278] ;  /* 0x00009e00ffb17b82 */ /* 0x000f620000000800 */
[----:B------:R-:W5:Y:S07]  /*127b0*/  LDS.128 R120, [R26] ;  /* 0x000000001a787984 */ /* 0x000f6e0000000c00 */
[----:B------:R-:W-:Y:S08]  /*127c0*/  BAR.SYNC.DEFER_BLOCKING 0x0 ;  /* 0x0000000000007b1d */ /* 0x000ff00000010000 */
[----:B------:R-:W5:Y:S08]  /*127d0*/  LDC R179, c[0x0][0x278] ;  /* 0x00009e00ffb37b82 */ /* 0x000f700000000800 */
[----:B------:R-:W5:Y:S08]  /*127e0*/  LDC R189, c[0x0][0x278] ;  /* 0x00009e00ffbd7b82 */ /* 0x000f700000000800 */
[----:B------:R-:W5:Y:S01]  /*127f0*/  LDC R191, c[0x0][0x278] ;  /* 0x00009e00ffbf7b82 */ /* 0x000f620000000800 */
[----:B------:R-:W-:Y:S07]  /*12800*/  STSM.16.M88.4 [R24], R128 ;  /* 0x0000008018007844 */ /* 0x000fee0000000200 */
[----:B------:R-:W-:Y:S06]  /*12810*/  BAR.SYNC.DEFER_BLOCKING 0x0 ;  /* 0x0000000000007b1d */ /* 0x000fec0000010000 */
[----:B------:R-:W5:Y:S02]  /*12820*/  LDS.128 R128, [R26] ;  /* 0x000000001a807984 */ /* 0x000f640000000c00 */
[----:B------:R-:W-:Y:S06]  /*12830*/  BAR.SYNC.DEFER_BLOCKING 0x0 ;  /* 0x0000000000007b1d */ /* 0x000fec0000010000 */
[----:B------:R-:W-:Y:S02]  /*12840*/  STSM.16.M88.4 [R24], R132 ;  /* 0x0000008418007844 */ /* 0x000fe40000000200 */
        /* <DEDUP_REMOVED lines=15> */
[----:B------:R1:W-:Y:S02]  /*12940*/  STSM.16.M88.4 [R24], R144 ;  /* 0x0000009018007844 */ /* 0x0003e40000000200 */
[----:B------:R-:W-:Y:S01]  /*12950*/  BAR.SYNC.DEFER_BLOCKING 0x0 ;  /* 0x0000000000007b1d */ /* 0x000fe20000010000 */
[----:B------:R-:W-:-:S02]  /*12960*/  F2FP.BF16.F32.PACK_AB R95, R248, R247 ;  /* 0x000000f7f85f723e */ /* 0x000fc400000010ff */
[----:B------:R-:W-:Y:S02]  /*12970*/  F2FP.BF16.F32.PACK_AB R49, R43, R46 ;  /* 0x0000002e2b31723e */ /* 0x000fe400000010ff */
[----:B------:R-:W-:Y:S02]  /*12980*/  F2FP.BF16.F32.PACK_AB R45, R39, R42 ;  /* 0x0000002a272d723e */ /* 0x000fe400000010ff */
[----:B------:R-:W-:Y:S02]  /*12990*/  F2FP.BF16.F32.PACK_AB R50, R172, R167 ;  /* 0x000000a7ac32723e */ /* 0x000fe400000010ff */
[----:B------:R-:W-:Y:S02]  /*129a0*/  F2FP.BF16.F32.PACK_AB R47, R252, R251 ;  /* 0x000000fbfc2f723e */ /* 0x000fe400000010ff */
[----:B------:R-:W-:Y:S01]  /*129b0*/  F2FP.BF16.F32.PACK_AB R41, R29, R38 ;  /* 0x000000261d29723e */ /* 0x000fe200000010ff */
[----:B-1----:R-:W1:Y:S01]  /*129c0*/  LDC R144, c[0x0][0x278] ;  /* 0x00009e00ff907b82 */ /* 0x002e620000000800 */
[----:B------:R-:W-:-:S02]  /*129d0*/  F2FP.BF16.F32.PACK_AB R37, R25, R28 ;  /* 0x0000001c1925723e */ /* 0x000fc400000010ff */
[----:B------:R-:W-:Y:S02]  /*129e0*/  F2FP.BF16.F32.PACK_AB R31, R222, R7 ;  /* 0x00000007de1f723e */ /* 0x000fe400000010ff */
[----:B------:R-:W-:Y:S02]  /*129f0*/  F2FP.BF16.F32.PACK_AB R140, R3, R20 ;  /* 0x00000014038c723e */ /* 0x000fe400000010ff */
[----:B------:R-:W-:Y:S01]  /*12a00*/  F2FP.BF16.F32.PACK_AB R141, R148, R21 ;  /* 0x00000015948d723e */ /* 0x000fe200000010ff */
[----:B------:R-:W5:Y:S01]  /*12a10*/  LDC R3, c[0x0][0x278] ;  /* 0x00009e00ff037b82 */ /* 0x000f620000000800 */
[----:B------:R-:W5:Y:S07]  /*12a20*/  LDS.128 R88, [R26] ;  /* 0x000000001a587984 */ /* 0x000f6e0000000c00 */
[----:B------:R-:W-:Y:S01]  /*12a30*/  BAR.SYNC.DEFER_BLOCKING 0x0 ;  /* 0x0000000000007b1d */ /* 0x000fe20000010000 */
[----:B--2---:R-:W-:-:S02]  /*12a40*/  F2FP.BF16.F32.PACK_AB R43, R192, R4 ;  /* 0x00000004c02b723e */ /* 0x004fc400000010ff */
[----:B------:R-:W-:Y:S02]  /*12a50*/  F2FP.BF16.F32.PACK_AB R39, R215, R217 ;  /* 0x000000d9d727723e */ /* 0x000fe400000010ff */
[----:B------:R-:W-:-:S03]  /*12a60*/  F2FP.BF16.F32.PACK_AB R46, R174, R173 ;  /* 0x000000adae2e723e */ /* 0x000fc600000010ff */
[----:B------:R-:W2:Y:S01]  /*12a70*/  LDC R147, c[0x0][0x278] ;  /* 0x00009e00ff937b82 */ /* 0x000ea20000000800 */
[----:B------:R-:W2:Y:S04]  /*12a80*/  LDL.LU R4, [R1+0x238] ;  /* 0x0002380001047983 */ /* 0x000ea80000300800 */
[----:B------:R-:W2:Y:S01]  /*12a90*/  LDL.LU R215, [R1+0x234] ;  /* 0x0002340001d77983 */ /* 0x000ea20000300800 */
[----:B------:R-:W-:Y:S01]  /*12aa0*/  F2FP.BF16.F32.PACK_AB R42, R180, R175 ;  /* 0x000000afb42a723e */ /* 0x000fe200000010ff */
[----:B------:R-:W-:Y:S01]  /*12ab0*/  IMAD R155, R155, 0x18, RZ ;  /* 0x000000189b9b7824 */ /* 0x000fe200078e02ff */
[----:B------:R-:W-:Y:S01]  /*12ac0*/  F2FP.BF16.F32.PACK_AB R38, R182, R181 ;  /* 0x000000b5b626723e */ /* 0x000fe200000010ff */
[----:B------:R-:W2:Y:S01]  /*12ad0*/  LDL.LU R217, [R1+0x230] ;  /* 0x0002300001d97983 */ /* 0x000ea20000300800 */
[----:B------:R-:W-:Y:S01]  /*12ae0*/  F2FP.BF16.F32.PACK_AB R28, R27, R30 ;  /* 0x0000001e1b1c723e */ /* 0x000fe200000010ff */
[----:B----4-:R-:W-:Y:S01]  /*12af0*/  IMAD R159, R159, 0x1c, RZ ;  /* 0x0000001c9f9f7824 */ /* 0x010fe200078e02ff */
[----:B------:R-:W-:Y:S01]  /*12b00*/  F2FP.BF16.F32.PACK_AB R29, R22, R23 ;  /* 0x00000017161d723e */ /* 0x000fe200000010ff */
[----:B------:R-:W2:Y:S01]  /*12b10*/  LDL.LU R192, [R1+0x218] ;  /* 0x0002180001c07983 */ /* 0x000ea20000300800 */
[----:B------:R-:W-:-:S02]  /*12b20*/  F2FP.BF16.F32.PACK_AB R142, R188, R187 ;  /* 0x000000bbbc8e723e */ /* 0x000fc400000010ff */
[----:B------:R-:W-:Y:S01]  /*12b30*/  F2FP.BF16.F32.PACK_AB R143, R6, R5 ;  /* 0x00000005068f723e */ /* 0x000fe200000010ff */
[----:B------:R-:W-:Y:S01]  /*12b40*/  STSM.16.M88.4 [R24], R72 ;  /* 0x0000004818007844 */ /* 0x000fe20000000200 */
[----:B------:R-:W-:Y:S01]  /*12b50*/  F2FP.BF16.F32.PACK_AB R30, R184, R183 ;  /* 0x000000b7b81e723e */ /* 0x000fe200000010ff */
[----:B---3--:R-:W-:Y:S01]  /*12b60*/  IMAD R161, R161, 0x1e, RZ ;  /* 0x0000001ea1a17824 */ /* 0x008fe200078e02ff */
[----:B------:R-:W-:Y:S01]  /*12b70*/  F2FP.BF16.F32.PACK_AB R148, R0, R2 ;  /* 0x000000020094723e */ /* 0x000fe200000010ff */
[----:B------:R-:W-:Y:S01]  /*12b80*/  BAR.SYNC.DEFER_BLOCKING 0x0 ;  /* 0x0000000000007b1d */ /* 0x000fe20000010000 */
[----:B------:R-:W-:-:S07]  /*12b90*/  IMAD R25, R243, UR9, RZ ;  /* 0x00000009f3197c24 */ /* 0x000fce000f8e02ff */
[----:B------:R-:W3:Y:S01]  /*12ba0*/  LDC R0, c[0x0][0x278] ;  /* 0x00009e00ff007b82 */ /* 0x000ee20000000800 */
[C---:B-1----:R-:W-:Y:S01]  /*12bb0*/  IMAD R145, R144.reuse, 0x6, RZ ;  /* 0x0000000690917824 */ /* 0x042fe200078e02ff */
[----:B------:R-:W-:Y:S01]  /*12bc0*/  PRMT R146, R13, 0x7632, R146 ;  /* 0x000076320d927816 */ /* 0x000fe20000000092 */
[----:B------:R-:W-:Y:S01]  /*12bd0*/  IMAD R27, R144, 0x3, RZ ;  /* 0x00000003901b7824 */ /* 0x000fe200078e02ff */
[----:B------:R-:W4:Y:S01]  /*12be0*/  LDL.LU R222, [R1+0x22c] ;  /* 0x00022c0001de7983 */ /* 0x000f220000300800 */
[----:B0-----:R-:W-:-:S03]  /*12bf0*/  IMAD R163, R163, 0x22, RZ ;  /* 0x00000022a3a37824 */ /* 0x001fc600078e02ff */
[----:B------:R-:W0:Y:S08]  /*12c00*/  LDC R167, c[0x0][0x278] ;  /* 0x00009e00ffa77b82 */ /* 0x000e300000000800 */
[----:B------:R-:W1:Y:S01]  /*12c10*/  LDC R173, c[0x0][0x278] ;  /* 0x00009e00ffad7b82 */ /* 0x000e620000000800 */
[----:B------:R-:W4:Y:S07]  /*12c20*/  LDS.128 R72, [R26] ;  /* 0x000000001a487984 */ /* 0x000f2e0000000c00 */
[----:B------:R-:W-:Y:S01]  /*12c30*/  BAR.SYNC.DEFER_BLOCKING 0x0 ;  /* 0x0000000000007b1d */ /* 0x000fe20000010000 */
[----:B------:R-:W-:Y:S01]  /*12c40*/  SHF.L.U32 R97, R25, 0x1, RZ ;  /* 0x0000000119617819 */ /* 0x000fe200000006ff */
[----:B------:R-:W-:Y:S01]  /*12c50*/  UIMAD.WIDE UR8, UR8, 0x2, URZ ;  /* 0x00000002080878a5 */ /* 0x000fe2000f8e023f */
[----:B-----5:R-:W-:-:S05]  /*12c60*/  IMAD R169, R169, 0x39, RZ ;  /* 0x00000039a9a97824 */ /* 0x020fca00078e02ff */
[----:B------:R-:W5:Y:S01]  /*12c70*/  LDC R175, c[0x0][0x278] ;  /* 0x00009e00ffaf7b82 */ /* 0x000f620000000800 */
[----:B------:R-:W-:Y:S01]  /*12c80*/  IMAD R171, R171, 0x41, RZ ;  /* 0x00000041abab7824 */ /* 0x000fe200078e02ff */
[----:B------:R-:W4:Y:S01]  /*12c90*/  LDL.LU R7, [R1+0x228] ;  /* 0x0002280001077983 */ /* 0x000f220000300800 */
[----:B------:R-:W-:-:S05]  /*12ca0*/  IMAD R179, R179, 0x49, RZ ;  /* 0x00000049b3b37824 */ /* 0x000fca00078e02ff */
[----:B------:R-:W3:Y:S08]  /*12cb0*/  LDC R183, c[0x0][0x278] ;  /* 0x00009e00ffb77b82 */ /* 0x000ef00000000800 */
[----:B------:R-:W5:Y:S01]  /*12cc0*/  LDC R187, c[0x0][0x278] ;  /* 0x00009e00ffbb7b82 */ /* 0x000f620000000800 */
[----:B------:R-:W-:Y:S07]  /*12cd0*/  STSM.16.M88.4 [R24], R76 ;  /* 0x0000004c18007844 */ /* 0x000fee0000000200 */
[----:B------:R-:W-:Y:S01]  /*12ce0*/  BAR.SYNC.DEFER_BLOCKING 0x0 ;  /* 0x0000000000007b1d */ /* 0x000fe20000010000 */
[----:B------:R-:W-:Y:S01]  /*12cf0*/  IADD3 R96, P3, P5, R97, UR5, R98 ;  /* 0x0000000561607c10 */ /* 0x000fe2000fd7e062 */
[----:B0-----:R-:W-:-:S02]  /*12d00*/  IMAD R167, R167, 0x44, RZ ;  /* 0x00000044a7a77824 */ /* 0x001fc400078e02ff */
[----:B-1----:R-:W-:Y:S02]  /*12d10*/  IMAD R173, R173, 0x46, RZ ;  /* 0x00000046adad7824 */ /* 0x002fe400078e02ff */
[----:B------:R-:W-:Y:S02]  /*12d20*/  IMAD R189, R189, 0x5d, RZ ;  /* 0x0000005dbdbd7824 */ /* 0x000fe400078e02ff */
[----:B------:R-:W-:Y:S01]  /*12d30*/  IMAD R191, R191, 0x61, RZ ;  /* 0x00000061bfbf7824 */ /* 0x000fe200078e02ff */
[----:B------:R-:W4:Y:S04]  /*12d40*/  LDL.LU R6, [R1+0x224] ;  /* 0x0002240001067983 */ /* 0x000f280000300800 */
[----:B------:R-:W0:Y:S01]  /*12d50*/  LDS.128 R76, [R26] ;  /* 0x000000001a4c7984 */ /* 0x000e220000000c00 */
[----:B------:R-:W-:Y:S01]  /*12d60*/  BAR.SYNC.DEFER_BLOCKING 0x0 ;  /* 0x0000000000007b1d */ /* 0x000fe20000010000 */
[----:B------:R-:W-:Y:S01]  /*12d70*/  IMAD.HI R98, R25, 0x2, RZ ;  /* 0x0000000219627827 */ /* 0x000fe200078e02ff */
[----:B--2---:R-:W-:-:S04]  /*12d80*/  F2FP.BF16.F32.PACK_AB R151, R192, R4 ;  /* 0x00000004c097723e */ /* 0x004fc800000010ff */
[----:B------:R-:W-:Y:S02]  /*12d90*/  STSM.16.M88.4 [R24], R64 ;  /* 0x0000004018007844 */ /* 0x000fe40000000200 */
[----:B------:R-:W-:Y:S01]  /*12da0*/  BAR.SYNC.DEFER_BLOCKING 0x0 ;  /* 0x0000000000007b1d */ /* 0x000fe20000010000 */
[----:B---3--:R-:W-:Y:S02]  /*12db0*/  IMAD R183, R183, 0x4d, RZ ;  /* 0x0000004db7b77824 */ /* 0x008fe400078e02ff */
[----:B-----5:R-:W-:Y:S02]  /*12dc0*/  IMAD R187, R187, 0x4f, RZ ;  /* 0x0000004fbbbb7824 */ /* 0x020fe400078e02ff */
[----:B------:R-:W-:Y:S02]  /*12dd0*/  IMAD R203, R203, 0x75, RZ ;  /* 0x00000075cbcb7824 */ /* 0x000fe400078e02ff */
[----:B------:R-:W-:Y:S01]  /*12de0*/  IMAD R205, R205, 0x77, RZ ;  /* 0x00000077cdcd7824 */ /* 0x000fe200078e02ff */
[----:B------:R-:W2:Y:S01]  /*12df0*/  LDL.LU R5, [R1+0x220] ;  /* 0x0002200001057983 */ /* 0x000ea20000300800 */
[----:B------:R-:W-:Y:S01]  /*12e00*/  IMAD.SHL.U32 R25, R144, 0x2, RZ ;  /* 0x0000000290197824 */ /* 0x000fe200078e00ff */
[----:B------:R-:W-:Y:S01]  /*12e10*/  IADD3.X R97, R98, UR9, R99, P3, P5 ;  /* 0x0000000962617c10 */ /* 0x000fe20009fea463 */
[----:B------:R-:W-:Y:S01]  /*12e20*/  ULDC.64 UR8, c[0x0][0x270] ;  /* 0x00009c0000087ab9 */ /* 0x000fe20000000a00 */
[----:B------:R-:W3:Y:S04]  /*12e30*/  LDL.LU R4, [R1+0x21c] ;  /* 0x00021c0001047983 */ /* 0x000ee80000300800 */
[----:B------:R-:W1:Y:S01]  /*12e40*/  LDS.128 R64, [R26] ;  /* 0x000000001a407984 */ /* 0x000e620000000c00 */
        /* <DEDUP_REMOVED lines=15> */
[----:B------:R-:W2:Y:S02]  /*12f40*/  LDS.128 R52, [R26] ;  /* 0x000000001a347984 */ /* 0x000ea40000000c00 */
[----:B------:R-:W-:Y:S06]  /*12f50*/  BAR.SYNC.DEFER_BLOCKING 0x0 ;  /* 0x0000000000007b1d */ /* 0x000fec0000010000 */
[----:B------:R-:W-:Y:S02]  /*12f60*/  STSM.16.M88.4 [R24], R92 ;  /* 0x0000005c18007844 */ /* 0x000fe40000000200 */
[----:B------:R-:W-:Y:S06]  /*12f70*/  BAR.SYNC.DEFER_BLOCKING 0x0 ;  /* 0x0000000000007b1d */ /* 0x000fec0000010000 */
[----:B------:R-:W2:Y:S02]  /*12f80*/  LDS.128 R92, [R26] ;  /* 0x000000001a5c7984 */ /* 0x000ea40000000c00 */
[----:B------:R-:W-:Y:S06]  /*12f90*/  BAR.SYNC.DEFER_BLOCKING 0x0 ;  /* 0x0000000000007b1d */ /* 0x000fec0000010000 */
[----:B------:R-:W-:Y:S02]  /*12fa0*/  STSM.16.M88.4 [R24], R48 ;  /* 0x0000003018007844 */ /* 0x000fe40000000200 */
[----:B------:R-:W-:Y:S06]  /*12fb0*/  BAR.SYNC.DEFER_BLOCKING 0x0 ;  /* 0x0000000000007b1d */ /* 0x000fec0000010000 */
[----:B------:R-:W3:Y:S02]  /*12fc0*/  LDS.128 R48, [R26] ;  /* 0x000000001a307984 */ /* 0x000ee40000000c00 */
        /* <DEDUP_REMOVED lines=17> */
[----:B------:R0:W-:Y:S02]  /*130e0*/  STSM.16.M88.4 [R24], R140 ;  /* 0x0000008c18007844 */ /* 0x0001e40000000200 */
[----:B------:R-:W-:Y:S01]  /*130f0*/  BAR.SYNC.DEFER_BLOCKING 0x0 ;  /* 0x0000000000007b1d */ /* 0x000fe20000010000 */
[----:B------:R-:W-:-:S02]  /*13100*/  IADD3 R2, P3, R25, R96, RZ ;  /* 0x0000006019027210 */ /* 0x000fc40007f7e0ff */
[----:B------:R-:W-:Y:S02]  /*13110*/  PRMT R99, R12, 0x7632, R99 ;  /* 0x000076320c637816 */ /* 0x000fe40000000063 */
[----:B------:R-:W-:Y:S02]  /*13120*/  LEA R98, P5, R147, R96, 0x2 ;  /* 0x0000006093627211 */ /* 0x000fe400078a10ff */
[----:B0-----:R-:W-:Y:S01]  /*13130*/  SHF.L.U32 R141, R144, 0x2, RZ ;  /* 0x00000002908d7819 */ /* 0x001fe200000006ff */
[----:B------:R-:W0:Y:S01]  /*13140*/  LDC R142, c[0x0][0x278] ;  /* 0x00009e00ff8e7b82 */ /* 0x000e220000000800 */
[----:B------:R-:W3:Y:S07]  /*13150*/  LDS.128 R28, [R26] ;  /* 0x000000001a1c7984 */ /* 0x000eee0000000c00 */
[----:B------:R-:W-:Y:S01]  /*13160*/  BAR.SYNC.DEFER_BLOCKING 0x0 ;  /* 0x0000000000007b1d */ /* 0x000fe20000010000 */
[----:B------:R-:W-:-:S05]  /*13170*/  LEA.HI.X.SX32 R3, R3, R97, 0x1, P3 ;  /* 0x0000006103037211 */ /* 0x000fca00018f0eff */
[----:B------:R1:W-:Y:S02]  /*13180*/  STSM.16.M88.4 [R24], R148 ;  /* 0x0000009418007844 */ /* 0x0003e40000000200 */
[----:B------:R-:W-:Y:S01]  /*13190*/  BAR.SYNC.DEFER_BLOCKING 0x0 ;  /* 0x0000000000007b1d */ /* 0x000fe20000010000 */
[C---:B------:R-:W-:Y:S02]  /*131a0*/  IMAD R147, R144.reuse, 0xa, RZ ;  /* 0x0000000a90937824 */ /* 0x040fe400078e02ff */
[----:B------:R-:W-:-:S03]  /*131b0*/  IMAD R143, R144, 0x5, RZ ;  /* 0x00000005908f7824 */ /* 0x000fc600078e02ff */
[-C--:B------:R-:W-:Y:S02]  /*131c0*/  IADD3 R140, P6, R147, R96.reuse, RZ ;  /* 0x00000060938c7210 */ /* 0x080fe40007fde0ff */
[-C--:B-1----:R-:W-:Y:S01]  /*131d0*/  IADD3 R24, P3, R145, R96.reuse, RZ ;  /* 0x0000006091187210 */ /* 0x082fe20007f7e0ff */
[----:B------:R-:W-:Y:S04]  /*131e0*/  STG.E.U16 desc[UR6][R96.64], R12 ;  /* 0x0000000c60007986 */ /* 0x000fe8000c101506 */
[----:B------:R1:W-:Y:S01]  /*131f0*/  STG.E.U16 desc[UR6][R2.64], R99 ;  /* 0x0000006302007986 */ /* 0x0003e2000c101506 */
[----:B------:R-:W-:Y:S01]  /*13200*/  IMAD R149, R144, 0xe, RZ ;  /* 0x0000000e90957824 */ /* 0x000fe200078e02ff */
[----:B-1----:R-:W-:Y:S02]  /*13210*/  LEA.HI.X.SX32 R99, R25, R97, 0x1, P5 ;  /* 0x0000006119637211 */ /* 0x002fe400028f0eff */
[----:B------:R-:W-:-:S02]  /*13220*/  LEA R2, P5, R153, R96, 0x3 ;  /* 0x0000006099027211 */ /* 0x000fc400078a18ff */
[-C--:B------:R-:W-:Y:S01]  /*13230*/  LEA.HI.X.SX32 R25, R27, R97.reuse, 0x1, P3 ;  /* 0x000000611b197211 */ /* 0x080fe200018f0eff */
[----:B------:R1:W-:Y:S01]  /*13240*/  STG.E.U16 desc[UR6][R98.64], R13 ;  /* 0x0000000d62007986 */ /* 0x0003e2000c101506 */
[-C--:B------:R-:W-:Y:S01]  /*13250*/  LEA.HI.X.SX32 R3, R141, R97.reuse, 0x1, P5 ;  /* 0x000000618d037211 */ /* 0x080fe200028f0eff */
[----:B------:R-:W5:Y:S01]  /*13260*/  LDC R153, c[0x0][0x278] ;  /* 0x00009e00ff997b82 */ /* 0x000f620000000800 */
[----:B------:R-:W-:Y:S01]  /*13270*/  LEA.HI.X.SX32 R141, R143, R97, 0x1, P6 ;  /* 0x000000618f8d7211 */ /* 0x000fe200030f0eff */
[----:B------:R-:W-:Y:S01]  /*13280*/  IMAD R143, R144, 0xc, RZ ;  /* 0x0000000c908f7824 */ /* 0x000fe200078e02ff */
[----:B------:R-:W-:Y:S01]  /*13290*/  PRMT R148, R14, 0x7632, R148 ;  /* 0x000076320e947816 */ /* 0x000fe20000000094 */
[----:B------:R4:W-:Y:S03]  /*132a0*/  STG.E.U16 desc[UR6][R24.64], R146 ;  /* 0x0000009218007986 */ /* 0x0009e6000c101506 */
[----:B------:R-:W-:Y:S01]  /*132b0*/  IADD3 R12, P5, R143, R96, RZ ;  /* 0x000000608f0c7210 */ /* 0x000fe20007fbe0ff */
[----:B------:R0:W-:Y:S01]  /*132c0*/  STG.E.U16 desc[UR6][R2.64], R14 ;  /* 0x0000000e02007986 */ /* 0x0001e2000c101506 */
[----:B------:R-:W-:-:S02]  /*132d0*/  IMAD R27, R144, 0x7, RZ ;  /* 0x00000007901b7824 */ /* 0x000fc400078e02ff */
[----:B------:R-:W-:Y:S01]  /*132e0*/  IMAD R151, R0, 0x12, RZ ;  /* 0x0000001200977824 */ /* 0x000fe200078e02ff */
[----:B-1----:R-:W-:Y:S01]  /*132f0*/  LEA.HI.X.SX32 R13, R145, R97, 0x1, P5 ;  /* 0x00000061910d7211 */ /* 0x002fe200028f0eff */
[----:B------:R1:W-:Y:S01]  /*13300*/  STG.E.U16 desc[UR6][R140.64], R148 ;  /* 0x000000948c007986 */ /* 0x0003e2000c101506 */
[----:B------:R-:W-:Y:S01]  /*13310*/  SHF.L.U32 R99, R144, 0x3, RZ ;  /* 0x0000000390637819 */ /* 0x000fe200000006ff */
[----:B------:R-:W5:Y:S01]  /*13320*/  LDC R0, c[0x0][0x278] ;  /* 0x00009e00ff007b82 */ /* 0x000f620000000800 */
[-C--:B----4-:R-:W-:Y:S02]  /*13330*/  LEA R24, P5, R157, R96.reuse, 0x4 ;  /* 0x000000609d187211 */ /* 0x090fe400078a20ff */
[----:B0-----:R-:W-:-:S05]  /*13340*/  IADD3 R2, P3, R149, R96, RZ ;  /* 0x0000006095027210 */ /* 0x001fca0007f7e0ff */
[----:B------:R-:W0:Y:S01]  /*13350*/  LDC R157, c[0x0][0x278] ;  /* 0x00009e00ff9d7b82 */ /* 0x000e220000000800 */
[----:B------:R-:W-:Y:S01]  /*13360*/  LEA.HI.X.SX32 R3, R27, R97, 0x1, P3 ;  /* 0x000000611b037211 */ /* 0x000fe200018f0eff */
[----:B-1----:R-:W-:Y:S01]  /*13370*/  IMAD R141, R144, 0x9, RZ ;  /* 0x00000009908d7824 */ /* 0x002fe200078e02ff */
[----:B------:R-:W-:Y:S02]  /*13380*/  IADD3 R98, P6, R151, R96, RZ ;  /* 0x0000006097627210 */ /* 0x000fe40007fde0ff */
[----:B------:R-:W-:-:S03]  /*13390*/  PRMT R14, R15, 0x7632, R14 ;  /* 0x000076320f0e7816 */ /* 0x000fc6000000000e */
[----:B------:R-:W1:Y:S01]  /*133a0*/  LDC R27, c[0x0][0x278] ;  /* 0x00009e00ff1b7b82 */ /* 0x000e620000000800 */
[-C--:B------:R-:W-:Y:S02]  /*133b0*/  LEA.HI.X.SX32 R25, R99, R97.reuse, 0x1, P5 ;  /* 0x0000006163197211 */ /* 0x080fe400028f0eff */
[----:B------:R-:W-:Y:S02]  /*133c0*/  LEA.HI.X.SX32 R99, R141, R97, 0x1, P6 ;  /* 0x000000618d637211 */ /* 0x000fe400030f0eff */
[----:B------:R-:W-:Y:S01]  /*133d0*/  PRMT R140, R16, 0x7632, R140 ;  /* 0x00007632108c7816 */ /* 0x000fe2000000008c */
[----:B------:R-:W-:Y:S01]  /*133e0*/  STG.E.U16 desc[UR6][R12.64], R15 ;  /* 0x0000000f0c007986 */ /* 0x000fe2000c101506 */
[----:B------:R-:W-:Y:S01]  /*133f0*/  IMAD R145, R142, 0x14, RZ ;  /* 0x000000148e917824 */ /* 0x000fe200078e02ff */
[----:B------:R-:W4:Y:S02]  /*13400*/  LDC R141, c[0x0][0x278] ;  /* 0x00009e00ff8d7b82 */ /* 0x000f240000000800 */
[----:B------:R5:W-:Y:S04]  /*13410*/  STG.E.U16 desc[UR6][R2.64], R14 ;  /* 0x0000000e02007986 */ /* 0x000be8000c101506 */
[----:B------:R-:W-:Y:S01]  /*13420*/  STG.E.U16 desc[UR6][R24.64], R16 ;  /* 0x0000001018007986 */ /* 0x000fe2000c101506 */
[----:B-----5:R-:W-:Y:S01]  /*13430*/  IMAD R153, R153, 0x16, RZ ;  /* 0x0000001699997824 */ /* 0x020fe200078e02ff */
[----:B------:R-:W5:Y:S02]  /*13440*/  LDC R142, c[0x0][0x278] ;  /* 0x00009e00ff8e7b82 */ /* 0x000f640000000800 */
[----:B------:R0:W-:Y:S01]  /*13450*/  STG.E.U16 desc[UR6][R98.64], R140 ;  /* 0x0000008c62007986 */ /* 0x0001e2000c101506 */
[----:B------:R-:W-:-:S05]  /*13460*/  IADD3 R2, P3, R145, R96, RZ ;  /* 0x0000006091027210 */ /* 0x000fca0007f7e0ff */
[----:B------:R-:W2:Y:S08]  /*13470*/  LDC R146, c[0x0][0x278] ;  /* 0x00009e00ff927b82 */ /* 0x000eb00000000800 */
[----:B0-----:R-:W0:Y:S01]  /*13480*/  LDC R99, c[0x0][0x278] ;  /* 0x00009e00ff637b82 */ /* 0x001e220000000800 */
[----:B------:R-:W-:-:S07]  /*13490*/  LEA.HI.X.SX32 R3, R147, R97, 0x1, P3 ;  /* 0x0000006193037211 */ /* 0x000fce00018f0eff */
[----:B------:R-:W4:Y:S01]  /*134a0*/  LDC R16, c[0x0][0x278] ;  /* 0x00009e00ff107b82 */ /* 0x000f220000000800 */
[----:B------:R-:W-:Y:S01]  /*134b0*/  IMAD R13, R144, 0xb, RZ ;  /* 0x0000000b900d7824 */ /* 0x000fe200078e02ff */
[-C--:B------:R-:W-:Y:S01]  /*134c0*/  IADD3 R12, P5, R153, R96.reuse, RZ ;  /* 0x00000060990c7210 */ /* 0x080fe20007fbe0ff */
[----:B------:R-:W-:Y:S01]  /*134d0*/  IMAD R157, R157, 0x1a, RZ ;  /* 0x0000001a9d9d7824 */ /* 0x000fe200078e02ff */
[----:B------:R-:W-:-:S04]  /*134e0*/  IADD3 R14, P6, R155, R96, RZ ;  /* 0x000000609b0e7210 */ /* 0x000fc80007fde0ff */
[----:B------:R-:W2:Y:S01]  /*134f0*/  LDC R140, c[0x0][0x278] ;  /* 0x00009e00ff8c7b82 */ /* 0x000ea20000000800 */
[----:B------:R-:W-:Y:S01]  /*13500*/  PRMT R24, R17, 0x7632, R24 ;  /* 0x0000763211187816 */ /* 0x000fe20000000018 */
[----:B------:R1:W-:Y:S01]  /*13510*/  STG.E.U16 desc[UR6][R2.64], R17 ;  /* 0x0000001102007986 */ /* 0x0003e2000c101506 */
[-C--:B------:R-:W-:Y:S02]  /*13520*/  LEA.HI.X.SX32 R13, R13, R97.reuse, 0x1, P5 ;  /* 0x000000610d0d7211 */ /* 0x080fe400028f0eff */
[----:B------:R-:W-:Y:S02]  /*13530*/  LEA.HI.X.SX32 R15, R143, R97, 0x1, P6 ;  /* 0x000000618f0f7211 */ /* 0x000fe400030f0eff */
[----:B------:R-:W-:Y:S01]  /*13540*/  PRMT R25, R18, 0x7632, R25 ;  /* 0x0000763212197816 */ /* 0x000fe20000000019 */
[----:B------:R5:W-:Y:S01]  /*13550*/  STG.E.U16 desc[UR6][R12.64], R24 ;  /* 0x000000180c007986 */ /* 0x000be2000c101506 */
[----:B------:R-:W3:Y:S01]  /*13560*/  LDC R143, c[0x0][0x278] ;  /* 0x00009e00ff8f7b82 */ /* 0x000ee20000000800 */
[----:B-1----:R-:W-:Y:S01]  /*13570*/  SHF.L.U32 R17, R27, 0x4, RZ ;  /* 0x000000041b117819 */ /* 0x002fe200000006ff */
[----:B------:R-:W-:Y:S01]  /*13580*/  IMAD R3, R144, 0xd, RZ ;  /* 0x0000000d90037824 */ /* 0x000fe200078e02ff */
[----:B------:R-:W-:-:S05]  /*13590*/  IADD3 R2, P5, R157, R96, RZ ;  /* 0x000000609d027210 */ /* 0x000fca0007fbe0ff */
[----:B------:R-:W1:Y:S01]  /*135a0*/  LDC R27, c[0x0][0x278] ;  /* 0x00009e00ff1b7b82 */ /* 0x000e620000000800 */
[----:B------:R0:W-:Y:S01]  /*135b0*/  STG.E.U16 desc[UR6][R14.64], R18 ;  /* 0x000000120e007986 */ /* 0x0001e2000c101506 */
[----:B------:R-:W-:Y:S01]  /*135c0*/  LEA.HI.X.SX32 R3, R3, R97, 0x1, P5 ;  /* 0x0000006103037211 */ /* 0x000fe200028f0eff */
[----:B-----5:R-:W-:-:S05]  /*135d0*/  IMAD R13, R0, 0xf, RZ ;  /* 0x0000000f000d7824 */ /* 0x020fca00078e02ff */
[----:B------:R-:W5:Y:S01]  /*135e0*/  LDC R144, c[0x0][0x278] ;  /* 0x00009e00ff907b82 */ /* 0x000f620000000800 */
[-C--:B------:R-:W-:Y:S01]  /*135f0*/  IADD3 R24, P5, R161, R96.reuse, RZ ;  /* 0x00000060a1187210 */ /* 0x080fe20007fbe0ff */
[----:B------:R4:W-:Y:S01]  /*13600*/  STG.E.U16 desc[UR6][R2.64], R25 ;  /* 0x0000001902007986 */ /* 0x0009e2000c101506 */
[-C--:B0-----:R-:W-:Y:S02]  /*13610*/  LEA R98, P6, R99, R96.reuse, 0x5 ;  /* 0x0000006063627211 */ /* 0x081fe400078c28ff */
[----:B------:R-:W-:-:S03]  /*13620*/  IADD3 R14, P3, R159, R96, RZ ;  /* 0x000000609f0e7210 */ /* 0x000fc60007f7e0ff */
[----:B------:R-:W0:Y:S01]  /*13630*/  LDC R0, c[0x0][0x278] ;  /* 0x00009e00ff007b82 */ /* 0x000e220000000800 */
[-C--:B------:R-:W-:Y:S02]  /*13640*/  LEA.HI.X.SX32 R15, R149, R97.reuse, 0x1, P3 ;  /* 0x00000061950f7211 */ /* 0x080fe400018f0eff */
[----:B------:R-:W-:Y:S02]  /*13650*/  PRMT R12, R19, 0x7632, R12 ;  /* 0x00007632130c7816 */ /* 0x000fe4000000000c */
[-C--:B----4-:R-:W-:Y:S01]  /*13660*/  LEA.HI.X.SX32 R25, R13, R97.reuse, 0x1, P5 ;  /* 0x000000610d197211 */ /* 0x090fe200028f0eff */
[----:B------:R-:W-:Y:S02]  /*13670*/  IMAD R3, R16, 0x11, RZ ;  /* 0x0000001110037824 */ /* 0x000fe400078e02ff */
[----:B------:R-:W4:Y:S01]  /*13680*/  LDC R147, c[0x0][0x278] ;  /* 0x00009e00ff937b82 */ /* 0x000f220000000800 */
[----:B------:R-:W-:Y:S01]  /*13690*/  IMAD R13, R141, 0x24, RZ ;  /* 0x000000248d0d7824 */ /* 0x000fe200078e02ff */
[----:B------:R-:W-:Y:S01]  /*136a0*/  LEA.HI.X.SX32 R99, R17, R97, 0x1, P6 ;  /* 0x0000006111637211 */ /* 0x000fe200030f0eff */
[----:B------:R-:W-:Y:S01]  /*136b0*/  IMAD R17, R142, 0x26, RZ ;  /* 0x000000268e117824 */ /* 0x000fe200078e02ff */
[----:B------:R2:W-:Y:S04]  /*136c0*/  STG.E.U16 desc[UR6][R14.64], R19 ;  /* 0x000000130e007986 */ /* 0x0005e8000c101506 */
[----:B------:R-:W0:Y:S01]  /*136d0*/  LDC R16, c[0x0][0x278] ;  /* 0x00009e00ff107b82 */ /* 0x000e220000000800 */
[----:B------:R-:W-:Y:S01]  /*136e0*/  STG.E.U16 desc[UR6][R24.64], R12 ;  /* 0x0000000c18007986 */ /* 0x000fe2000c101506 */
[----:B------:R-:W-:-:S02]  /*136f0*/  IADD3 R2, P3, R163, R96, RZ ;  /* 0x00000060a3027210 */ /* 0x000fc40007f7e0ff */
[-C--:B------:R-:W-:Y:S01]  /*13700*/  IADD3 R18, P6, R17, R96.reuse, RZ ;  /* 0x0000006011127210 */ /* 0x080fe20007fde0ff */
[----:B------:R3:W-:Y:S01]  /*13710*/  STG.E.U16 desc[UR6][R98.64], R8 ;  /* 0x0000000862007986 */ /* 0x0007e2000c101506 */
[----:B--2---:R-:W-:Y:S01]  /*13720*/  IADD3 R14, P5, R13, R96, RZ ;  /* 0x000000600d0e7210 */ /* 0x004fe20007fbe0ff */
[----:B------:R-:W-:Y:S01]  /*13730*/  IMAD R19, R140, 0x13, RZ ;  /* 0x000000138c137824 */ /* 0x000fe200078e02ff */
[-C--:B------:R-:W-:Y:S01]  /*13740*/  LEA.HI.X.SX32 R3, R3, R97.reuse, 0x1, P3 ;  /* 0x0000006103037211 */ /* 0x080fe200018f0eff */
[----:B-1----:R-:W-:Y:S01]  /*13750*/  IMAD R27, R27, 0x28, RZ ;  /* 0x000000281b1b7824 */ /* 0x002fe200078e02ff */
[----:B------:R-:W1:Y:S01]  /*13760*/  LDC R149, c[0x0][0x278] ;  /* 0x00009e00ff957b82 */ /* 0x000e620000000800 */
[-C--:B------:R-:W-:Y:S02]  /*13770*/  LEA.HI.X.SX32 R15, R151, R97.reuse, 0x1, P5 ;  /* 0x00000061970f7211 */ /* 0x080fe400028f0eff */
[----:B------:R-:W-:Y:S02]  /*13780*/  LEA.HI.X.SX32 R19, R19, R97, 0x1, P6 ;  /* 0x0000006113137211 */ /* 0x000fe400030f0eff */
[----:B---3--:R-:W-:-:S03]  /*13790*/  PRMT R8, R8, 0x7632, R8 ;  /* 0x0000763208087816 */ /* 0x008fc60000000008 */
[----:B------:R-:W2:Y:S01]  /*137a0*/  LDC R24, c[0x0][0x278] ;  /* 0x00009e00ff187b82 */ /* 0x000ea20000000800 */
[----:B------:R-:W-:Y:S01]  /*137b0*/  PRMT R25, R9, 0x7632, R25 ;  /* 0x0000763209197816 */ /* 0x000fe20000000019 */
[----:B------:R3:W-:Y:S01]  /*137c0*/  STG.E.U16 desc[UR6][R2.64], R8 ;  /* 0x0000000802007986 */ /* 0x0007e2000c101506 */
[----:B-----5:R-:W-:-:S05]  /*137d0*/  IMAD R99, R144, 0x2a, RZ ;  /* 0x0000002a90637824 */ /* 0x020fca00078e02ff */
[----:B------:R-:W5:Y:S01]  /*137e0*/  LDC R151, c[0x0][0x278] ;  /* 0x00009e00ff977b82 */ /* 0x000f620000000800 */
[----:B------:R-:W-:Y:S01]  /*137f0*/  STG.E.U16 desc[UR6][R14.64], R9 ;  /* 0x000000090e007986 */ /* 0x000fe2000c101506 */
[----:B------:R-:W-:-:S03]  /*13800*/  IMAD R143, R143, 0x15, RZ ;  /* 0x000000158f8f7824 */ /* 0x000fc600078e02ff */
[----:B------:R0:W-:Y:S01]  /*13810*/  STG.E.U16 desc[UR6][R18.64], R25 ;  /* 0x0000001912007986 */ /* 0x0001e2000c101506 */
[-C--:B---3--:R-:W-:Y:S02]  /*13820*/  IADD3 R2, P5, R27, R96.reuse, RZ ;  /* 0x000000601b027210 */ /* 0x088fe40007fbe0ff */
[----:B------:R-:W3:Y:S01]  /*13830*/  LDC R12, c[0x0][0x278] ;  /* 0x00009e00ff0c7b82 */ /* 0x000ee20000000800 */
[----:B------:R-:W-:Y:S01]  /*13840*/  IADD3 R8, P3, R99, R96, RZ ;  /* 0x0000006063087210 */ /* 0x000fe20007f7e0ff */
[----:B----4-:R-:W-:Y:S01]  /*13850*/  IMAD R141, R147, 0x2e, RZ ;  /* 0x0000002e938d7824 */ /* 0x010fe200078e02ff */
[----:B------:R-:W-:-:S05]  /*13860*/  LEA.HI.X.SX32 R3, R145, R97, 0x1, P5 ;  /* 0x0000006191037211 */ /* 0x000fca00028f0eff */
[----:B------:R-:W4:Y:S01]  /*13870*/  LDC R98, c[0x0][0x278] ;  /* 0x00009e00ff627b82 */ /* 0x000f220000000800 */
[----:B0-----:R-:W-:Y:S02]  /*13880*/  IMAD R25, R146, 0x2c, RZ ;  /* 0x0000002c92197824 */ /* 0x001fe400078e02ff */
[----:B------:R-:W-:Y:S01]  /*13890*/  IMAD R19, R0, 0x17, RZ ;  /* 0x0000001700137824 */ /* 0x000fe200078e02ff */
[-C--:B------:R-:W-:Y:S02]  /*138a0*/  LEA.HI.X.SX32 R9, R143, R97.reuse, 0x1, P3 ;  /* 0x000000618f097211 */ /* 0x080fe400018f0eff */
[----:B------:R-:W-:Y:S02]  /*138b0*/  IADD3 R14, P5, R25, R96, RZ ;  /* 0x00000060190e7210 */ /* 0x000fe40007fbe0ff */
[----:B------:R-:W0:Y:S01]  /*138c0*/  LDC R0, c[0x0][0x278] ;  /* 0x00009e00ff007b82 */ /* 0x000e220000000800 */
[----:B------:R-:W-:Y:S01]  /*138d0*/  IMAD R143, R16, 0x30, RZ ;  /* 0x00000030108f7824 */ /* 0x000fe200078e02ff */
[----:B------:R1:W-:Y:S01]  /*138e0*/  STG.E.U16 desc[UR6][R2.64], R10 ;  /* 0x0000000a02007986 */ /* 0x0003e2000c101506 */
[----:B------:R-:W-:-:S02]  /*138f0*/  LEA.HI.X.SX32 R15, R153, R97, 0x1, P5 ;  /* 0x00000061990f7211 */ /* 0x000fc400028f0eff */
[----:B------:R-:W-:-:S03]  /*13900*/  IADD3 R18, P6, R141, R96, RZ ;  /* 0x000000608d127210 */ /* 0x000fc60007fde0ff */
[----:B------:R-:W0:Y:S01]  /*13910*/  LDC R153, c[0x0][0x278] ;  /* 0x00009e00ff997b82 */ /* 0x000e220000000800 */
[----:B--2---:R-:W-:Y:S01]  /*13920*/  IMAD R145, R24, 0x32, RZ ;  /* 0x0000003218917824 */ /* 0x004fe200078e02ff */
[----:B------:R-:W-:Y:S02]  /*13930*/  LEA.HI.X.SX32 R19, R19, R97, 0x1, P6 ;  /* 0x0000006113137211 */ /* 0x000fe400030f0eff */
[----:B-1----:R-:W-:Y:S02]  /*13940*/  PRMT R3, R10, 0x7632, R3 ;  /* 0x000076320a037816 */ /* 0x002fe40000000003 */
[----:B------:R-:W-:Y:S02]  /*13950*/  IADD3 R2, P5, R143, R96, RZ ;  /* 0x000000608f027210 */ /* 0x000fe40007fbe0ff */
[----:B------:R-:W1:Y:S01]  /*13960*/  LDC R16, c[0x0][0x278] ;  /* 0x00009e00ff107b82 */ /* 0x000e620000000800 */
[----:B------:R-:W-:Y:S01]  /*13970*/  PRMT R142, R11, 0x7632, R142 ;  /* 0x000076320b8e7816 */ /* 0x000fe2000000008e */
[----:B------:R2:W-:Y:S01]  /*13980*/  STG.E.U16 desc[UR6][R8.64], R3 ;  /* 0x0000000308007986 */ /* 0x0005e2000c101506 */
[----:B-----5:R-:W-:-:S05]  /*13990*/  IMAD R151, R151, 0x19, RZ ;  /* 0x0000001997977824 */ /* 0x020fca00078e02ff */
[----:B------:R-:W5:Y:S01]  /*139a0*/  LDC R140, c[0x0][0x278] ;  /* 0x00009e00ff8c7b82 */ /* 0x000f620000000800 */
[----:B------:R3:W-:Y:S01]  /*139b0*/  STG.E.U16 desc[UR6][R14.64], R11 ;  /* 0x0000000b0e007986 */ /* 0x0007e2000c101506 */
[----:B--2---:R-:W-:-:S03]  /*139c0*/  LEA.HI.X.SX32 R3, R155, R97, 0x1, P5 ;  /* 0x000000619b037211 */ /* 0x004fc600028f0eff */
[----:B------:R-:W-:Y:S01]  /*139d0*/  STG.E.U16 desc[UR6][R18.64], R142 ;  /* 0x0000008e12007986 */ /* 0x000fe2000c101506 */
[----:B------:R-:W-:Y:S02]  /*139e0*/  IADD3 R8, P3, R145, R96, RZ ;  /* 0x0000006091087210 */ /* 0x000fe40007f7e0ff */
[----:B------:R-:W2:Y:S01]  /*139f0*/  LDC R24, c[0x0][0x278] ;  /* 0x00009e00ff187b82 */ /* 0x000ea20000000800 */
[----:B------:R4:W-:Y:S01]  /*13a00*/  STG.E.U16 desc[UR6][R2.64], R32 ;  /* 0x0000002002007986 */ /* 0x0009e2000c101506 */
[----:B------:R-:W-:Y:S01]  /*13a10*/  LEA.HI.X.SX32 R9, R151, R97, 0x1, P3 ;  /* 0x0000006197097211 */ /* 0x000fe200018f0eff */
[----:B---3--:R-:W-:-:S05]  /*13a20*/  IMAD R15, R12, 0x1b, RZ ;  /* 0x0000001b0c0f7824 */ /* 0x008fca00078e02ff */
[----:B------:R-:W3:Y:S01]  /*13a30*/  LDC R12, c[0x0][0x278] ;  /* 0x00009e00ff0c7b82 */ /* 0x000ee20000000800 */
[----:B----4-:R-:W-:-:S07]  /*13a40*/  PRMT R3, R32, 0x7632, R3 ;  /* 0x0000763220037816 */ /* 0x010fce0000000003 */
[----:B------:R-:W4:Y:S01]  /*13a50*/  LDC R18, c[0x0][0x278] ;  /* 0x00009e00ff127b82 */ /* 0x000f220000000800 */
[----:B------:R-:W-:Y:S01]  /*13a60*/  IMAD R149, R149, 0x34, RZ ;  /* 0x0000003495957824 */ /* 0x000fe200078e02ff */
[----:B------:R0:W-:Y:S01]  /*13a70*/  STG.E.U16 desc[UR6][R8.64], R3 ;  /* 0x0000000308007986 */ /* 0x0001e2000c101506 */
[----:B------:R-:W-:-:S05]  /*13a80*/  IMAD R147, R98, 0x36, RZ ;  /* 0x0000003662937824 */ /* 0x000fca00078e02ff */
[----:B------:R-:W2:Y:S01]  /*13a90*/  LDC R19, c[0x0][0x278] ;  /* 0x00009e00ff137b82 */ /* 0x000ea20000000800 */
[----:B------:R-:W-:Y:S01]  /*13aa0*/  IADD3 R10, P5, R149, R96, RZ ;  /* 0x00000060950a7210 */ /* 0x000fe20007fbe0ff */
[----:B0-----:R-:W-:-:S06]  /*13ab0*/  IMAD R9, R0, 0x1d, RZ ;  /* 0x0000001d00097824 */ /* 0x001fcc00078e02ff */
[----:B------:R-:W0:Y:S01]  /*13ac0*/  LDC R151, c[0x0][0x278] ;  /* 0x00009e00ff977b82 */ /* 0x000e220000000800 */
[----:B------:R-:W-:-:S07]  /*13ad0*/  IMAD R153, R153, 0x38, RZ ;  /* 0x0000003899997824 */ /* 0x000fce00078e02ff */
[----:B------:R-:W0:Y:S01]  /*13ae0*/  LDC R0, c[0x0][0x278] ;  /* 0x00009e00ff007b82 */ /* 0x000e220000000800 */
[-C--:B------:R-:W-:Y:S01]  /*13af0*/  IADD3 R14, P6, R147, R96.reuse, RZ ;  /* 0x00000060930e7210 */ /* 0x080fe20007fde0ff */
[----:B-1----:R-:W-:Y:S01]  /*13b00*/  IMAD R155, R16, 0x3a, RZ ;  /* 0x0000003a109b7824 */ /* 0x002fe200078e02ff */
[-C--:B------:R-:W-:Y:S01]  /*13b10*/  LEA.HI.X.SX32 R11, R157, R97.reuse, 0x1, P5 ;  /* 0x000000619d0b7211 */ /* 0x080fe200028f0eff */
[----:B-----5:R-:W-:Y:S01]  /*13b20*/  IMAD R157, R140, 0x3c, RZ ;  /* 0x0000003c8c9d7824 */ /* 0x020fe200078e02ff */
[-C--:B------:R-:W-:Y:S02]  /*13b30*/  IADD3 R2, P3, R153, R96.reuse, RZ ;  /* 0x0000006099027210 */ /* 0x080fe40007f7e0ff */
[----:B------:R-:W-:Y:S01]  /*13b40*/  LEA.HI.X.SX32 R15, R15, R97, 0x1, P6 ;  /* 0x000000610f0f7211 */ /* 0x000fe200030f0eff */
[----:B------:R-:W1:Y:S01]  /*13b50*/  LDC R32, c[0x0][0x278] ;  /* 0x00009e00ff207b82 */ /* 0x000e620000000800 */
[----:B------:R-:W-:Y:S01]  /*13b60*/  PRMT R98, R33, 0x7632, R98 ;  /* 0x0000763221627816 */ /* 0x000fe20000000062 */
[----:B------:R5:W-:Y:S01]  /*13b70*/  STG.E.U16 desc[UR6][R10.64], R33 ;  /* 0x000000210a007986 */ /* 0x000be2000c101506 */
[----:B------:R-:W-:-:S02]  /*13b80*/  IADD3 R8, P5, R155, R96, RZ ;  /* 0x000000609b087210 */ /* 0x000fc40007fbe0ff */
[-C--:B------:R-:W-:Y:S01]  /*13b90*/  LEA.HI.X.SX32 R3, R159, R97.reuse, 0x1, P3 ;  /* 0x000000619f037211 */ /* 0x080fe200018f0eff */
[----:B----4-:R-:W-:Y:S01]  /*13ba0*/  IMAD R159, R18, 0x3e, RZ ;  /* 0x0000003e129f7824 */ /* 0x010fe200078e02ff */
[----:B------:R4:W-:Y:S01]  /*13bb0*/  STG.E.U16 desc[UR6][R14.64], R98 ;  /* 0x000000620e007986 */ /* 0x0009e2000c101506 */
[-C--:B------:R-:W-:Y:S01]  /*13bc0*/  LEA.HI.X.SX32 R9, R9, R97.reuse, 0x1, P5 ;  /* 0x0000006109097211 */ /* 0x080fe200028f0eff */
[----:B--2---:R-:W-:Y:S01]  /*13bd0*/  IMAD.SHL.U32 R19, R19, 0x20, RZ ;  /* 0x0000002013137824 */ /* 0x004fe200078e00ff */
[----:B------:R-:W2:Y:S01]  /*13be0*/  LDC R16, c[0x0][0x278] ;  /* 0x00009e00ff107b82 */ /* 0x000ea20000000800 */
[----:B-----5:R-:W-:Y:S01]  /*13bf0*/  IADD3 R10, P6, R157, R96, RZ ;  /* 0x000000609d0a7210 */ /* 0x020fe20007fde0ff */
[----:B------:R5:W-:Y:S03]  /*13c00*/  STG.E.U16 desc[UR6][R2.64], R34 ;  /* 0x0000002202007986 */ /* 0x000be6000c101506 */
[----:B------:R-:W-:-:S03]  /*13c10*/  LEA.HI.X.SX32 R11, R161, R97, 0x1, P6 ;  /* 0x00000061a10b7211 */ /* 0x000fc600030f0eff */
[----:B------:R-:W2:Y:S01]  /*13c20*/  LDC R33, c[0x0][0x278] ;  /* 0x00009e00ff217b82 */ /* 0x000ea20000000800 */
[----:B----4-:R-:W-:Y:S01]  /*13c30*/  PRMT R98, R34, 0x7632, R98 ;  /* 0x0000763222627816 */ /* 0x010fe20000000062 */
[----:B---3--:R-:W-:Y:S02]  /*13c40*/  IMAD R15, R12, 0x1f, RZ ;  /* 0x0000001f0c0f7824 */ /* 0x008fe400078e02ff */
[----:B------:R-:W-:Y:S02]  /*13c50*/  IMAD R161, R24, 0x42, RZ ;  /* 0x0000004218a17824 */ /* 0x000fe400078e02ff */
[----:B------:R0:W-:Y:S01]  /*13c60*/  STG.E.U16 desc[UR6][R8.64], R98 ;  /* 0x0000006208007986 */ /* 0x0001e2000c101506 */
[----:B-----5:R-:W-:Y:S01]  /*13c70*/  IADD3 R2, P5, R159, R96, RZ ;  /* 0x000000609f027210 */ /* 0x020fe20007fbe0ff */
[----:B------:R-:W3:Y:S02]  /*13c80*/  LDC R14, c[0x0][0x278] ;  /* 0x00009e00ff0e7b82 */ /* 0x000ee40000000800 */
[----:B------:R4:W-:Y:S01]  /*13c90*/  STG.E.U16 desc[UR6][R10.64], R35 ;  /* 0x000000230a007986 */ /* 0x0009e2000c101506 */
[----:B------:R-:W-:-:S02]  /*13ca0*/  LEA.HI.X.SX32 R3, R15, R97, 0x1, P5 ;  /* 0x000000610f037211 */ /* 0x000fc400028f0eff */
[----:B------:R-:W-:-:S03]  /*13cb0*/  PRMT R140, R35, 0x7632, R140 ;  /* 0x00007632238c7816 */ /* 0x000fc6000000008c */
[----:B------:R-:W5:Y:S01]  /*13cc0*/  LDC R24, c[0x0][0x278] ;  /* 0x00009e00ff187b82 */ /* 0x000f620000000800 */
[-C--:B0-----:R-:W-:Y:S01]  /*13cd0*/  LEA R8, P3, R151, R96.reuse, 0x6 ;  /* 0x0000006097087211 */ /* 0x081fe200078630ff */
[----:B----4-:R-:W-:Y:S01]  /*13ce0*/  IMAD R11, R0, 0x21, RZ ;  /* 0x00000021000b7824 */ /* 0x010fe200078e02ff */
[-C--:B------:R-:W-:Y:S02]  /*13cf0*/  IADD3 R10, P5, R161, R96.reuse, RZ ;  /* 0x00000060a10a7210 */ /* 0x080fe40007fbe0ff */
[-C--:B------:R-:W-:Y:S01]  /*13d00*/  LEA.HI.X.SX32 R9, R19, R97.reuse, 0x1, P3 ;  /* 0x0000006113097211 */ /* 0x080fe200018f0eff */
[----:B------:R-:W-:Y:S01]  /*13d10*/  STG.E.U16 desc[UR6][R2.64], R140 ;  /* 0x0000008c02007986 */ /* 0x000fe2000c101506 */
[----:B------:R-:W-:Y:S01]  /*13d20*/  LEA.HI.X.SX32 R11, R11, R97, 0x1, P5 ;  /* 0x000000610b0b7211 */ /* 0x000fe200028f0eff */
[----:B------:R-:W0:Y:S01]  /*13d30*/  LDC R34, c[0x0][0x278] ;  /* 0x00009e00ff227b82 */ /* 0x000e220000000800 */
[----:B------:R-:W-:Y:S01]  /*13d40*/  PRMT R0, R100, 0x7632, R0 ;  /* 0x0000763264007816 */ /* 0x000fe20000000000 */
[----:B------:R-:W-:Y:S04]  /*13d50*/  STG.E.U16 desc[UR6][R8.64], R100 ;  /* 0x0000006408007986 */ /* 0x000fe8000c101506 */
[----:B------:R4:W-:Y:S02]  /*13d60*/  STG.E.U16 desc[UR6][R10.64], R0 ;  /* 0x000000000a007986 */ /* 0x0009e4000c101506 */
[----:B------:R-:W0:Y:S01]  /*13d70*/  LDC R98, c[0x0][0x278] ;  /* 0x00009e00ff627b82 */ /* 0x000e220000000800 */
[----:B------:R-:W-:Y:S01]  /*13d80*/  IADD3 R18, P6, R167, R96, RZ ;  /* 0x00000060a7127210 */ /* 0x000fe20007fde0ff */
[----:B-1----:R-:W-:-:S06]  /*13d90*/  IMAD R15, R32, 0x48, RZ ;  /* 0x00000048200f7824 */ /* 0x002fcc00078e02ff */
[----:B------:R-:W1:Y:S08]  /*13da0*/  LDC R35, c[0x0][0x278] ;  /* 0x00009e00ff237b82 */ /* 0x000e700000000800 */
[----:B----4-:R-:W4:Y:S01]  /*13db0*/  LDC R0, c[0x0][0x278] ;  /* 0x00009e00ff007b82 */ /* 0x010f220000000800 */
[----:B------:R-:W-:Y:S01]  /*13dc0*/  LEA.HI.X.SX32 R19, R163, R97, 0x1, P6 ;  /* 0x00000061a3137211 */ /* 0x000fe200030f0eff */
[----:B---3--:R-:W-:Y:S01]  /*13dd0*/  IMAD R9, R14, 0x23, RZ ;  /* 0x000000230e097824 */ /* 0x008fe200078e02ff */
[----:B------:R-:W-:-:S05]  /*13de0*/  IADD3 R8, P3, R173, R96, RZ ;  /* 0x00000060ad087210 */ /* 0x000fca0007f7e0ff */
[----:B------:R-:W3:Y:S01]  /*13df0*/  LDC R2, c[0x0][0x278] ;  /* 0x00009e00ff027b82 */ /* 0x000ee20000000800 */
[----:B------:R5:W-:Y:S07]  /*13e00*/  STG.E.U16 desc[UR6][R18.64], R101 ;  /* 0x0000006512007986 */ /* 0x000bee000c101506 */
[----:B------:R-:W3:Y:S01]  /*13e10*/  LDC R10, c[0x0][0x278] ;  /* 0x00009e00ff0a7b82 */ /* 0x000ee20000000800 */
[----:B--2---:R-:W-:Y:S01]  /*13e20*/  IMAD R3, R33, 0x4a, RZ ;  /* 0x0000004a21037824 */ /* 0x004fe200078e02ff */
[----:B------:R-:W-:-:S02]  /*13e30*/  LEA.HI.X.SX32 R9, R9, R97, 0x1, P3 ;  /* 0x0000006109097211 */ /* 0x000fc400018f0eff */
[-C--:B------:R-:W-:Y:S02]  /*13e40*/  IADD3 R12, P5, R15, R96.reuse, RZ ;  /* 0x000000600f0c7210 */ /* 0x080fe40007fbe0ff */
[----:B-----5:R-:W-:Y:S01]  /*13e50*/  PRMT R101, R101, 0x7632, R101 ;  /* 0x0000763265657816 */ /* 0x020fe20000000065 */
[----:B------:R-:W-:Y:S01]  /*13e60*/  IMAD R19, R24, 0x4c, RZ ;  /* 0x0000004c18137824 */ /* 0x000fe200078e02ff */
[----:B------:R-:W2:Y:S01]  /*13e70*/  LDC R14, c[0x0][0x278] ;  /* 0x00009e00ff0e7b82 */ /* 0x000ea20000000800 */
[----:B------:R-:W-:Y:S01]  /*13e80*/  IMAD R11, R16, 0x25, RZ ;  /* 0x00000025100b7824 */ /* 0x000fe200078e02ff */
[----:B------:R-:W-:Y:S01]  /*13e90*/  IADD3 R32, P6, R3, R96, RZ ;  /* 0x0000006003207210 */ /* 0x000fe20007fde0ff */
[----:B------:R4:W-:Y:S01]  /*13ea0*/  STG.E.U16 desc[UR6][R8.64], R101 ;  /* 0x0000006508007986 */ /* 0x0009e2000c101506 */
[----:B------:R-:W-:-:S04]  /*13eb0*/  LEA.HI.X.SX32 R13, R13, R97, 0x1, P5 ;  /* 0x000000610d0d7211 */ /* 0x000fc800028f0eff */
[----:B------:R-:W5:Y:S01]  /*13ec0*/  LDC R18, c[0x0][0x278] ;  /* 0x00009e00ff127b82 */ /* 0x000f620000000800 */
[----:B------:R-:W-:Y:S01]  /*13ed0*/  IADD3 R16, P5, R19, R96, RZ ;  /* 0x0000006013107210 */ /* 0x000fe20007fbe0ff */
[----:B------:R1:W-:Y:S01]  /*13ee0*/  STG.E.U16 desc[UR6][R12.64], R102 ;  /* 0x000000660c007986 */ /* 0x0003e2000c101506 */
[----:B------:R-:W-:Y:S01]  /*13ef0*/  LEA.HI.X.SX32 R33, R11, R97, 0x1, P6 ;  /* 0x000000610b217211 */ /* 0x000fe200030f0eff */
[----:B----4-:R-:W-:-:S04]  /*13f00*/  IMAD R101, R0, 0x29, RZ ;  /* 0x0000002900657824 */ /* 0x010fc800078e02ff */
[----:B------:R-:W4:Y:S01]  /*13f10*/  LDC R151, c[0x0][0x278] ;  /* 0x00009e00ff977b82 */ /* 0x000f220000000800 */
[----:B------:R-:W-:Y:S01]  /*13f20*/  PRMT R100, R102, 0x7632, R100 ;  /* 0x0000763266647816 */ /* 0x000fe20000000064 */
[----:B0-----:R-:W-:Y:S01]  /*13f30*/  IMAD R11, R34, 0x4e, RZ ;  /* 0x0000004e220b7824 */ /* 0x001fe200078e02ff */
[----:B------:R-:W-:-:S05]  /*13f40*/  LEA.HI.X.SX32 R17, R17, R97, 0x1, P5 ;  /* 0x0000006111117211 */ /* 0x000fca00028f0eff */
[----:B------:R-:W0:Y:S01]  /*13f50*/  LDC R24, c[0x0][0x278] ;  /* 0x00009e00ff187b82 */ /* 0x000e220000000800 */
[----:B-1----:R-:W-:-:S07]  /*13f60*/  IMAD R13, R98, 0x50, RZ ;  /* 0x00000050620d7824 */ /* 0x002fce00078e02ff */
[----:B------:R-:W1:Y:S01]  /*13f70*/  LDC R0, c[0x0][0x278] ;  /* 0x00009e00ff007b82 */ /* 0x000e620000000800 */
[----:B------:R2:W-:Y:S01]  /*13f80*/  STG.E.U16 desc[UR6][R32.64], R100 ;  /* 0x0000006420007986 */ /* 0x0005e2000c101506 */
[----:B------:R-:W-:-:S06]  /*13f90*/  IMAD R35, R35, 0x27, RZ ;  /* 0x0000002723237824 */ /* 0x000fcc00078e02ff */
[----:B------:R-:W1:Y:S01]  /*13fa0*/  LDC R8, c[0x0][0x278] ;  /* 0x00009e00ff087b82 */ /* 0x000e620000000800 */
[----:B---3--:R-:W-:Y:S01]  /*13fb0*/  IMAD R9, R2, 0x52, RZ ;  /* 0x0000005202097824 */ /* 0x008fe200078e02ff */
[-C--:B------:R-:W-:Y:S01]  /*13fc0*/  IADD3 R34, P5, R13, R96.reuse, RZ ;  /* 0x000000600d227210 */ /* 0x080fe20007fbe0ff */
[----:B------:R3:W-:Y:S01]  /*13fd0*/  STG.E.U16 desc[UR6][R16.64], R103 ;  /* 0x0000006710007986 */ /* 0x0007e2000c101506 */
[----:B------:R-:W-:Y:S02]  /*13fe0*/  PRMT R98, R103, 0x7632, R98 ;  /* 0x0000763267627816 */ /* 0x000fe40000000062 */
[----:B--2---:R-:W-:Y:S02]  /*13ff0*/  IADD3 R32, P3, R11, R96, RZ ;  /* 0x000000600b207210 */ /* 0x004fe40007f7e0ff */
[----:B------:R-:W2:Y:S02]  /*14000*/  LDC R12, c[0x0][0x278] ;  /* 0x00009e00ff0c7b82 */ /* 0x000ea40000000800 */
[----:B------:R-:W-:-:S02]  /*14010*/  LEA.HI.X.SX32 R33, R35, R97, 0x1, P3 ;  /* 0x0000006123217211 */ /* 0x000fc400018f0eff */
[-C--:B------:R-:W-:Y:S01]  /*14020*/  LEA.HI.X.SX32 R35, R27, R97.reuse, 0x1, P5 ;  /* 0x000000611b237211 */ /* 0x080fe200028f0eff */
[----:B---3--:R-:W-:Y:S01]  /*14030*/  IMAD R103, R10, 0x54, RZ ;  /* 0x000000540a677824 */ /* 0x008fe200078e02ff */
[----:B------:R-:W-:Y:S02]  /*14040*/  IADD3 R100, P6, R9, R96, RZ ;  /* 0x0000006009647210 */ /* 0x000fe40007fde0ff */
[----:B------:R-:W3:Y:S01]  /*14050*/  LDC R10, c[0x0][0x278] ;  /* 0x00009e00ff0a7b82 */ /* 0x000ee20000000800 */
[----:B------:R5:W-:Y:S01]  /*14060*/  STG.E.U16 desc[UR6][R32.64], R98 ;  /* 0x0000006220007986 */ /* 0x000be2000c101506 */
[----:B------:R-:W-:Y:S01]  /*14070*/  PRMT R17, R104, 0x7632, R17 ;  /* 0x0000763268117816 */ /* 0x000fe20000000011 */
[----:B------:R-:W-:Y:S01]  /*14080*/  IMAD R27, R14, 0x56, RZ ;  /* 0x000000560e1b7824 */ /* 0x000fe200078e02ff */
[----:B------:R-:W-:Y:S01]  /*14090*/  LEA.HI.X.SX32 R101, R101, R97, 0x1, P6 ;  /* 0x0000006165657211 */ /* 0x000fe200030f0eff */
[----:B------:R0:W-:Y:S03]  /*140a0*/  STG.E.U16 desc[UR6][R34.64], R104 ;  /* 0x0000006822007986 */ /* 0x0001e6000c101506 */
[----:B------:R-:W3:Y:S01]  /*140b0*/  LDC R2, c[0x0][0x278] ;  /* 0x00009e00ff027b82 */ /* 0x000ee20000000800 */
[----:B------:R1:W-:Y:S01]  /*140c0*/  STG.E.U16 desc[UR6][R100.64], R17 ;  /* 0x0000001164007986 */ /* 0x0003e2000c101506 */
[----:B----4-:R-:W-:-:S02]  /*140d0*/  IMAD R151, R151, 0x2b, RZ ;  /* 0x0000002b97977824 */ /* 0x010fc400078e02ff */
[----:B-----5:R-:W-:-:S04]  /*140e0*/  IMAD R33, R18, 0x58, RZ ;  /* 0x0000005812217824 */ /* 0x020fc800078e02ff */
[----:B------:R-:W4:Y:S01]  /*140f0*/  LDC R16, c[0x0][0x278] ;  /* 0x00009e00ff107b82 */ /* 0x000f220000000800 */
[-C--:B0-----:R-:W-:Y:S02]  /*14100*/  IADD3 R34, P5, R103, R96.reuse, RZ ;  /* 0x0000006067227210 */ /* 0x081fe40007fbe0ff */
[----:B------:R-:W-:Y:S02]  /*14110*/  IADD3 R150, P3, R27, R96, RZ ;  /* 0x000000601b967210 */ /* 0x000fe40007f7e0ff */
[----:B------:R-:W-:-:S03]  /*14120*/  LEA.HI.X.SX32 R35, R99, R97, 0x1, P5 ;  /* 0x0000006163237211 */ /* 0x000fc600028f0eff */
[----:B------:R-:W0:Y:S01]  /*14130*/  LDC R14, c[0x0][0x278] ;  /* 0x00009e00ff0e7b82 */ /* 0x000e220000000800 */
[----:B-1----:R-:W-:Y:S01]  /*14140*/  IMAD R17, R24, 0x5a, RZ ;  /* 0x0000005a18117824 */ /* 0x002fe200078e02ff */
[----:B------:R-:W-:Y:S01]  /*14150*/  IADD3 R24, P5, R33, R96, RZ ;  /* 0x0000006021187210 */ /* 0x000fe20007fbe0ff */
[----:B------:R-:W-:Y:S02]  /*14160*/  IMAD R99, R0, 0x2d, RZ ;  /* 0x0000002d00637824 */ /* 0x000fe400078e02ff */
[----:B------:R-:W-:-:S03]  /*14170*/  IMAD R101, R8, 0x5c, RZ ;  /* 0x0000005c08657824 */ /* 0x000fc600078e02ff */
[----:B------:R-:W1:Y:S01]  /*14180*/  LDC R0, c[0x0][0x278] ;  /* 0x00009e00ff007b82 */ /* 0x000e620000000800 */
[----:B------:R-:W-:Y:S02]  /*14190*/  LEA.HI.X.SX32 R151, R151, R97, 0x1, P3 ;  /* 0x0000006197977211 */ /* 0x000fe400018f0eff */
[----:B------:R-:W-:Y:S02]  /*141a0*/  PRMT R32, R105, 0x7632, R32 ;  /* 0x0000763269207816 */ /* 0x000fe40000000020 */
[----:B------:R-:W-:-:S03]  /*141b0*/  IADD3 R162, P6, R17, R96, RZ ;  /* 0x0000006011a27210 */ /* 0x000fc60007fde0ff */
[----:B------:R-:W5:Y:S01]  /*141c0*/  LDC R8, c[0x0][0x278] ;  /* 0x00009e00ff087b82 */ /* 0x000f620000000800 */
[-C--:B------:R-:W-:Y:S01]  /*141d0*/  LEA.HI.X.SX32 R25, R25, R97.reuse, 0x1, P5 ;  /* 0x0000006119197211 */ /* 0x080fe200028f0eff */
[----:B------:R3:W-:Y:S01]  /*141e0*/  STG.E.U16 desc[UR6][R34.64], R105 ;  /* 0x0000006922007986 */ /* 0x0007e2000c101506 */
[----:B------:R-:W-:Y:S01]  /*141f0*/  LEA.HI.X.SX32 R163, R99, R97, 0x1, P6 ;  /* 0x0000006163a37211 */ /* 0x000fe200030f0eff */
[----:B--2---:R-:W-:-:S04]  /*14200*/  IMAD R99, R12, 0x5e, RZ ;  /* 0x0000005e0c637824 */ /* 0x004fc800078e02ff */
[----:B------:R-:W2:Y:S01]  /*14210*/  LDC R18, c[0x0][0x278] ;  /* 0x00009e00ff127b82 */ /* 0x000ea20000000800 */
[----:B------:R4:W-:Y:S01]  /*14220*/  STG.E.U16 desc[UR6][R150.64], R32 ;  /* 0x0000002096007986 */ /* 0x0009e2000c101506 */
[----:B------:R-:W-:-:S03]  /*14230*/  IADD3 R104, P5, R101, R96, RZ ;  /* 0x0000006065687210 */ /* 0x000fc60007fbe0ff */
[----:B------:R4:W-:Y:S01]  /*14240*/  STG.E.U16 desc[UR6][R24.64], R106 ;  /* 0x0000006a18007986 */ /* 0x0009e2000c101506 */
[----:B---3--:R-:W-:Y:S01]  /*14250*/  LEA.HI.X.SX32 R105, R141, R97, 0x1, P5 ;  /* 0x000000618d697211 */ /* 0x008fe200028f0eff */
[----:B------:R-:W-:Y:S01]  /*14260*/  IMAD R141, R2, 0x31, RZ ;  /* 0x00000031028d7824 */ /* 0x000fe200078e02ff */
[----:B------:R-:W-:Y:S01]  /*14270*/  PRMT R98, R106, 0x7632, R98 ;  /* 0x000076326a627816 */ /* 0x000fe20000000062 */
[----:B----4-:R-:W-:Y:S01]  /*14280*/  IMAD R35, R16, 0x60, RZ ;  /* 0x0000006010237824 */ /* 0x010fe200078e02ff */
[----:B------:R-:W3:Y:S01]  /*14290*/  LDC R2, c[0x0][0x278] ;  /* 0x00009e00ff027b82 */ /* 0x000ee20000000800 */
[----:B------:R-:W-:Y:S01]  /*142a0*/  IADD3 R150, P3, R99, R96, RZ ;  /* 0x0000006063967210 */ /* 0x000fe20007f7e0ff */
[----:B------:R-:W-:Y:S01]  /*142b0*/  IMAD R25, R10, 0x62, RZ ;  /* 0x000000620a197824 */ /* 0x000fe200078e02ff */
[----:B------:R-:W-:-:S05]  /*142c0*/  PRMT R24, R107, 0x7632, R24 ;  /* 0x000076326b187816 */ /* 0x000fca0000000018 */
[----:B------:R-:W4:Y:S01]  /*142d0*/  LDC R10, c[0x0][0x278] ;  /* 0x00009e00ff0a7b82 */ /* 0x000f220000000800 */
[----:B------:R-:W-:Y:S02]  /*142e0*/  IADD3 R164, P6, R25, R96, RZ ;  /* 0x0000006019a47210 */ /* 0x000fe40007fde0ff */
[-C--:B------:R-:W-:Y:S01]  /*142f0*/  LEA.HI.X.SX32 R151, R165, R97.reuse, 0x1, P3 ;  /* 0x00000061a5977211 */ /* 0x080fe200018f0eff */
[----:B------:R1:W-:Y:S01]  /*14300*/  STG.E.U16 desc[UR6][R162.64], R98 ;  /* 0x00000062a2007986 */ /* 0x0003e2000c101506 */
[----:B------:R-:W-:-:S03]  /*14310*/  LEA.HI.X.SX32 R165, R141, R97, 0x1, P6 ;  /* 0x000000618da57211 */ /* 0x000fc600030f0eff */
[----:B------:R-:W3:Y:S01]  /*14320*/  LDC R12, c[0x0][0x278] ;  /* 0x00009e00ff0c7b82 */ /* 0x000ee20000000800 */
[----:B0-----:R-:W-:Y:S01]  /*14330*/  IMAD R141, R14, 0x64, RZ ;  /* 0x000000640e8d7824 */ /* 0x001fe200078e02ff */
[----:B------:R-:W-:Y:S06]  /*14340*/  STG.E.U16 desc[UR6][R104.64], R107 ;  /* 0x0000006b68007986 */ /* 0x000fec000c101506 */
[----:B------:R-:W0:Y:S01]  /*14350*/  LDC R16, c[0x0][0x278] ;  /* 0x00009e00ff107b82 */ /* 0x000e220000000800 */
[----:B-1----:R-:W-:Y:S01]  /*14360*/  IADD3 R162, P5, R35, R96, RZ ;  /* 0x0000006023a27210 */ /* 0x002fe20007fbe0ff */
[----:B------:R1:W-:Y:S06]  /*14370*/  STG.E.U16 desc[UR6][R150.64], R24 ;  /* 0x0000001896007986 */ /* 0x0003ec000c101506 */
[----:B------:R-:W0:Y:S01]  /*14380*/  LDC R14, c[0x0][0x278] ;  /* 0x00009e00ff0e7b82 */ /* 0x000e220000000800 */
[----:B------:R-:W-:Y:S01]  /*14390*/  LEA.HI.X.SX32 R163, R143, R97, 0x1, P5 ;  /* 0x000000618fa37211 */ /* 0x000fe200028f0eff */
[----:B-----5:R-:W-:-:S02]  /*143a0*/  IMAD R143, R8, 0x66, RZ ;  /* 0x00000066088f7824 */ /* 0x020fc400078e02ff */
[----:B-1----:R-:W-:Y:S02]  /*143b0*/  IMAD R151, R0, 0x33, RZ ;  /* 0x0000003300977824 */ /* 0x002fe400078e02ff */
[----:B------:R1:W-:Y:S02]  /*143c0*/  STG.E.U16 desc[UR6][R162.64], R108 ;  /* 0x0000006ca2007986 */ /* 0x0003e4000c101506 */
[----:B------:R-:W5:Y:S01]  /*143d0*/  LDC R0, c[0x0][0x278] ;  /* 0x00009e00ff007b82 */ /* 0x000f620000000800 */
[----:B--2---:R-:W-:Y:S01]  /*143e0*/  IMAD R105, R18, 0x68, RZ ;  /* 0x0000006812697824 */ /* 0x004fe200078e02ff */
[----:B------:R-:W-:Y:S02]  /*143f0*/  PRMT R32, R108, 0x7632, R32 ;  /* 0x000076326c207816 */ /* 0x000fe40000000020 */
[----:B------:R-:W-:-:S04]  /*14400*/  IADD3 R106, P3, R141, R96, RZ ;  /* 0x000000608d6a7210 */ /* 0x000fc80007f7e0ff */
[----:B------:R-:W2:Y:S01]  /*14410*/  LDC R18, c[0x0][0x278] ;  /* 0x00009e00ff127b82 */ /* 0x000ea20000000800 */
[-C--:B-1----:R-:W-:Y:S02]  /*14420*/  IADD3 R162, P5, R143, R96.reuse, RZ ;  /* 0x000000608fa27210 */ /* 0x082fe40007fbe0ff */
[----:B------:R-:W-:-:S05]  /*14430*/  IADD3 R148, P6, R105, R96, RZ ;  /* 0x0000006069947210 */ /* 0x000fca0007fde0ff */
[----:B------:R-:W1:Y:S01]  /*14440*/  LDC R24, c[0x0][0x278] ;  /* 0x00009e00ff187b82 */ /* 0x000e620000000800 */
[-C--:B------:R-:W-:Y:S01]  /*14450*/  LEA.HI.X.SX32 R163, R151, R97.reuse, 0x1, P5 ;  /* 0x0000006197a37211 */ /* 0x080fe200028f0eff */
[----:B----4-:R-:W-:Y:S01]  /*14460*/  IMAD R151, R10, 0x6a, RZ ;  /* 0x0000006a0a977824 */ /* 0x010fe200078e02ff */
[-C--:B------:R-:W-:Y:S01]  /*14470*/  LEA.HI.X.SX32 R107, R145, R97.reuse, 0x1, P3 ;  /* 0x00000061916b7211 */ /* 0x080fe200018f0eff */
[----:B------:R4:W-:Y:S01]  /*14480*/  STG.E.U16 desc[UR6][R164.64], R32 ;  /* 0x00000020a4007986 */ /* 0x0009e2000c101506 */
[----:B------:R-:W-:Y:S02]  /*14490*/  PRMT R34, R109, 0x7632, R34 ;  /* 0x000076326d227816 */ /* 0x000fe40000000022 */
[----:B------:R-:W-:Y:S01]  /*144a0*/  LEA.HI.X.SX32 R149, R149, R97, 0x1, P6 ;  /* 0x0000006195957211 */ /* 0x000fe200030f0eff */
[----:B------:R-:W1:Y:S01]  /*144b0*/  LDC R10, c[0x0][0x278] ;  /* 0x00009e00ff0a7b82 */ /* 0x000e620000000800 */
[----:B------:R0:W-:Y:S01]  /*144c0*/  STG.E.U16 desc[UR6][R106.64], R109 ;  /* 0x0000006d6a007986 */ /* 0x0001e2000c101506 */
[----:B---3--:R-:W-:-:S06]  /*144d0*/  IMAD R145, R12, 0x6c, RZ ;  /* 0x0000006c0c917824 */ /* 0x008fcc00078e02ff */
[----:B----4-:R-:W3:Y:S01]  /*144e0*/  LDC R32, c[0x0][0x278] ;  /* 0x00009e00ff207b82 */ /* 0x010ee20000000800 */
[----:B------:R4:W-:Y:S04]  /*144f0*/  STG.E.U16 desc[UR6][R162.64], R34 ;  /* 0x00000022a2007986 */ /* 0x0009e8000c101506 */
[----:B------:R5:W-:Y:S03]  /*14500*/  STG.E.U16 desc[UR6][R148.64], R110 ;  /* 0x0000006e94007986 */ /* 0x000be6000c101506 */
[----:B------:R-:W3:Y:S01]  /*14510*/  LDC R8, c[0x0][0x278] ;  /* 0x00009e00ff087b82 */ /* 0x000ee20000000800 */
[----:B0-----:R-:W-:Y:S02]  /*14520*/  IMAD R107, R16, 0x70, RZ ;  /* 0x00000070106b7824 */ /* 0x001fe400078e02ff */
[----:B------:R-:W-:-:S02]  /*14530*/  IMAD R109, R14, 0x6e, RZ ;  /* 0x0000006e0e6d7824 */ /* 0x000fc400078e02ff */
[----:B----4-:R-:W-:-:S03]  /*14540*/  IMAD R163, R2, 0x35, RZ ;  /* 0x0000003502a37824 */ /* 0x010fc600078e02ff */
[----:B------:R-:W0:Y:S01]  /*14550*/  LDC R14, c[0x0][0x278] ;  /* 0x00009e00ff0e7b82 */ /* 0x000e220000000800 */
[-C--:B-----5:R-:W-:Y:S02]  /*14560*/  IADD3 R148, P5, R151, R96.reuse, RZ ;  /* 0x0000006097947210 */ /* 0x0a0fe40007fbe0ff */
[----:B------:R-:W-:Y:S02]  /*14570*/  PRMT R98, R110, 0x7632, R98 ;  /* 0x000076326e627816 */ /* 0x000fe40000000062 */
[-C--:B------:R-:W-:Y:S01]  /*14580*/  LEA.HI.X.SX32 R149, R163, R97.reuse, 0x1, P5 ;  /* 0x00000061a3957211 */ /* 0x080fe200028f0eff */
[----:B------:R-:W-:Y:S01]  /*14590*/  IMAD R163, R0, 0x37, RZ ;  /* 0x0000003700a37824 */ /* 0x000fe200078e02ff */
[-C--:B------:R-:W-:Y:S01]  /*145a0*/  IADD3 R146, P3, R145, R96.reuse, RZ ;  /* 0x0000006091927210 */ /* 0x080fe20007f7e0ff */
[----:B------:R-:W4:Y:S01]  /*145b0*/  LDC R12, c[0x0][0x278] ;  /* 0x00009e00ff0c7b82 */ /* 0x000f220000000800 */
[-C--:B------:R-:W-:Y:S02]  /*145c0*/  IADD3 R164, P6, R107, R96.reuse, RZ ;  /* 0x000000606ba47210 */ /* 0x080fe40007fde0ff */
[----:B------:R-:W-:Y:S01]  /*145d0*/  IADD3 R162, P5, R109, R96, RZ ;  /* 0x000000606da27210 */ /* 0x000fe20007fbe0ff */
[----:B------:R1:W-:Y:S01]  /*145e0*/  STG.E.U16 desc[UR6][R148.64], R98 ;  /* 0x0000006294007986 */ /* 0x0003e2000c101506 */
[----:B------:R-:W-:-:S02]  /*145f0*/  LEA.HI.X.SX32 R147, R147, R97, 0x1, P3 ;  /* 0x0000006193937211 */ /* 0x000fc400018f0eff */
[-C--:B------:R-:W-:Y:S01]  /*14600*/  LEA.HI.X.SX32 R165, R153, R97.reuse, 0x1, P6 ;  /* 0x0000006199a57211 */ /* 0x080fe200030f0eff */
[----:B------:R-:W5:Y:S01]  /*14610*/  LDC R0, c[0x0][0x278] ;  /* 0x00009e00ff007b82 */ /* 0x000f620000000800 */
[----:B------:R-:W-:Y:S01]  /*14620*/  LEA.HI.X.SX32 R163, R163, R97, 0x1, P5 ;  /* 0x00000061a3a37211 */ /* 0x000fe200028f0eff */
[----:B--2---:R-:W-:Y:S01]  /*14630*/  IMAD R153, R18, 0x72, RZ ;  /* 0x0000007212997824 */ /* 0x004fe200078e02ff */
[----:B------:R-:W-:Y:S01]  /*14640*/  PRMT R2, R111, 0x7632, R2 ;  /* 0x000076326f027816 */ /* 0x000fe20000000002 */
[----:B------:R2:W-:Y:S01]  /*14650*/  STG.E.U16 desc[UR6][R146.64], R111 ;  /* 0x0000006f92007986 */ /* 0x0005e2000c101506 */
[----:B-1----:R-:W-:-:S03]  /*14660*/  IMAD R149, R24, 0x74, RZ ;  /* 0x0000007418957824 */ /* 0x002fc600078e02ff */
[----:B------:R1:W-:Y:S01]  /*14670*/  STG.E.U16 desc[UR6][R162.64], R2 ;  /* 0x00000002a2007986 */ /* 0x0003e2000c101506 */
[-C--:B------:R-:W-:Y:S01]  /*14680*/  IADD3 R168, P5, R153, R96.reuse, RZ ;  /* 0x0000006099a87210 */ /* 0x080fe20007fbe0ff */
[----:B------:R-:W5:Y:S01]  /*14690*/  LDC R16, c[0x0][0x278] ;  /* 0x00009e00ff107b82 */ /* 0x000f620000000800 */
[----:B------:R-:W-:Y:S01]  /*146a0*/  PRMT R34, R112, 0x7632, R34 ;  /* 0x0000763270227816 */ /* 0x000fe20000000022 */
[----:B------:R0:W-:Y:S01]  /*146b0*/  STG.E.U16 desc[UR6][R164.64], R112 ;  /* 0x00000070a4007986 */ /* 0x0001e2000c101506 */
[----:B------:R-:W-:Y:S01]  /*146c0*/  LEA.HI.X.SX32 R169, R169, R97, 0x1, P5 ;  /* 0x00000061a9a97211 */ /* 0x000fe200028f0eff */
[----:B--2---:R-:W-:Y:S02]  /*146d0*/  IMAD R147, R10, 0x76, RZ ;  /* 0x000000760a937824 */ /* 0x004fe400078e02ff */
[----:B---3--:R-:W-:Y:S02]  /*146e0*/  IMAD R111, R32, 0x78, RZ ;  /* 0x00000078206f7824 */ /* 0x008fe400078e02ff */
[----:B------:R-:W2:Y:S01]  /*146f0*/  LDC R18, c[0x0][0x278] ;  /* 0x00009e00ff127b82 */ /* 0x000ea20000000800 */
[----:B-1----:R-:W-:-:S04]  /*14700*/  IADD3 R162, P3, R149, R96, RZ ;  /* 0x0000006095a27210 */ /* 0x002fc80007f7e0ff */
[-C--:B------:R-:W-:Y:S01]  /*14710*/  LEA.HI.X.SX32 R163, R155, R97.reuse, 0x1, P3 ;  /* 0x000000619ba37211 */ /* 0x080fe200018f0eff */
[----:B0-----:R-:W-:Y:S01]  /*14720*/  IMAD R165, R8, 0x3b, RZ ;  /* 0x0000003b08a57824 */ /* 0x001fe200078e02ff */
[-C--:B------:R-:W-:Y:S01]  /*14730*/  IADD3 R164, P5, R147, R96.reuse, RZ ;  /* 0x0000006093a47210 */ /* 0x080fe20007fbe0ff */
[----:B------:R-:W-:Y:S01]  /*14740*/  STG.E.U16 desc[UR6][R168.64], R34 ;  /* 0x00000022a8007986 */ /* 0x000fe2000c101506 */
[----:B------:R-:W-:Y:S01]  /*14750*/  IADD3 R156, P6, R111, R96, RZ ;  /* 0x000000606f9c7210 */ /* 0x000fe20007fde0ff */
[----:B------:R-:W0:Y:S01]  /*14760*/  LDC R8, c[0x0][0x278] ;  /* 0x00009e00ff087b82 */ /* 0x000e220000000800 */
[----:B------:R-:W-:Y:S01]  /*14770*/  PRMT R10, R113, 0x7632, R10 ;  /* 0x00007632710a7816 */ /* 0x000fe2000000000a */
[----:B------:R1:W-:Y:S01]  /*14780*/  STG.E.U16 desc[UR6][R162.64], R113 ;  /* 0x00000071a2007986 */ /* 0x0003e2000c101506 */
[-C--:B------:R-:W-:Y:S02]  /*14790*/  LEA.HI.X.SX32 R165, R165, R97.reuse, 0x1, P5 ;  /* 0x00000061a5a57211 */ /* 0x080fe400028f0eff */
[----:B------:R-:W-:-:S03]  /*147a0*/  LEA.HI.X.SX32 R157, R157, R97, 0x1, P6 ;  /* 0x000000619d9d7211 */ /* 0x000fc600030f0eff */
[----:B------:R-:W3:Y:S01]  /*147b0*/  LDC R2, c[0x0][0x278] ;  /* 0x00009e00ff027b82 */ /* 0x000ee20000000800 */
[----:B----4-:R-:W-:Y:S02]  /*147c0*/  IMAD R155, R12, 0x7a, RZ ;  /* 0x0000007a0c9b7824 */ /* 0x010fe400078e02ff */
[----:B-1----:R-:W-:-:S05]  /*147d0*/  IMAD R113, R14, 0x7c, RZ ;  /* 0x0000007c0e717824 */ /* 0x002fca00078e02ff */
[----:B------:R-:W1:Y:S01]  /*147e0*/  LDC R14, c[0x0][0x278] ;  /* 0x00009e00ff0e7b82 */ /* 0x000e620000000800 */
[----:B------:R-:W-:Y:S01]  /*147f0*/  STG.E.U16 desc[UR6][R164.64], R10 ;  /* 0x0000000aa4007986 */ /* 0x000fe2000c101506 */
[----:B------:R-:W-:-:S06]  /*14800*/  IADD3 R162, P3, R155, R96, RZ ;  /* 0x000000609ba27210 */ /* 0x000fcc0007f7e0ff */
[----:B------:R-:W4:Y:S01]  /*14810*/  LDC R169, c[0x0][0x228] ;  /* 0x00008a00ffa97b82 */ /* 0x000f220000000800 */
[----:B------:R5:W-:Y:S07]  /*14820*/  STG.E.U16 desc[UR6][R156.64], R114 ;  /* 0x000000729c007986 */ /* 0x000bee000c101506 */
[----:B------:R-:W2:Y:S01]  /*14830*/  LDC R24, c[0x0][0x278] ;  /* 0x00009e00ff187b82 */ /* 0x000ea20000000800 */
[----:B-----5:R-:W-:-:S07]  /*14840*/  IMAD R157, R0, 0x3d, RZ ;  /* 0x0000003d009d7824 */ /* 0x020fce00078e02ff */
[----:B------:R-:W5:Y:S01]  /*14850*/  LDC R10, c[0x0][0x278] ;  /* 0x00009e00ff0a7b82 */ /* 0x000f620000000800 */
[----:B------:R-:W-:Y:S01]  /*14860*/  LEA.HI.X.SX32 R163, R157, R97, 0x1, P3 ;  /* 0x000000619da37211 */ /* 0x000fe200018f0eff */
[----:B------:R-:W-:Y:S01]  /*14870*/  IMAD R157, R16, 0x7e, RZ ;  /* 0x0000007e109d7824 */ /* 0x000fe200078e02ff */
[----:B------:R-:W-:Y:S01]  /*14880*/  IADD3 R158, P5, R113, R96, RZ ;  /* 0x00000060719e7210 */ /* 0x000fe20007fbe0ff */
[----:B------:R-:W-:-:S04]  /*14890*/  UIMAD UR8, UR10, UR8, URZ ;  /* 0x000000080a0872a4 */ /* 0x000fc8000f8e023f */
[----:B------:R-:W5:Y:S01]  /*148a0*/  LDC R32, c[0x0][0x278] ;  /* 0x00009e00ff207b82 */ /* 0x000f620000000800 */
[----:B------:R-:W-:Y:S01]  /*148b0*/  IMAD R0, R243, UR9, RZ ;  /* 0x00000009f3007c24 */ /* 0x000fe2000f8e02ff */
[----:B------:R-:W-:-:S06]  /*148c0*/  PRMT R98, R114, 0x7632, R98 ;  /* 0x0000763272627816 */ /* 0x000fcc0000000062 */
[----:B------:R-:W5:Y:S01]  /*148d0*/  LDC R16, c[0x0][0x278] ;  /* 0x00009e00ff107b82 */ /* 0x000f620000000800 */
[----:B------:R-:W-:Y:S01]  /*148e0*/  LEA.HI.X.SX32 R159, R159, R97, 0x1, P5 ;  /* 0x000000619f9f7211 */ /* 0x000fe200028f0eff */
[----:B------:R-:W-:Y:S01]  /*148f0*/  USHF.L.U32 UR8, UR8, 0x1, URZ ;  /* 0x0000000108087899 */ /* 0x000fe2000800063f */
[----:B------:R-:W-:-:S05]  /*14900*/  SHF.L.U32 R0, R0, 0x1, RZ ;  /* 0x0000000100007819 */ /* 0x000fca00000006ff */
[----:B------:R-:W5:Y:S01]  /*14910*/  LDC R12, c[0x0][0x278] ;  /* 0x00009e00ff0c7b82 */ /* 0x000f620000000800 */
[----:B------:R3:W-:Y:S01]  /*14920*/  STG.E.U16 desc[UR6][R162.64], R98 ;  /* 0x00000062a2007986 */ /* 0x0007e2000c101506 */
[-C--:B------:R-:W-:Y:S02]  /*14930*/  LEA RZ, P3, R175, R96.reuse, 0x7 ;  /* 0x00000060afff7211 */ /* 0x080fe400078638ff */
[----:B0-----:R-:W-:Y:S01]  /*14940*/  SHF.L.U32 R165, R8, 0x6, RZ ;  /* 0x0000000608a57819 */ /* 0x001fe200000006ff */
[----:B------:R1:W-:Y:S01]  /*14950*/  STG.E.U16 desc[UR6][R158.64], R115 ;  /* 0x000000739e007986 */ /* 0x0003e2000c101506 */
[----:B------:R-:W-:Y:S02]  /*14960*/  PRMT R100, R115, 0x7632, R100 ;  /* 0x0000763273647816 */ /* 0x000fe40000000064 */
[----:B----4-:R-:W-:Y:S01]  /*14970*/  IADD3 R0, R0, UR8, R169 ;  /* 0x0000000800007c10 */ /* 0x010fe2000fffe0a9 */
[----:B------:R-:W0:Y:S01]  /*14980*/  LDC R34, c[0x0][0x278] ;  /* 0x00009e00ff227b82 */ /* 0x000e220000000800 */
[----:B------:R-:W-:Y:S01]  /*14990*/  LEA.HI.X.SX32 R169, R165, R97, 0x1, P3 ;  /* 0x00000061a5a97211 */ /* 0x000fe200018f0eff */
[----:B---3--:R-:W-:Y:S01]  /*149a0*/  IMAD R163, R2, 0x3f, RZ ;  /* 0x0000003f02a37824 */ /* 0x008fe200078e02ff */
[----:B------:R-:W-:Y:S01]  /*149b0*/  IADD3 R162, P5, R157, R96, RZ ;  /* 0x000000609da27210 */ /* 0x000fe20007fbe0ff */
[----:B-1----:R-:W-:-:S02]  /*149c0*/  IMAD R159, R14, 0x84, RZ ;  /* 0x000000840e9f7824 */ /* 0x002fc400078e02ff */
[----:B--2---:R-:W-:Y:S02]  /*149d0*/  IMAD R115, R18, 0x82, RZ ;  /* 0x0000008212737824 */ /* 0x004fe400078e02ff */
[----:B------:R-:W1:Y:S01]  /*149e0*/  LDC R14, c[0x0][0x278] ;  /* 0x00009e00ff0e7b82 */ /* 0x000e620000000800 */
[----:B------:R-:W-:Y:S01]  /*149f0*/  IMAD R165, R24, 0x86, RZ ;  /* 0x0000008618a57824 */ /* 0x000fe200078e02ff */
[----:B------:R-:W-:Y:S02]  /*14a00*/  LEA.HI.X.SX32 R163, R163, R97, 0x1, P5 ;  /* 0x00000061a3a37211 */ /* 0x000fe400028f0eff */
[----:B------:R-:W-:-:S04]  /*14a10*/  LEA R168, R177, R0, 0x7 ;  /* 0x00000000b1a87211 */ /* 0x000fc800078e38ff */
[----:B------:R-:W2:Y:S01]  /*14a20*/  LDC R18, c[0x0][0x278] ;  /* 0x00009e00ff127b82 */ /* 0x000ea20000000800 */
[-C--:B------:R-:W-:Y:S01]  /*14a30*/  IADD3 R170, P5, R115, R96.reuse, RZ ;  /* 0x0000006073aa7210 */ /* 0x080fe20007fbe0ff */
[----:B------:R5:W-:Y:S01]  /*14a40*/  STG.E.U16 desc[UR6][R162.64], R100 ;  /* 0x00000064a2007986 */ /* 0x000be2000c101506 */
[----:B------:R-:W-:-:S05]  /*14a50*/  IADD3 R174, P6, R159, R96, RZ ;  /* 0x000000609fae7210 */ /* 0x000fca0007fde0ff */
[----:B------:R-:W3:Y:S01]  /*14a60*/  LDC R24, c[0x0][0x278] ;  /* 0x00009e00ff187b82 */ /* 0x000ee20000000800 */
[----:B------:R-:W-:Y:S01]  /*14a70*/  LEA.HI.X.SX32 R171, R171, R97, 0x1, P5 ;  /* 0x00000061abab7211 */ /* 0x000fe200028f0eff */
[----:B------:R4:W-:Y:S01]  /*14a80*/  STG.E.U16 desc[UR6][R168.64], R124 ;  /* 0x0000007ca8007986 */ /* 0x0009e2000c101506 */
[----:B------:R-:W-:-:S05]  /*14a90*/  PRMT R8, R124, 0x7632, R8 ;  /* 0x000076327c087816 */ /* 0x000fca0000000008 */
[----:B------:R-:W0:Y:S01]  /*14aa0*/  LDC R2, c[0x0][0x278] ;  /* 0x00009e00ff027b82 */ /* 0x000e220000000800 */
[----:B------:R-:W-:Y:S01]  /*14ab0*/  LEA.HI.X.SX32 R175, R161, R97, 0x1, P6 ;  /* 0x00000061a1af7211 */ /* 0x000fe200030f0eff */
[----:B-----5:R-:W-:Y:S02]  /*14ac0*/  IMAD R163, R32, 0x88, RZ ;  /* 0x0000008820a37824 */ /* 0x020fe400078e02ff */
[----:B------:R-:W-:Y:S02]  /*14ad0*/  IMAD R161, R16, 0x8a, RZ ;  /* 0x0000008a10a17824 */ /* 0x000fe400078e02ff */
[----:B----4-:R-:W-:Y:S02]  /*14ae0*/  IMAD R169, R10, 0x43, RZ ;  /* 0x000000430aa97824 */ /* 0x010fe400078e02ff */
[----:B------:R-:W4:Y:S01]  /*14af0*/  LDC R10, c[0x0][0x278] ;  /* 0x00009e00ff0a7b82 */ /* 0x000f220000000800 */
[----:B------:R5:W-:Y:S01]  /*14b00*/  STG.E.U16 desc[UR6][R170.64], R8 ;  /* 0x00000008aa007986 */ /* 0x000be2000c101506 */
[----:B------:R-:W-:-:S02]  /*14b10*/  IADD3 R176, P3, R165, R96, RZ ;  /* 0x00000060a5b07210 */ /* 0x000fc40007f7e0ff */
[-C--:B------:R-:W-:Y:S02]  /*14b20*/  IADD3 R124, P5, R163, R96.reuse, RZ ;  /* 0x00000060a37c7210 */ /* 0x080fe40007fbe0ff */
[----:B------:R-:W-:Y:S01]  /*14b30*/  IADD3 R166, P6, R161, R96, RZ ;  /* 0x00000060a1a67210 */ /* 0x000fe20007fde0ff */
[----:B------:R1:W-:Y:S01]  /*14b40*/  STG.E.U16 desc[UR6][R174.64], R125 ;  /* 0x0000007dae007986 */ /* 0x0003e2000c101506 */
[----:B------:R-:W-:Y:S01]  /*14b50*/  LEA.HI.X.SX32 R177, R169, R97, 0x1, P3 ;  /* 0x00000061a9b17211 */ /* 0x000fe200018f0eff */
[----:B------:R-:W4:Y:S01]  /*14b60*/  LDC R16, c[0x0][0x278] ;  /* 0x00009e00ff107b82 */ /* 0x000f220000000800 */
[----:B-----5:R-:W-:Y:S01]  /*14b70*/  IMAD R171, R12, 0x45, RZ ;  /* 0x000000450cab7824 */ /* 0x020fe200078e02ff */
[----:B------:R-:W-:-:S06]  /*14b80*/  PRMT R98, R125, 0x7632, R98 ;  /* 0x000076327d627816 */ /* 0x000fcc0000000062 */
[----:B------:R-:W5:Y:S01]  /*14b90*/  LDC R12, c[0x0][0x278] ;  /* 0x00009e00ff0c7b82 */ /* 0x000f620000000800 */
[----:B------:R-:W-:Y:S02]  /*14ba0*/  PRMT R100, R126, 0x7632, R100 ;  /* 0x000076327e647816 */ /* 0x000fe40000000064 */
[-C--:B-1----:R-:W-:Y:S02]  /*14bb0*/  LEA.HI.X.SX32 R125, R167, R97.reuse, 0x1, P5 ;  /* 0x00000061a77d7211 */ /* 0x082fe400028f0eff */
[----:B------:R-:W-:-:S03]  /*14bc0*/  LEA.HI.X.SX32 R167, R171, R97, 0x1, P6 ;  /* 0x00000061aba77211 */ /* 0x000fc600030f0eff */
[----:B------:R-:W1:Y:S01]  /*14bd0*/  LDC R8, c[0x0][0x278] ;  /* 0x00009e00ff087b82 */ /* 0x000e620000000800 */
[----:B------:R-:W-:Y:S01]  /*14be0*/  STG.E.U16 desc[UR6][R176.64], R98 ;  /* 0x00000062b0007986 */ /* 0x000fe2000c101506 */
[----:B------:R-:W-:Y:S02]  /*14bf0*/  IMAD R171, R14, 0x8c, RZ ;  /* 0x0000008c0eab7824 */ /* 0x000fe400078e02ff */
[----:B--2---:R-:W-:Y:S01]  /*14c00*/  IMAD R169, R18, 0x8e, RZ ;  /* 0x0000008e12a97824 */ /* 0x004fe200078e02ff */
[----:B------:R2:W-:Y:S03]  /*14c10*/  STG.E.U16 desc[UR6][R124.64], R126 ;  /* 0x0000007e7c007986 */ /* 0x0005e6000c101506 */
[----:B------:R-:W1:Y:S01]  /*14c20*/  LDC R32, c[0x0][0x278] ;  /* 0x00009e00ff207b82 */ /* 0x000e620000000800 */
[----:B------:R3:W-:Y:S01]  /*14c30*/  STG.E.U16 desc[UR6][R166.64], R100 ;  /* 0x00000064a6007986 */ /* 0x0007e2000c101506 */
[----:B0-----:R-:W-:Y:S01]  /*14c40*/  IMAD R175, R2, 0x47, RZ ;  /* 0x0000004702af7824 */ /* 0x001fe200078e02ff */
[----:B------:R-:W-:-:S05]  /*14c50*/  IADD3 R172, P5, R171, R96, RZ ;  /* 0x00000060abac7210 */ /* 0x000fca0007fbe0ff */
[----:B------:R-:W0:Y:S01]  /*14c60*/  LDC R18, c[0x0][0x278] ;  /* 0x00009e00ff127b82 */ /* 0x000e220000000800 */
[----:B--2---:R-:W-:Y:S01]  /*14c70*/  IMAD R125, R34, 0x90, RZ ;  /* 0x00000090227d7824 */ /* 0x004fe200078e02ff */
[----:B------:R-:W-:Y:S01]  /*14c80*/  IADD3 R176, P3, R169, R96, RZ ;  /* 0x00000060a9b07210 */ /* 0x000fe20007f7e0ff */
[----:B---3--:R-:W-:-:S05]  /*14c90*/  IMAD R167, R24, 0x92, RZ ;  /* 0x0000009218a77824 */ /* 0x008fca00078e02ff */
[----:B------:R-:W2:Y:S01]  /*14ca0*/  LDC R24, c[0x0][0x278] ;  /* 0x00009e00ff187b82 */ /* 0x000ea20000000800 */
[-C--:B------:R-:W-:Y:S02]  /*14cb0*/  LEA.HI.X.SX32 R173, R173, R97.reuse, 0x1, P5 ;  /* 0x00000061adad7211 */ /* 0x080fe400028f0eff */
[-C--:B------:R-:W-:Y:S02]  /*14cc0*/  IADD3 R14, P5, R125, R96.reuse, RZ ;  /* 0x000000607d0e7210 */ /* 0x080fe40007fbe0ff */
[-C--:B------:R-:W-:Y:S01]  /*14cd0*/  LEA.HI.X.SX32 R177, R175, R97.reuse, 0x1, P3 ;  /* 0x00000061afb17211 */ /* 0x080fe200018f0eff */
[----:B----4-:R-:W-:Y:S01]  /*14ce0*/  IMAD R175, R10, 0x94, RZ ;  /* 0x000000940aaf7824 */ /* 0x010fe200078e02ff */
[----:B------:R-:W-:Y:S01]  /*14cf0*/  IADD3 R178, P6, R167, R96, RZ ;  /* 0x00000060a7b27210 */ /* 0x000fe20007fde0ff */
[----:B------:R-:W3:Y:S01]  /*14d00*/  LDC R10, c[0x0][0x278] ;  /* 0x00009e00ff0a7b82 */ /* 0x000ee20000000800 */
[----:B------:R-:W-:Y:S01]  /*14d10*/  PRMT R2, R127, 0x7632, R2 ;  /* 0x000076327f027816 */ /* 0x000fe20000000002 */
[----:B------:R5:W-:Y:S01]  /*14d20*/  STG.E.U16 desc[UR6][R172.64], R127 ;  /* 0x0000007fac007986 */ /* 0x000be2000c101506 */
[----:B------:R-:W-:-:S02]  /*14d30*/  LEA.HI.X.SX32 R15, R15, R97, 0x1, P5 ;  /* 0x000000610f0f7211 */ /* 0x000fc400028f0eff */
[----:B------:R-:W-:-:S03]  /*14d40*/  LEA.HI.X.SX32 R179, R179, R97, 0x1, P6 ;  /* 0x00000061b3b37211 */ /* 0x000fc600030f0eff */
[----:B------:R-:W4:Y:S01]  /*14d50*/  LDC R98, c[0x0][0x278] ;  /* 0x00009e00ff627b82 */ /* 0x000f220000000800 */
[----:B------:R-:W-:Y:S01]  /*14d60*/  PRMT R100, R116, 0x7632, R100 ;  /* 0x0000763274647816 */ /* 0x000fe20000000064 */
[----:B------:R1:W-:Y:S06]  /*14d70*/  STG.E.U16 desc[UR6][R176.64], R2 ;  /* 0x00000002b0007986 */ /* 0x0003ec000c101506 */
[----:B------:R-:W3:Y:S01]  /*14d80*/  LDC R34, c[0x0][0x278] ;  /* 0x00009e00ff227b82 */ /* 0x000ee20000000800 */
[----:B-----5:R-:W-:Y:S01]  /*14d90*/  IMAD R127, R12, 0x96, RZ ;  /* 0x000000960c7f7824 */ /* 0x020fe200078e02ff */
[----:B------:R-:W-:Y:S01]  /*14da0*/  STG.E.U16 desc[UR6][R14.64], R116 ;  /* 0x000000740e007986 */ /* 0x000fe2000c101506 */
[----:B------:R-:W-:Y:S01]  /*14db0*/  IMAD R173, R16, 0x98, RZ ;  /* 0x0000009810ad7824 */ /* 0x000fe200078e02ff */
[----:B-1----:R-:W-:-:S02]  /*14dc0*/  IADD3 R2, P5, R175, R96, RZ ;  /* 0x00000060af027210 */ /* 0x002fc40007fbe0ff */
[----:B------:R1:W-:Y:S01]  /*14dd0*/  STG.E.U16 desc[UR6][R178.64], R100 ;  /* 0x00000064b2007986 */ /* 0x0003e2000c101506 */
[----:B------:R-:W-:Y:S01]  /*14de0*/  IMAD R177, R8, 0x4b, RZ ;  /* 0x0000004b08b17824 */ /* 0x000fe200078e02ff */
[----:B------:R-:W5:Y:S01]  /*14df0*/  LDC R16, c[0x0][0x278] ;  /* 0x00009e00ff107b82 */ /* 0x000f620000000800 */
[----:B------:R-:W-:Y:S02]  /*14e00*/  LEA.HI.X.SX32 R3, R3, R97, 0x1, P5 ;  /* 0x0000006103037211 */ /* 0x000fe400028f0eff */
[----:B------:R-:W-:-:S05]  /*14e10*/  IADD3 R180, P5, R173, R96, RZ ;  /* 0x00000060adb47210 */ /* 0x000fca0007fbe0ff */
[----:B------:R-:W5:Y:S01]  /*14e20*/  LDC R8, c[0x0][0x278] ;  /* 0x00009e00ff087b82 */ /* 0x000f620000000800 */
[----:B-1----:R-:W-:Y:S01]  /*14e30*/  IADD3 R178, P3, R127, R96, RZ ;  /* 0x000000607fb27210 */ /* 0x002fe20007f7e0ff */
[----:B------:R-:W-:Y:S01]  /*14e40*/  IMAD R15, R32, 0x9a, RZ ;  /* 0x0000009a200f7824 */ /* 0x000fe200078e02ff */
[----:B------:R2:W-:Y:S02]  /*14e50*/  STG.E.U16 desc[UR6][R2.64], R117 ;  /* 0x0000007502007986 */ /* 0x0005e4000c101506 */
[----:B------:R-:W-:-:S03]  /*14e60*/  LEA.HI.X.SX32 R179, R177, R97, 0x1, P3 ;  /* 0x00000061b1b37211 */ /* 0x000fc600018f0eff */
[----:B------:R-:W1:Y:S01]  /*14e70*/  LDC R14, c[0x0][0x278] ;  /* 0x00009e00ff0e7b82 */ /* 0x000e620000000800 */
[----:B0-----:R-:W-:Y:S01]  /*14e80*/  IMAD R177, R18, 0x9c, RZ ;  /* 0x0000009c12b17824 */ /* 0x001fe200078e02ff */
[----:B------:R-:W-:Y:S02]  /*14e90*/  PRMT R32, R117, 0x7632, R32 ;  /* 0x0000763275207816 */ /* 0x000fe40000000020 */
[----:B------:R-:W-:-:S04]  /*14ea0*/  LEA.HI.X.SX32 R181, R19, R97, 0x1, P5 ;  /* 0x0000006113b57211 */ /* 0x000fc800028f0eff */
[----:B------:R-:W0:Y:S01]  /*14eb0*/  LDC R12, c[0x0][0x278] ;  /* 0x00009e00ff0c7b82 */ /* 0x000e220000000800 */
[----:B--2---:R-:W-:Y:S01]  /*14ec0*/  IMAD R3, R24, 0x9e, RZ ;  /* 0x0000009e18037824 */ /* 0x004fe200078e02ff */
[-C--:B------:R-:W-:Y:S01]  /*14ed0*/  IADD3 R182, P6, R15, R96.reuse, RZ ;  /* 0x000000600fb67210 */ /* 0x080fe20007fde0ff */
[----:B------:R2:W-:Y:S01]  /*14ee0*/  STG.E.U16 desc[UR6][R178.64], R32 ;  /* 0x00000020b2007986 */ /* 0x0005e2000c101506 */
[-C--:B------:R-:W-:Y:S01]  /*14ef0*/  IADD3 R184, P5, R177, R96.reuse, RZ ;  /* 0x00000060b1b87210 */ /* 0x080fe20007fbe0ff */
[----:B----4-:R-:W-:Y:S01]  /*14f00*/  IMAD R117, R98, 0xa2, RZ ;  /* 0x000000a262757824 */ /* 0x010fe200078e02ff */
[-C--:B------:R-:W-:Y:S02]  /*14f10*/  LEA.HI.X.SX32 R183, R183, R97.reuse, 0x1, P6 ;  /* 0x00000061b7b77211 */ /* 0x080fe400030f0eff */
[----:B------:R-:W4:Y:S01]  /*14f20*/  LDC R18, c[0x0][0x278] ;  /* 0x00009e00ff127b82 */ /* 0x000f220000000800 */
[----:B------:R-:W-:Y:S02]  /*14f30*/  PRMT R100, R118, 0x7632, R100 ;  /* 0x0000763276647816 */ /* 0x000fe40000000064 */
[-C--:B------:R-:W-:Y:S01]  /*14f40*/  LEA.HI.X.SX32 R185, R11, R97.reuse, 0x1, P5 ;  /* 0x000000610bb97211 */ /* 0x080fe200028f0eff */
[----:B---3--:R-:W-:Y:S01]  /*14f50*/  IMAD R11, R10, 0x51, RZ ;  /* 0x000000510a0b7824 */ /* 0x008fe200078e02ff */
[-C--:B--2---:R-:W-:Y:S01]  /*14f60*/  IADD3 R178, P3, R3, R96.reuse, RZ ;  /* 0x0000006003b27210 */ /* 0x084fe20007f7e0ff */
[----:B------:R-:W-:Y:S01]  /*14f70*/  IMAD R19, R34, 0xa0, RZ ;  /* 0x000000a022137824 */ /* 0x000fe200078e02ff */
[----:B------:R-:W-:Y:S01]  /*14f80*/  PRMT R10, R119, 0x7632, R10 ;  /* 0x00007632770a7816 */ /* 0x000fe2000000000a */
[----:B------:R-:W2:Y:S01]  /*14f90*/  LDC R2, c[0x0][0x278] ;  /* 0x00009e00ff027b82 */ /* 0x000ea20000000800 */
[----:B------:R-:W-:Y:S01]  /*14fa0*/  LEA.HI.X.SX32 R179, R187, R97, 0x1, P3 ;  /* 0x00000061bbb37211 */ /* 0x000fe200018f0eff */
[----:B------:R3:W-:Y:S04]  /*14fb0*/  STG.E.U16 desc[UR6][R180.64], R118 ;  /* 0x00000076b4007986 */ /* 0x0007e8000c101506 */
[----:B------:R5:W-:Y:S02]  /*14fc0*/  STG.E.U16 desc[UR6][R182.64], R100 ;  /* 0x00000064b6007986 */ /* 0x000be4000c101506 */
[----:B------:R-:W2:Y:S02]  /*14fd0*/  LDC R24, c[0x0][0x278] ;  /* 0x00009e00ff187b82 */ /* 0x000ea40000000800 */
[----:B------:R1:W-:Y:S06]  /*14fe0*/  STG.E.U16 desc[UR6][R184.64], R119 ;  /* 0x00000077b8007986 */ /* 0x0003ec000c101506 */
[----:B------:R-:W2:Y:S01]  /*14ff0*/  LDC R32, c[0x0][0x278] ;  /* 0x00009e00ff207b82 */ /* 0x000ea20000000800 */
[-C--:B---3--:R-:W-:Y:S01]  /*15000*/  IADD3 R180, P5, R19, R96.reuse, RZ ;  /* 0x0000006013b47210 */ /* 0x088fe20007fbe0ff */
[----:B------:R3:W-:Y:S01]  /*15010*/  STG.E.U16 desc[UR6][R178.64], R10 ;  /* 0x0000000ab2007986 */ /* 0x0007e2000c101506 */
[----:B-----5:R-:W-:-:S02]  /*15020*/  IADD3 R182, P6, R117, R96, RZ ;  /* 0x0000006075b67210 */ /* 0x020fc40007fde0ff */
[-C--:B------:R-:W-:Y:S02]  /*15030*/  LEA.HI.X.SX32 R181, R13, R97.reuse, 0x1, P5 ;  /* 0x000000610db57211 */ /* 0x080fe400028f0eff */
[----:B------:R-:W-:Y:S01]  /*15040*/  LEA.HI.X.SX32 R183, R11, R97, 0x1, P6 ;  /* 0x000000610bb77211 */ /* 0x000fe200030f0eff */
[----:B------:R-:W-:Y:S01]  /*15050*/  IMAD R11, R8, 0xa4, RZ ;  /* 0x000000a4080b7824 */ /* 0x000fe200078e02ff */
[----:B------:R-:W5:Y:S01]  /*15060*/  LDC R98, c[0x0][0x278] ;  /* 0x00009e00ff627b82 */ /* 0x000f620000000800 */
[----:B-1----:R-:W-:-:S07]  /*15070*/  IMAD R119, R14, 0xa6, RZ ;  /* 0x000000a60e777824 */ /* 0x002fce00078e02ff */
[----:B---3--:R-:W1:Y:S01]  /*15080*/  LDC R10, c[0x0][0x278] ;  /* 0x00009e00ff0a7b82 */ /* 0x008e620000000800 */
[----:B------:R-:W-:Y:S01]  /*15090*/  IMAD R13, R16, 0xa8, RZ ;  /* 0x000000a8100d7824 */ /* 0x000fe200078e02ff */
[----:B------:R-:W-:Y:S01]  /*150a0*/  PRMT R34, R120, 0x7632, R34 ;  /* 0x0000763278227816 */ /* 0x000fe20000000022 */
[----:B------:R3:W-:Y:S01]  /*150b0*/  STG.E.U16 desc[UR6][R180.64], R120 ;  /* 0x00000078b4007986 */ /* 0x0007e2000c101506 */
[----:B------:R-:W-:Y:S01]  /*150c0*/  IADD3 R8, P3, R11, R96, RZ ;  /* 0x000000600b087210 */ /* 0x000fe20007f7e0ff */
[----:B0-----:R-:W-:-:S03]  /*150d0*/  IMAD R179, R12, 0x53, RZ ;  /* 0x000000530cb37824 */ /* 0x001fc600078e02ff */
[----:B------:R-:W0:Y:S01]  /*150e0*/  LDC R16, c[0x0][0x278] ;  /* 0x00009e00ff107b82 */ /* 0x000e220000000800 */
[----:B------:R-:W-:Y:S01]  /*150f0*/  LEA.HI.X.SX32 R9, R9, R97, 0x1, P3 ;  /* 0x0000006109097211 */ /* 0x000fe200018f0eff */
[----:B------:R4:W-:Y:S01]  /*15100*/  STG.E.U16 desc[UR6][R182.64], R34 ;  /* 0x00000022b6007986 */ /* 0x0009e2000c101506 */
[----:B------:R-:W-:Y:S02]  /*15110*/  PRMT R100, R121, 0x7632, R100 ;  /* 0x0000763279647816 */ /* 0x000fe40000000064 */
[----:B---3--:R-:W-:-:S03]  /*15120*/  IADD3 R180, P5, R119, R96, RZ ;  /* 0x0000006077b47210 */ /* 0x008fc60007fbe0ff */
[----:B------:R-:W3:Y:S01]  /*15130*/  LDC R12, c[0x0][0x278] ;  /* 0x00009e00ff0c7b82 */ /* 0x000ee20000000800 */
[-C--:B------:R-:W-:Y:S01]  /*15140*/  LEA.HI.X.SX32 R181, R179, R97.reuse, 0x1, P5 ;  /* 0x00000061b3b57211 */ /* 0x080fe200028f0eff */
[----:B----4-:R-:W-:Y:S01]  /*15150*/  IMAD R179, R18, 0xaa, RZ ;  /* 0x000000aa12b37824 */ /* 0x010fe200078e02ff */
[----:B------:R-:W-:Y:S01]  /*15160*/  IADD3 R182, P6, R13, R96, RZ ;  /* 0x000000600db67210 */ /* 0x000fe20007fde0ff */
[----:B------:R4:W-:Y:S04]  /*15170*/  STG.E.U16 desc[UR6][R8.64], R121 ;  /* 0x0000007908007986 */ /* 0x0009e8000c101506 */
[----:B------:R-:W5:Y:S01]  /*15180*/  LDC R34, c[0x0][0x278] ;  /* 0x00009e00ff227b82 */ /* 0x000f620000000800 */
[----:B--2---:R-:W-:Y:S01]  /*15190*/  IMAD R185, R2, 0x55, RZ ;  /* 0x0000005502b97824 */ /* 0x004fe200078e02ff */
[----:B------:R-:W-:Y:S01]  /*151a0*/  LEA.HI.X.SX32 R183, R103, R97, 0x1, P6 ;  /* 0x0000006167b77211 */ /* 0x000fe200030f0eff */
[----:B------:R2:W-:Y:S01]  /*151b0*/  STG.E.U16 desc[UR6][R180.64], R100 ;  /* 0x00000064b4007986 */ /* 0x0005e2000c101506 */
[----:B------:R-:W-:-:S04]  /*151c0*/  IMAD R103, R24, 0xac, RZ ;  /* 0x000000ac18677824 */ /* 0x000fc800078e02ff */
[----:B------:R-:W3:Y:S01]  /*151d0*/  LDC R14, c[0x0][0x278] ;  /* 0x00009e00ff0e7b82 */ /* 0x000ee20000000800 */
[----:B----4-:R-:W-:Y:S01]  /*151e0*/  IMAD R121, R32, 0xae, RZ ;  /* 0x000000ae20797824 */ /* 0x010fe200078e02ff */
[----:B--2---:R-:W-:-:S06]  /*151f0*/  IADD3 R180, P5, R179, R96, RZ ;  /* 0x00000060b3b47210 */ /* 0x004fcc0007fbe0ff */
[----:B------:R-:W2:Y:S01]  /*15200*/  LDC R18, c[0x0][0x278] ;  /* 0x00009e00ff127b82 */ /* 0x000ea20000000800 */
[----:B------:R4:W-:Y:S01]  /*15210*/  STG.E.U16 desc[UR6][R182.64], R122 ;  /* 0x0000007ab6007986 */ /* 0x0009e2000c101506 */
[-C--:B------:R-:W-:Y:S01]  /*15220*/  LEA.HI.X.SX32 R181, R185, R97.reuse, 0x1, P5 ;  /* 0x00000061b9b57211 */ /* 0x080fe200028f0eff */
[----:B-1----:R-:W-:Y:S01]  /*15230*/  IMAD R185, R10, 0x57, RZ ;  /* 0x000000570ab97824 */ /* 0x002fe200078e02ff */
[-C--:B------:R-:W-:Y:S02]  /*15240*/  IADD3 R184, P5, R121, R96.reuse, RZ ;  /* 0x0000006079b87210 */ /* 0x080fe40007fbe0ff */
[----:B------:R-:W-:Y:S02]  /*15250*/  PRMT R102, R122, 0x7632, R102 ;  /* 0x000076327a667816 */ /* 0x000fe40000000066 */
[----:B------:R-:W1:Y:S01]  /*15260*/  LDC R8, c[0x0][0x278] ;  /* 0x00009e00ff087b82 */ /* 0x000e620000000800 */
[----:B----4-:R-:W-:Y:S02]  /*15270*/  IADD3 R182, P3, R103, R96, RZ ;  /* 0x0000006067b67210 */ /* 0x010fe40007f7e0ff */
[----:B------:R-:W-:-:S05]  /*15280*/  LEA.HI.X.SX32 R185, R185, R97, 0x1, P5 ;  /* 0x00000061b9b97211 */ /* 0x000fca00028f0eff */
[----:B------:R-:W4:Y:S01]  /*15290*/  LDC R10, c[0x0][0x278] ;  /* 0x00009e00ff0a7b82 */ /* 0x000f220000000800 */
[----:B------:R-:W-:Y:S02]  /*152a0*/  LEA.HI.X.SX32 R183, R27, R97, 0x1, P3 ;  /* 0x000000611bb77211 */ /* 0x000fe400018f0eff */
[----:B------:R-:W-:Y:S01]  /*152b0*/  PRMT R2, R123, 0x7632, R2 ;  /* 0x000076327b027816 */ /* 0x000fe20000000002 */
[----:B0-----:R-:W-:Y:S01]  /*152c0*/  IMAD R9, R16, 0xb0, RZ ;  /* 0x000000b010097824 */ /* 0x001fe200078e02ff */
[----:B------:R5:W-:Y:S03]  /*152d0*/  STG.E.U16 desc[UR6][R180.64], R102 ;  /* 0x00000066b4007986 */ /* 0x000be6000c101506 */
[----:B------:R-:W0:Y:S01]  /*152e0*/  LDC R24, c[0x0][0x278] ;  /* 0x00009e00ff187b82 */ /* 0x000e220000000800 */
[----:B------:R3:W-:Y:S04]  /*152f0*/  STG.E.U16 desc[UR6][R182.64], R123 ;  /* 0x0000007bb6007986 */ /* 0x0007e8000c101506 */
[----:B------:R2:W-:Y:S03]  /*15300*/  STG.E.U16 desc[UR6][R184.64], R2 ;  /* 0x00000002b8007986 */ /* 0x0005e6000c101506 */
[----:B------:R-:W0:Y:S01]  /*15310*/  LDC R16, c[0x0][0x278] ;  /* 0x00009e00ff107b82 */ /* 0x000e220000000800 */
[----:B------:R-:W-:Y:S01]  /*15320*/  IADD3 R186, P6, R9, R96, RZ ;  /* 0x0000006009ba7210 */ /* 0x000fe20007fde0ff */
[----:B-----5:R-:W-:-:S06]  /*15330*/  IMAD R181, R34, 0xb2, RZ ;  /* 0x000000b222b57824 */ /* 0x020fcc00078e02ff */
[----:B------:R-:W5:Y:S01]  /*15340*/  LDC R32, c[0x0][0x278] ;  /* 0x00009e00ff207b82 */ /* 0x000f620000000800 */
[----:B---3--:R-:W-:-:S07]  /*15350*/  IMAD R123, R12, 0x59, RZ ;  /* 0x000000590c7b7824 */ /* 0x008fce00078e02ff */
[----:B--2---:R-:W2:Y:S01]  /*15360*/  LDC R2, c[0x0][0x278] ;  /* 0x00009e00ff027b82 */ /* 0x004ea20000000800 */
[----:B------:R-:W-:Y:S01]  /*15370*/  IMAD R27, R98, 0xb4, RZ ;  /* 0x000000b4621b7824 */ /* 0x000fe200078e02ff */
[----:B------:R-:W-:Y:S01]  /*15380*/  LEA.HI.X.SX32 R187, R33, R97, 0x1, P6 ;  /* 0x0000006121bb7211 */ /* 0x000fe200030f0eff */
[----:B------:R-:W-:Y:S01]  /*15390*/  IMAD R33, R18, 0xb6, RZ ;  /* 0x000000b612217824 */ /* 0x000fe200078e02ff */
[----:B------:R-:W-:Y:S01]  /*153a0*/  IADD3 R122, P3, R181, R96, RZ ;  /* 0x00000060b57a7210 */ /* 0x000fe20007f7e0ff */
[----:B------:R-:W-:-:S03]  /*153b0*/  IMAD R183, R14, 0x5b, RZ ;  /* 0x0000005b0eb77824 */ /* 0x000fc600078e02ff */
[----:B------:R-:W3:Y:S01]  /*153c0*/  LDC R12, c[0x0][0x278] ;  /* 0x00009e00ff0c7b82 */ /* 0x000ee20000000800 */
[----:B------:R-:W-:Y:S01]  /*153d0*/  IADD3 R184, P5, R27, R96, RZ ;  /* 0x000000601bb87210 */ /* 0x000fe20007fbe0ff */
[----:B------:R1:W-:Y:S01]  /*153e0*/  STG.E.U16 desc[UR6][R186.64], R128 ;  /* 0x00000080ba007986 */ /* 0x0003e2000c101506 */
[----:B------:R-:W-:-:S05]  /*153f0*/  LEA.HI.X.SX32 R123, R123, R97, 0x1, P3 ;  /* 0x000000617b7b7211 */ /* 0x000fca00018f0eff */
[----:B------:R-:W5:Y:S01]  /*15400*/  LDC R14, c[0x0][0x278] ;  /* 0x00009e00ff0e7b82 */ /* 0x000f620000000800 */
[----:B------:R-:W-:-:S07]  /*15410*/  LEA.HI.X.SX32 R185, R17, R97, 0x1, P5 ;  /* 0x0000006111b97211 */ /* 0x000fce00028f0eff */
[----:B------:R-:W5:Y:S01]  /*15420*/  LDC R18, c[0x0][0x278] ;  /* 0x00009e00ff127b82 */ /* 0x000f620000000800 */
[-C--:B-1----:R-:W-:Y:S02]  /*15430*/  IADD3 R186, P6, R33, R96.reuse, RZ ;  /* 0x0000006021ba7210 */ /* 0x082fe40007fde0ff */
[----:B------:R-:W-:Y:S01]  /*15440*/  PRMT R128, R128, 0x7632, R128 ;  /* 0x0000763280807816 */ /* 0x000fe20000000080 */
[----:B------:R-:W-:Y:S01]  /*15450*/  IMAD R17, R8, 0xb8, RZ ;  /* 0x000000b808117824 */ /* 0x000fe200078e02ff */
[----:B------:R-:W-:Y:S01]  /*15460*/  LEA.HI.X.SX32 R187, R183, R97, 0x1, P6 ;  /* 0x00000061b7bb7211 */ /* 0x000fe200030f0eff */
[----:B----4-:R-:W-:Y:S01]  /*15470*/  IMAD R183, R10, 0xba, RZ ;  /* 0x000000ba0ab77824 */ /* 0x010fe200078e02ff */
[----:B------:R-:W-:Y:S01]  /*15480*/  PRMT R34, R129, 0x7632, R34 ;  /* 0x0000763281227816 */ /* 0x000fe20000000022 */
[----:B------:R0:W-:Y:S01]  /*15490*/  STG.E.U16 desc[UR6][R122.64], R128 ;  /* 0x000000807a007986 */ /* 0x0001e2000c101506 */
[----:B------:R-:W1:Y:S01]  /*154a0*/  LDC R8, c[0x0][0x278] ;  /* 0x00009e00ff087b82 */ /* 0x000e620000000800 */
[----:B------:R-:W-:-:S02]  /*154b0*/  IADD3 R100, P5, R17, R96, RZ ;  /* 0x0000006011647210 */ /* 0x000fc40007fbe0ff */
[----:B------:R4:W-:Y:S04]  /*154c0*/  STG.E.U16 desc[UR6][R184.64], R129 ;  /* 0x00000081b8007986 */ /* 0x0009e8000c101506 */
[----:B------:R2:W-:Y:S01]  /*154d0*/  STG.E.U16 desc[UR6][R186.64], R34 ;  /* 0x00000022ba007986 */ /* 0x0005e2000c101506 */
[----:B------:R-:W1:Y:S01]  /*154e0*/  LDC R10, c[0x0][0x278] ;  /* 0x00009e00ff0a7b82 */ /* 0x000e620000000800 */
[----:B0-----:R-:W-:Y:S02]  /*154f0*/  IMAD R123, R24, 0xbe, RZ ;  /* 0x000000be187b7824 */ /* 0x001fe400078e02ff */
[----:B----4-:R-:W-:Y:S01]  /*15500*/  IMAD R129, R16, 0xbc, RZ ;  /* 0x000000bc10817824 */ /* 0x010fe200078e02ff */
[----:B------:R-:W-:-:S04]  /*15510*/  IADD3 R184, P3, R183, R96, RZ ;  /* 0x00000060b7b87210 */ /* 0x000fc80007f7e0ff */
[----:B------:R-:W0:Y:S01]  /*15520*/  LDC R16, c[0x0][0x278] ;  /* 0x00009e00ff107b82 */ /* 0x000e220000000800 */
[-C--:B------:R-:W-:Y:S01]  /*15530*/  IADD3 R188, P6, R123, R96.reuse, RZ ;  /* 0x000000607bbc7210 */ /* 0x080fe20007fde0ff */
[----:B--2---:R-:W-:Y:S01]  /*15540*/  IMAD R187, R2, 0x5f, RZ ;  /* 0x0000005f02bb7824 */ /* 0x004fe200078e02ff */
[----:B------:R-:W-:Y:S02]  /*15550*/  LEA.HI.X.SX32 R101, R101, R97, 0x1, P5 ;  /* 0x0000006165657211 */ /* 0x000fe400028f0eff */
[----:B------:R-:W-:-:S03]  /*15560*/  IADD3 R98, P5, R129, R96, RZ ;  /* 0x0000006081627210 */ /* 0x000fc60007fbe0ff */
[----:B------:R-:W2:Y:S01]  /*15570*/  LDC R2, c[0x0][0x278] ;  /* 0x00009e00ff027b82 */ /* 0x000ea20000000800 */
[-C--:B------:R-:W-:Y:S02]  /*15580*/  LEA.HI.X.SX32 R185, R189, R97.reuse, 0x1, P3 ;  /* 0x00000061bdb97211 */ /* 0x080fe400018f0eff */
[----:B------:R-:W-:Y:S02]  /*15590*/  PRMT R24, R130, 0x7632, R24 ;  /* 0x0000763282187816 */ /* 0x000fe40000000018 */
[-C--:B------:R-:W-:Y:S01]  /*155a0*/  LEA.HI.X.SX32 R189, R187, R97.reuse, 0x1, P6 ;  /* 0x00000061bbbd7211 */ /* 0x080fe200030f0eff */
[----:B---3--:R-:W-:Y:S01]  /*155b0*/  IMAD R187, R12, 0xc0, RZ ;  /* 0x000000c00cbb7824 */ /* 0x008fe200078e02ff */
[----:B------:R-:W-:Y:S01]  /*155c0*/  LEA.HI.X.SX32 R99, R99, R97, 0x1, P5 ;  /* 0x0000006163637211 */ /* 0x000fe200028f0eff */
[----:B------:R5:W-:Y:S01]  /*155d0*/  STG.E.U16 desc[UR6][R100.64], R130 ;  /* 0x0000008264007986 */ /* 0x000be2000c101506 */
[----:B------:R-:W-:Y:S01]  /*155e0*/  PRMT R102, R131, 0x7632, R102 ;  /* 0x0000763283667816 */ /* 0x000fe20000000066 */
[----:B------:R-:W3:Y:S01]  /*155f0*/  LDC R12, c[0x0][0x278] ;  /* 0x00009e00ff0c7b82 */ /* 0x000ee20000000800 */
[----:B------:R-:W-:Y:S01]  /*15600*/  IADD3 R34, P5, R187, R96, RZ ;  /* 0x00000060bb227210 */ /* 0x000fe20007fbe0ff */
[----:B------:R4:W-:Y:S04]  /*15610*/  STG.E.U16 desc[UR6][R184.64], R24 ;  /* 0x00000018b8007986 */ /* 0x0009e8000c101506 */
[----:B------:R1:W-:Y:S01]  /*15620*/  STG.E.U16 desc[UR6][R98.64], R131 ;  /* 0x0000008362007986 */ /* 0x0003e2000c101506 */
[----:B-----5:R-:W-:-:S03]  /*15630*/  IMAD R101, R14, 0xc2, RZ ;  /* 0x000000c20e657824 */ /* 0x020fc600078e02ff */
[----:B------:R5:W-:Y:S01]  /*15640*/  STG.E.U16 desc[UR6][R188.64], R102 ;  /* 0x00000066bc007986 */ /* 0x000be2000c101506 */
[----:B------:R-:W-:Y:S01]  /*15650*/  LEA.HI.X.SX32 R35, R35, R97, 0x1, P5 ;  /* 0x0000006123237211 */ /* 0x000fe200028f0eff */
[----:B------:R-:W3:Y:S01]  /*15660*/  LDC R14, c[0x0][0x278] ;  /* 0x00009e00ff0e7b82 */ /* 0x000ee20000000800 */
[----:B----4-:R-:W-:-:S05]  /*15670*/  IMAD R185, R18, 0xc4, RZ ;  /* 0x000000c412b97824 */ /* 0x010fca00078e02ff */
[-C--:B------:R-:W-:Y:S01]  /*15680*/  IADD3 R190, P5, R185, R96.reuse, RZ ;  /* 0x00000060b9be7210 */ /* 0x080fe20007fbe0ff */
[----:B-1----:R-:W-:Y:S01]  /*15690*/  IMAD R99, R32, 0xc6, RZ ;  /* 0x000000c620637824 */ /* 0x002fe200078e02ff */
[----:B------:R-:W1:Y:S01]  /*156a0*/  LDC R24, c[0x0][0x278] ;  /* 0x00009e00ff187b82 */ /* 0x000e620000000800 */
[----:B-----5:R-:W-:Y:S02]  /*156b0*/  IADD3 R188, P3, R101, R96, RZ ;  /* 0x0000006065bc7210 */ /* 0x020fe40007f7e0ff */
[----:B------:R-:W-:Y:S02]  /*156c0*/  PRMT R32, R132, 0x7632, R32 ;  /* 0x0000763284207816 */ /* 0x000fe40000000020 */
[-C--:B------:R-:W-:Y:S01]  /*156d0*/  LEA.HI.X.SX32 R189, R191, R97.reuse, 0x1, P3 ;  /* 0x00000061bfbd7211 */ /* 0x080fe200018f0eff */
[----:B------:R-:W-:Y:S01]  /*156e0*/  IMAD R131, R8, 0x63, RZ ;  /* 0x0000006308837824 */ /* 0x000fe200078e02ff */
[----:B------:R-:W-:Y:S01]  /*156f0*/  LEA.HI.X.SX32 R191, R25, R97, 0x1, P5 ;  /* 0x0000006119bf7211 */ /* 0x000fe200028f0eff */
[----:B------:R-:W4:Y:S01]  /*15700*/  LDC R8, c[0x0][0x278] ;  /* 0x00009e00ff087b82 */ /* 0x000f220000000800 */
[----:B------:R-:W-:Y:S01]  /*15710*/  STG.E.U16 desc[UR6][R34.64], R132 ;  /* 0x0000008422007986 */ /* 0x000fe2000c101506 */
[----:B0-----:R-:W-:Y:S01]  /*15720*/  IMAD R25, R16, 0xcc, RZ ;  /* 0x000000cc10197824 */ /* 0x001fe200078e02ff */
[----:B------:R-:W-:-:S02]  /*15730*/  PRMT R98, R133, 0x7632, R98 ;  /* 0x0000763285627816 */ /* 0x000fc40000000062 */
[----:B------:R-:W-:Y:S03]  /*15740*/  STG.E.U16 desc[UR6][R188.64], R32 ;  /* 0x00000020bc007986 */ /* 0x000fe6000c101506 */
[----:B------:R-:W0:Y:S01]  /*15750*/  LDC R18, c[0x0][0x278] ;  /* 0x00009e00ff127b82 */ /* 0x000e220000000800 */
[----:B------:R2:W-:Y:S01]  /*15760*/  STG.E.U16 desc[UR6][R190.64], R133 ;  /* 0x00000085be007986 */ /* 0x0005e2000c101506 */
[----:B------:R-:W-:-:S06]  /*15770*/  IADD3 R192, P6, R99, R96, RZ ;  /* 0x0000006063c07210 */ /* 0x000fcc0007fde0ff */
[----:B------:R-:W5:Y:S01]  /*15780*/  LDC R16, c[0x0][0x278] ;  /* 0x00009e00ff107b82 */ /* 0x000f620000000800 */
[----:B--2---:R-:W-:-:S07]  /*15790*/  IMAD R133, R2, 0x65, RZ ;  /* 0x0000006502857824 */ /* 0x004fce00078e02ff */
[----:B------:R-:W2:Y:S01]  /*157a0*/  LDC R2, c[0x0][0x278] ;  /* 0x00009e00ff027b82 */ /* 0x000ea20000000800 */
[----:B------:R-:W-:Y:S01]  /*157b0*/  LEA.HI.X.SX32 R193, R131, R97, 0x1, P6 ;  /* 0x0000006183c17211 */ /* 0x000fe200030f0eff */
[----:B------:R-:W-:Y:S02]  /*157c0*/  IMAD R35, R10, 0xc8, RZ ;  /* 0x000000c80a237824 */ /* 0x000fe400078e02ff */
[----:B---3--:R-:W-:-:S03]  /*157d0*/  IMAD R131, R12, 0xca, RZ ;  /* 0x000000ca0c837824 */ /* 0x008fc600078e02ff */
[-C--:B------:R-:W-:Y:S01]  /*157e0*/  IADD3 R196, P3, R35, R96.reuse, RZ ;  /* 0x0000006023c47210 */ /* 0x080fe20007f7e0ff */
[----:B------:R3:W-:Y:S01]  /*157f0*/  STG.E.U16 desc[UR6][R192.64], R98 ;  /* 0x00000062c0007986 */ /* 0x0007e2000c101506 */
[-C--:B------:R-:W-:Y:S01]  /*15800*/  IADD3 R132, P5, R131, R96.reuse, RZ ;  /* 0x0000006083847210 */ /* 0x080fe20007fbe0ff */
[----:B------:R-:W2:Y:S01]  /*15810*/  LDC R32, c[0x0][0x278] ;  /* 0x00009e00ff207b82 */ /* 0x000ea20000000800 */
[----:B------:R-:W-:Y:S01]  /*15820*/  IADD3 R190, P6, R25, R96, RZ ;  /* 0x0000006019be7210 */ /* 0x000fe20007fde0ff */
[----:B------:R-:W-:Y:S01]  /*15830*/  IMAD R189, R14, 0xce, RZ ;  /* 0x000000ce0ebd7824 */ /* 0x000fe200078e02ff */
[-C--:B------:R-:W-:Y:S02]  /*15840*/  LEA.HI.X.SX32 R197, R141, R97.reuse, 0x1, P3 ;  /* 0x000000618dc57211 */ /* 0x080fe400018f0eff */
[----:B------:R-:W-:-:S03]  /*15850*/  LEA.HI.X.SX32 R133, R133, R97, 0x1, P5 ;  /* 0x0000006185857211 */ /* 0x000fc600028f0eff */
[----:B------:R-:W2:Y:S01]  /*15860*/  LDC R10, c[0x0][0x278] ;  /* 0x00009e00ff0a7b82 */ /* 0x000ea20000000800 */
[----:B---3--:R-:W-:Y:S01]  /*15870*/  PRMT R98, R134, 0x7632, R98 ;  /* 0x0000763286627816 */ /* 0x008fe20000000062 */
[----:B------:R-:W-:Y:S01]  /*15880*/  STG.E.U16 desc[UR6][R196.64], R134 ;  /* 0x00000086c4007986 */ /* 0x000fe2000c101506 */
[----:B------:R-:W-:Y:S01]  /*15890*/  LEA.HI.X.SX32 R191, R143, R97, 0x1, P6 ;  /* 0x000000618fbf7211 */ /* 0x000fe200030f0eff */
[----:B0-----:R-:W-:-:S04]  /*158a0*/  IMAD R141, R18, 0xd0, RZ ;  /* 0x000000d0128d7824 */ /* 0x001fc800078e02ff */
[----:B------:R-:W0:Y:S01]  /*158b0*/  LDC R34, c[0x0][0x278] ;  /* 0x00009e00ff227b82 */ /* 0x000e220000000800 */
[----:B----4-:R-:W-:Y:S01]  /*158c0*/  IMAD R193, R8, 0x67, RZ ;  /* 0x0000006708c17824 */ /* 0x010fe200078e02ff */
[----:B------:R5:W-:Y:S01]  /*158d0*/  STG.E.U16 desc[UR6][R132.64], R98 ;  /* 0x0000006284007986 */ /* 0x000be2000c101506 */
[----:B------:R-:W-:Y:S01]  /*158e0*/  IADD3 R192, P5, R189, R96, RZ ;  /* 0x00000060bdc07210 */ /* 0x000fe20007fbe0ff */
[----:B-1----:R-:W-:-:S04]  /*158f0*/  IMAD R143, R24, 0xd2, RZ ;  /* 0x000000d2188f7824 */ /* 0x002fc800078e02ff */
[----:B------:R-:W1:Y:S01]  /*15900*/  LDC R12, c[0x0][0x278] ;  /* 0x00009e00ff0c7b82 */ /* 0x000e620000000800 */
[----:B------:R-:W-:Y:S01]  /*15910*/  PRMT R100, R135, 0x7632, R100 ;  /* 0x0000763287647816 */ /* 0x000fe20000000064 */
[----:B------:R3:W-:Y:S06]  /*15920*/  STG.E.U16 desc[UR6][R190.64], R135 ;  /* 0x00000087be007986 */ /* 0x0007ec000c101506 */
[----:B------:R-:W4:Y:S01]  /*15930*/  LDC R14, c[0x0][0x278] ;  /* 0x00009e00ff0e7b82 */ /* 0x000f220000000800 */
[----:B-----5:R-:W-:Y:S01]  /*15940*/  IMAD R133, R16, 0xd4, RZ ;  /* 0x000000d410857824 */ /* 0x020fe200078e02ff */
[----:B------:R-:W-:-:S02]  /*15950*/  LEA.HI.X.SX32 R193, R193, R97, 0x1, P5 ;  /* 0x00000061c1c17211 */ /* 0x000fc400028f0eff */
[-C--:B------:R-:W-:Y:S02]  /*15960*/  IADD3 R196, P5, R143, R96.reuse, RZ ;  /* 0x000000608fc47210 */ /* 0x080fe40007fbe0ff */
[-C--:B---3--:R-:W-:Y:S01]  /*15970*/  IADD3 R190, P3, R141, R96.reuse, RZ ;  /* 0x000000608dbe7210 */ /* 0x088fe20007f7e0ff */
[----:B--2---:R-:W-:Y:S01]  /*15980*/  IMAD R135, R2, 0x69, RZ ;  /* 0x0000006902877824 */ /* 0x004fe200078e02ff */
[----:B------:R-:W-:Y:S01]  /*15990*/  IADD3 R198, P6, R133, R96, RZ ;  /* 0x0000006085c67210 */ /* 0x000fe20007fde0ff */
[----:B------:R-:W2:Y:S01]  /*159a0*/  LDC R8, c[0x0][0x278] ;  /* 0x00009e00ff087b82 */ /* 0x000ea20000000800 */
[-C--:B------:R-:W-:Y:S02]  /*159b0*/  LEA.HI.X.SX32 R191, R105, R97.reuse, 0x1, P3 ;  /* 0x0000006169bf7211 */ /* 0x080fe400018f0eff */
[----:B------:R-:W-:Y:S02]  /*159c0*/  LEA.HI.X.SX32 R197, R135, R97, 0x1, P5 ;  /* 0x0000006187c57211 */ /* 0x000fe400028f0eff */
[----:B------:R-:W-:-:S03]  /*159d0*/  PRMT R98, R136, 0x7632, R98 ;  /* 0x0000763288627816 */ /* 0x000fc60000000062 */
[----:B------:R-:W3:Y:S01]  /*159e0*/  LDC R16, c[0x0][0x278] ;  /* 0x00009e00ff107b82 */ /* 0x000ee20000000800 */
[----:B------:R-:W-:Y:S01]  /*159f0*/  LEA.HI.X.SX32 R199, R151, R97, 0x1, P6 ;  /* 0x0000006197c77211 */ /* 0x000fe200030f0eff */
[----:B------:R-:W-:Y:S04]  /*15a00*/  STG.E.U16 desc[UR6][R192.64], R100 ;  /* 0x00000064c0007986 */ /* 0x000fe8000c101506 */
[----:B------:R5:W-:Y:S02]  /*15a10*/  STG.E.U16 desc[UR6][R190.64], R136 ;  /* 0x00000088be007986 */ /* 0x000be4000c101506 */
[----:B------:R-:W3:Y:S02]  /*15a20*/  LDC R18, c[0x0][0x278] ;  /* 0x00009e00ff127b82 */ /* 0x000ee40000000800 */
[----:B------:R-:W-:Y:S06]  /*15a30*/  STG.E.U16 desc[UR6][R196.64], R98 ;  /* 0x00000062c4007986 */ /* 0x000fec000c101506 */
[----:B------:R-:W3:Y:S01]  /*15a40*/  LDC R24, c[0x0][0x278] ;  /* 0x00009e00ff187b82 */ /* 0x000ee20000000800 */
[----:B------:R1:W-:Y:S01]  /*15a50*/  STG.E.U16 desc[UR6][R198.64], R137 ;  /* 0x00000089c6007986 */ /* 0x0003e2000c101506 */
[----:B------:R-:W-:-:S02]  /*15a60*/  IMAD R151, R32, 0xd6, RZ ;  /* 0x000000d620977824 */ /* 0x000fc400078e02ff */
[----:B0-----:R-:W-:Y:S02]  /*15a70*/  IMAD R105, R34, 0xd8, RZ ;  /* 0x000000d822697824 */ /* 0x001fe400078e02ff */
[----:B-----5:R-:W-:Y:S02]  /*15a80*/  IMAD R191, R10, 0x6b, RZ ;  /* 0x0000006b0abf7824 */ /* 0x020fe400078e02ff */
[----:B----4-:R-:W-:Y:S01]  /*15a90*/  IMAD R135, R14, 0xda, RZ ;  /* 0x000000da0e877824 */ /* 0x010fe200078e02ff */
[----:B------:R-:W0:Y:S01]  /*15aa0*/  LDC R10, c[0x0][0x278] ;  /* 0x00009e00ff0a7b82 */ /* 0x000e220000000800 */
[----:B-1----:R-:W-:-:S07]  /*15ab0*/  IMAD R193, R12, 0x6d, RZ ;  /* 0x0000006d0cc17824 */ /* 0x002fce00078e02ff */
[----:B------:R-:W1:Y:S01]  /*15ac0*/  LDC R199, c[0x0][0x278] ;  /* 0x00009e00ffc77b82 */ /* 0x000e620000000800 */
[-C--:B------:R-:W-:Y:S02]  /*15ad0*/  IADD3 R190, P3, R151, R96.reuse, RZ ;  /* 0x0000006097be7210 */ /* 0x080fe40007f7e0ff */
[----:B------:R-:W-:-:S05]  /*15ae0*/  IADD3 R144, P5, R105, R96, RZ ;  /* 0x0000006069907210 */ /* 0x000fca0007fbe0ff */
[----:B------:R-:W4:Y:S01]  /*15af0*/  LDC R12, c[0x0][0x278] ;  /* 0x00009e00ff0c7b82 */ /* 0x000f220000000800 */
[----:B------:R-:W-:Y:S02]  /*15b00*/  IADD3 R196, P6, R135, R96, RZ ;  /* 0x0000006087c47210 */ /* 0x000fe40007fde0ff */
[----:B------:R-:W-:-:S05]  /*15b10*/  LEA.HI.X.SX32 R191, R191, R97, 0x1, P3 ;  /* 0x00000061bfbf7211 */ /* 0x000fca00018f0eff */
[----:B------:R-:W5:Y:S01]  /*15b20*/  LDC R14, c[0x0][0x278] ;  /* 0x00009e00ff0e7b82 */ /* 0x000f620000000800 */
[----:B------:R-:W-:Y:S01]  /*15b30*/  PRMT R34, R137, 0x7632, R34 ;  /* 0x0000763289227816 */ /* 0x000fe20000000022 */
[----:B--2---:R-:W-:Y:S01]  /*15b40*/  IMAD R137, R8, 0xdc, RZ ;  /* 0x000000dc08897824 */ /* 0x004fe200078e02ff */
[----:B------:R-:W-:-:S05]  /*15b50*/  LEA.HI.X.SX32 R145, R145, R97, 0x1, P5 ;  /* 0x0000006191917211 */ /* 0x000fca00028f0eff */
[----:B------:R-:W2:Y:S01]  /*15b60*/  LDC R2, c[0x0][0x278] ;  /* 0x00009e00ff027b82 */ /* 0x000ea20000000800 */
[----:B------:R-:W-:Y:S01]  /*15b70*/  LEA.HI.X.SX32 R197, R193, R97, 0x1, P6 ;  /* 0x00000061c1c57211 */ /* 0x000fe200030f0eff */
[----:B---3--:R-:W-:-:S06]  /*15b80*/  IMAD R193, R16, 0xde, RZ ;  /* 0x000000de10c17824 */ /* 0x008fcc00078e02ff */
[----:B------:R-:W3:Y:S01]  /*15b90*/  LDC R32, c[0x0][0x278] ;  /* 0x00009e00ff207b82 */ /* 0x000ee20000000800 */
[----:B------:R-:W-:Y:S01]  /*15ba0*/  PRMT R98, R138, 0x7632, R98 ;  /* 0x000076328a627816 */ /* 0x000fe20000000062 */
[----:B------:R0:W-:Y:S01]  /*15bb0*/  STG.E.U16 desc[UR6][R190.64], R34 ;  /* 0x00000022be007986 */ /* 0x0001e2000c101506 */
[----:B------:R-:W-:-:S03]  /*15bc0*/  IADD3 R108, P5, R137, R96, RZ ;  /* 0x00000060896c7210 */ /* 0x000fc60007fbe0ff */
[----:B------:R1:W-:Y:S02]  /*15bd0*/  STG.E.U16 desc[UR6][R144.64], R138 ;  /* 0x0000008a90007986 */ /* 0x0003e4000c101506 */
[----:B------:R-:W3:Y:S01]  /*15be0*/  LDC R16, c[0x0][0x278] ;  /* 0x00009e00ff107b82 */ /* 0x000ee20000000800 */
[----:B------:R-:W-:Y:S01]  /*15bf0*/  LEA.HI.X.SX32 R109, R109, R97, 0x1, P5 ;  /* 0x000000616d6d7211 */ /* 0x000fe200028f0eff */
[----:B------:R4:W-:Y:S01]  /*15c00*/  STG.E.U16 desc[UR6][R196.64], R98 ;  /* 0x00000062c4007986 */ /* 0x0009e2000c101506 */
[----:B0-----:R-:W-:Y:S02]  /*15c10*/  IMAD R191, R24, 0xe2, RZ ;  /* 0x000000e218bf7824 */ /* 0x001fe400078e02ff */
[----:B-1----:R-:W-:-:S03]  /*15c20*/  IMAD R199, R199, 0x71, RZ ;  /* 0x00000071c7c77824 */ /* 0x002fc600078e02ff */
[----:B------:R-:W0:Y:S01]  /*15c30*/  LDC R8, c[0x0][0x278] ;  /* 0x00009e00ff087b82 */ /* 0x000e220000000800 */
[----:B------:R-:W-:Y:S01]  /*15c40*/  IMAD R145, R18, 0xe0, RZ ;  /* 0x000000e012917824 */ /* 0x000fe200078e02ff */
[-C--:B------:R-:W-:Y:S02]  /*15c50*/  IADD3 R198, P6, R191, R96.reuse, RZ ;  /* 0x00000060bfc67210 */ /* 0x080fe40007fde0ff */
[-C--:B----4-:R-:W-:Y:S02]  /*15c60*/  IADD3 R196, P3, R193, R96.reuse, RZ ;  /* 0x00000060c1c47210 */ /* 0x090fe40007f7e0ff */
[-C--:B------:R-:W-:Y:S02]  /*15c70*/  IADD3 R106, P5, R145, R96.reuse, RZ ;  /* 0x00000060916a7210 */ /* 0x080fe40007fbe0ff */
[----:B------:R-:W1:Y:S01]  /*15c80*/  LDC R18, c[0x0][0x278] ;  /* 0x00009e00ff127b82 */ /* 0x000e620000000800 */
[-C--:B------:R-:W-:Y:S02]  /*15c90*/  LEA.HI.X.SX32 R197, R195, R97.reuse, 0x1, P3 ;  /* 0x00000061c3c57211 */ /* 0x080fe400018f0eff */
[----:B------:R-:W-:Y:S01]  /*15ca0*/  PRMT R98, R139, 0x7632, R98 ;  /* 0x000076328b627816 */ /* 0x000fe20000000062 */
[----:B------:R4:W-:Y:S01]  /*15cb0*/  STG.E.U16 desc[UR6][R108.64], R139 ;  /* 0x0000008b6c007986 */ /* 0x0009e2000c101506 */
[-C--:B------:R-:W-:Y:S01]  /*15cc0*/  LEA.HI.X.SX32 R107, R107, R97.reuse, 0x1, P5 ;  /* 0x000000616b6b7211 */ /* 0x080fe200028f0eff */
[----:B------:R-:W-:Y:S01]  /*15cd0*/  IMAD R195, R10, 0xe4, RZ ;  /* 0x000000e40ac37824 */ /* 0x000fe200078e02ff */
[----:B------:R-:W-:Y:S01]  /*15ce0*/  LEA.HI.X.SX32 R199, R199, R97, 0x1, P6 ;  /* 0x00000061c7c77211 */ /* 0x000fe200030f0eff */
[----:B------:R-:W0:Y:S01]  /*15cf0*/  LDC R24, c[0x0][0x278] ;  /* 0x00009e00ff187b82 */ /* 0x000e220000000800 */
[----:B------:R-:W-:Y:S01]  /*15d00*/  PRMT R34, R84, 0x7632, R34 ;  /* 0x0000763254227816 */ /* 0x000fe20000000022 */
[----:B------:R2:W-:Y:S01]  /*15d10*/  STG.E.U16 desc[UR6][R196.64], R98 ;  /* 0x00000062c4007986 */ /* 0x0005e2000c101506 */
[----:B------:R-:W-:-:S05]  /*15d20*/  IADD3 R152, P5, R195, R96, RZ ;  /* 0x00000060c3987210 */ /* 0x000fca0007fbe0ff */
[----:B------:R-:W1:Y:S01]  /*15d30*/  LDC R10, c[0x0][0x278] ;  /* 0x00009e00ff0a7b82 */ /* 0x000e620000000800 */
[----:B----4-:R-:W-:Y:S02]  /*15d40*/  IMAD R109, R12, 0xe6, RZ ;  /* 0x000000e60c6d7824 */ /* 0x010fe400078e02ff */
[----:B-----5:R-:W-:Y:S01]  /*15d50*/  IMAD R139, R14, 0xe8, RZ ;  /* 0x000000e80e8b7824 */ /* 0x020fe200078e02ff */
[----:B------:R3:W-:Y:S01]  /*15d60*/  STG.E.U16 desc[UR6][R106.64], R84 ;  /* 0x000000546a007986 */ /* 0x0007e2000c101506 */
[----:B--2---:R-:W-:-:S03]  /*15d70*/  IMAD R197, R2, 0x73, RZ ;  /* 0x0000007302c57824 */ /* 0x004fc600078e02ff */
[----:B------:R-:W2:Y:S01]  /*15d80*/  LDC R14, c[0x0][0x278] ;  /* 0x00009e00ff0e7b82 */ /* 0x000ea20000000800 */
[----:B------:R4:W-:Y:S01]  /*15d90*/  STG.E.U16 desc[UR6][R198.64], R34 ;  /* 0x00000022c6007986 */ /* 0x0009e2000c101506 */
[----:B------:R-:W-:Y:S02]  /*15da0*/  LEA.HI.X.SX32 R153, R153, R97, 0x1, P5 ;  /* 0x0000006199997211 */ /* 0x000fe400028f0eff */
[----:B------:R-:W-:Y:S01]  /*15db0*/  IADD3 R200, P5, R139, R96, RZ ;  /* 0x000000608bc87210 */ /* 0x000fe20007fbe0ff */
[----:B---3--:R-:W-:-:S03]  /*15dc0*/  IMAD R107, R32, 0xea, RZ ;  /* 0x000000ea206b7824 */ /* 0x008fc600078e02ff */
[----:B------:R-:W3:Y:S01]  /*15dd0*/  LDC R12, c[0x0][0x278] ;  /* 0x00009e00ff0c7b82 */ /* 0x000ee20000000800 */
[-C--:B----4-:R-:W-:Y:S02]  /*15de0*/  IADD3 R198, P3, R109, R96.reuse, RZ ;  /* 0x000000606dc67210 */ /* 0x090fe40007f7e0ff */
[----:B------:R-:W-:Y:S02]  /*15df0*/  IADD3 R202, P6, R107, R96, RZ ;  /* 0x000000606bca7210 */ /* 0x000fe40007fde0ff */
[----:B------:R-:W-:-:S03]  /*15e00*/  LEA.HI.X.SX32 R199, R197, R97, 0x1, P3 ;  /* 0x00000061c5c77211 */ /* 0x000fc600018f0eff */
[----:B------:R-:W4:Y:S01]  /*15e10*/  LDC R2, c[0x0][0x278] ;  /* 0x00009e00ff027b82 */ /* 0x000f220000000800 */
[----:B------:R-:W-:Y:S01]  /*15e20*/  IMAD R197, R16, 0xec, RZ ;  /* 0x000000ec10c57824 */ /* 0x000fe200078e02ff */
[----:B------:R-:W-:Y:S02]  /*15e30*/  PRMT R32, R85, 0x7632, R32 ;  /* 0x0000763255207816 */ /* 0x000fe40000000020 */
[----:B------:R-:W-:-:S04]  /*15e40*/  LEA.HI.X.SX32 R201, R149, R97, 0x1, P5 ;  /* 0x0000006195c97211 */ /* 0x000fc800028f0eff */
[----:B------:R-:W5:Y:S01]  /*15e50*/  LDC R16, c[0x0][0x278] ;  /* 0x00009e00ff107b82 */ /* 0x000f620000000800 */
[----:B------:R-:W-:Y:S02]  /*15e60*/  LEA.HI.X.SX32 R203, R203, R97, 0x1, P6 ;  /* 0x00000061cbcb7211 */ /* 0x000fe400030f0eff */
[----:B------:R-:W-:Y:S01]  /*15e70*/  PRMT R34, R86, 0x7632, R34 ;  /* 0x0000763256227816 */ /* 0x000fe20000000022 */
[----:B------:R1:W-:Y:S01]  /*15e80*/  STG.E.U16 desc[UR6][R152.64], R85 ;  /* 0x0000005598007986 */ /* 0x0003e2000c101506 */
[----:B------:R-:W-:-:S03]  /*15e90*/  IADD3 R146, P5, R197, R96, RZ ;  /* 0x00000060c5927210 */ /* 0x000fc60007fbe0ff */
[----:B------:R2:W-:Y:S01]  /*15ea0*/  STG.E.U16 desc[UR6][R198.64], R32 ;  /* 0x00000020c6007986 */ /* 0x0005e2000c101506 */
[----:B------:R-:W-:-:S03]  /*15eb0*/  LEA.HI.X.SX32 R147, R147, R97, 0x1, P5 ;  /* 0x0000006193937211 */ /* 0x000fc600028f0eff */
[----:B------:R-:W-:Y:S01]  /*15ec0*/  STG.E.U16 desc[UR6][R200.64], R86 ;  /* 0x00000056c8007986 */ /* 0x000fe2000c101506 */
[----:B0-----:R-:W-:Y:S02]  /*15ed0*/  IMAD R149, R24, 0xf0, RZ ;  /* 0x000000f018957824 */ /* 0x001fe400078e02ff */
[----:B------:R-:W0:Y:S01]  /*15ee0*/  LDC R24, c[0x0][0x278] ;  /* 0x00009e00ff187b82 */ /* 0x000e220000000800 */
[----:B------:R3:W-:Y:S01]  /*15ef0*/  STG.E.U16 desc[UR6][R202.64], R34 ;  /* 0x00000022ca007986 */ /* 0x0007e2000c101506 */
[----:B-1----:R-:W-:Y:S02]  /*15f00*/  IMAD R85, R18, 0xee, RZ ;  /* 0x000000ee12557824 */ /* 0x002fe400078e02ff */
[----:B------:R-:W-:Y:S01]  /*15f10*/  IMAD R153, R10, 0xf2, RZ ;  /* 0x000000f20a997824 */ /* 0x000fe200078e02ff */
[----:B------:R-:W-:Y:S01]  /*15f20*/  PRMT R10, R87, 0x7632, R10 ;  /* 0x00007632570a7816 */ /* 0x000fe2000000000a */
[----:B------:R1:W-:Y:S01]  /*15f30*/  STG.E.U16 desc[UR6][R146.64], R87 ;  /* 0x0000005792007986 */ /* 0x0003e2000c101506 */
[----:B--2---:R-:W-:Y:S01]  /*15f40*/  IADD3 R198, P3, R85, R96, RZ ;  /* 0x0000006055c67210 */ /* 0x004fe20007f7e0ff */
[----:B------:R-:W2:Y:S01]  /*15f50*/  LDC R18, c[0x0][0x278] ;  /* 0x00009e00ff127b82 */ /* 0x000ea20000000800 */
[----:B---3--:R-:W-:-:S07]  /*15f60*/  IMAD R203, R8, 0x79, RZ ;  /* 0x0000007908cb7824 */ /* 0x008fce00078e02ff */
[----:B------:R-:W3:Y:S01]  /*15f70*/  LDC R8, c[0x0][0x278] ;  /* 0x00009e00ff087b82 */ /* 0x000ee20000000800 */
[----:B------:R-:W-:Y:S01]  /*15f80*/  IADD3 R200, P5, R149, R96, RZ ;  /* 0x0000006095c87210 */ /* 0x000fe20007fbe0ff */
[----:B-1----:R-:W-:Y:S01]  /*15f90*/  IMAD R87, R14, 0xf6, RZ ;  /* 0x000000f60e577824 */ /* 0x002fe200078e02ff */
[----:B------:R-:W-:-:S05]  /*15fa0*/  LEA.HI.X.SX32 R199, R205, R97, 0x1, P3 ;  /* 0x00000061cdc77211 */ /* 0x000fca00018f0eff */
[----:B------:R-:W1:Y:S01]  /*15fb0*/  LDC R14, c[0x0][0x278] ;  /* 0x00009e00ff0e7b82 */ /* 0x000e620000000800 */
[-C--:B------:R-:W-:Y:S01]  /*15fc0*/  LEA.HI.X.SX32 R201, R111, R97.reuse, 0x1, P5 ;  /* 0x000000616fc97211 */ /* 0x080fe200028f0eff */
[----:B------:R-:W-:Y:S01]  /*15fd0*/  IMAD R111, R12, 0xf4, RZ ;  /* 0x000000f40c6f7824 */ /* 0x000fe200078e02ff */
[----:B------:R4:W-:Y:S01]  /*15fe0*/  STG.E.U16 desc[UR6][R198.64], R10 ;  /* 0x0000000ac6007986 */ /* 0x0009e2000c101506 */
[-C--:B------:R-:W-:Y:S01]  /*15ff0*/  IADD3 R202, P6, R153, R96.reuse, RZ ;  /* 0x0000006099ca7210 */ /* 0x080fe20007fde0ff */
[----:B-----5:R-:W-:Y:S02]  /*16000*/  IMAD R147, R16, 0xf8, RZ ;  /* 0x000000f810937824 */ /* 0x020fe400078e02ff */
[----:B------:R-:W-:Y:S01]  /*16010*/  IADD3 R204, P3, R111, R96, RZ ;  /* 0x000000606fcc7210 */ /* 0x000fe20007f7e0ff */
[----:B------:R-:W5:Y:S01]  /*16020*/  LDC R16, c[0x0][0x278] ;  /* 0x00009e00ff107b82 */ /* 0x000f620000000800 */
[----:B------:R-:W-:Y:S01]  /*16030*/  LEA.HI.X.SX32 R203, R203, R97, 0x1, P6 ;  /* 0x00000061cbcb7211 */ /* 0x000fe200030f0eff */
[----:B----4-:R-:W-:Y:S01]  /*16040*/  IMAD R199, R2, 0x7b, RZ ;  /* 0x0000007b02c77824 */ /* 0x010fe200078e02ff */
[----:B------:R-:W-:-:S05]  /*16050*/  PRMT R32, R80, 0x7632, R32 ;  /* 0x0000763250207816 */ /* 0x000fca0000000020 */
[----:B------:R-:W4:Y:S01]  /*16060*/  LDC R2, c[0x0][0x278] ;  /* 0x00009e00ff027b82 */ /* 0x000f220000000800 */
[----:B------:R-:W-:Y:S01]  /*16070*/  LEA.HI.X.SX32 R205, R155, R97, 0x1, P3 ;  /* 0x000000619bcd7211 */ /* 0x000fe200018f0eff */
[----:B------:R0:W-:Y:S01]  /*16080*/  STG.E.U16 desc[UR6][R200.64], R80 ;  /* 0x00000050c8007986 */ /* 0x0001e2000c101506 */
[----:B------:R-:W-:-:S05]  /*16090*/  IADD3 R198, P5, R87, R96, RZ ;  /* 0x0000006057c67210 */ /* 0x000fca0007fbe0ff */
[----:B------:R-:W4:Y:S01]  /*160a0*/  LDC R10, c[0x0][0x278] ;  /* 0x00009e00ff0a7b82 */ /* 0x000f220000000800 */
[----:B------:R3:W-:Y:S01]  /*160b0*/  STG.E.U16 desc[UR6][R202.64], R32 ;  /* 0x00000020ca007986 */ /* 0x0007e2000c101506 */
[----:B------:R-:W-:-:S06]  /*160c0*/  LEA.HI.X.SX32 R199, R199, R97, 0x1, P5 ;  /* 0x00000061c7c77211 */ /* 0x000fcc00028f0eff */
[----:B------:R-:W4:Y:S01]  /*160d0*/  LDC R12, c[0x0][0x278] ;  /* 0x00009e00ff0c7b82 */ /* 0x000f220000000800 */
[----:B0-----:R-:W-:Y:S01]  /*160e0*/  IADD3 R200, P6, R147, R96, RZ ;  /* 0x0000006093c87210 */ /* 0x001fe20007fde0ff */
[----:B------:R0:W-:Y:S01]  /*160f0*/  STG.E.U16 desc[UR6][R204.64], R81 ;  /* 0x00000051cc007986 */ /* 0x0001e2000c101506 */
[----:B---3--:R-:W-:Y:S01]  /*16100*/  IMAD R203, R8, 0x7d, RZ ;  /* 0x0000007d08cb7824 */ /* 0x008fe200078e02ff */
[----:B------:R-:W-:-:S04]  /*16110*/  PRMT R32, R81, 0x7632, R32 ;  /* 0x0000763251207816 */ /* 0x000fc80000000020 */
[----:B------:R-:W3:Y:S01]  /*16120*/  LDC R8, c[0x0][0x278] ;  /* 0x00009e00ff087b82 */ /* 0x000ee20000000800 */
[----:B--2---:R-:W-:Y:S01]  /*16130*/  IMAD R155, R18, 0xfa, RZ ;  /* 0x000000fa129b7824 */ /* 0x004fe200078e02ff */
[----:B------:R-:W-:Y:S01]  /*16140*/  LEA.HI.X.SX32 R201, R113, R97, 0x1, P6 ;  /* 0x0000006171c97211 */ /* 0x000fe200030f0eff */
[----:B------:R-:W-:-:S05]  /*16150*/  IMAD R113, R24, 0xfc, RZ ;  /* 0x000000fc18717824 */ /* 0x000fca00078e02ff */
[----:B0-----:R-:W0:Y:S01]  /*16160*/  LDC R205, c[0x0][0x278] ;  /* 0x00009e00ffcd7b82 */ /* 0x001e220000000800 */
[----:B-1----:R-:W-:Y:S01]  /*16170*/  IMAD R81, R14, 0xfe, RZ ;  /* 0x000000fe0e517824 */ /* 0x002fe200078e02ff */
[----:B------:R1:W-:Y:S01]  /*16180*/  STG.E.U16 desc[UR6][R198.64], R32 ;  /* 0x00000020c6007986 */ /* 0x0003e2000c101506 */
[----:B------:R-:W-:-:S05]  /*16190*/  IADD3 R156, P5, R113, R96, RZ ;  /* 0x00000060719c7210 */ /* 0x000fca0007fbe0ff */
[----:B------:R-:W2:Y:S01]  /*161a0*/  LDC R14, c[0x0][0x278] ;  /* 0x00009e00ff0e7b82 */ /* 0x000ea20000000800 */
[----:B------:R4:W-:Y:S01]  /*161b0*/  STG.E.U16 desc[UR6][R200.64], R82 ;  /* 0x00000052c8007986 */ /* 0x0009e2000c101506 */
[----:B------:R-:W-:Y:S02]  /*161c0*/  PRMT R34, R82, 0x7632, R34 ;  /* 0x0000763252227816 */ /* 0x000fe40000000022 */
[-C--:B-1----:R-:W-:Y:S01]  /*161d0*/  IADD3 R198, P3, R155, R96.reuse, RZ ;  /* 0x000000609bc67210 */ /* 0x082fe20007f7e0ff */
[----:B-----5:R-:W-:Y:S01]  /*161e0*/  IMAD R213, R16, 0x102, RZ ;  /* 0x0000010210d57824 */ /* 0x020fe200078e02ff */
[-C--:B------:R-:W-:Y:S02]  /*161f0*/  LEA.HI.X.SX32 R157, R157, R97.reuse, 0x1, P5 ;  /* 0x000000619d9d7211 */ /* 0x080fe400028f0eff */
[----:B------:R-:W1:Y:S01]  /*16200*/  LDC R16, c[0x0][0x278] ;  /* 0x00009e00ff107b82 */ /* 0x000e620000000800 */
[----:B------:R-:W-:Y:S01]  /*16210*/  LEA.HI.X.SX32 R199, R203, R97, 0x1, P3 ;  /* 0x00000061cbc77211 */ /* 0x000fe200018f0eff */
[----:B----4-:R-:W-:Y:S01]  /*16220*/  IMAD R201, R2, 0x7f, RZ ;  /* 0x0000007f02c97824 */ /* 0x010fe200078e02ff */
[----:B------:R-:W-:-:S05]  /*16230*/  IADD3 R200, P3, R81, R96, RZ ;  /* 0x0000006051c87210 */ /* 0x000fca0007f7e0ff */
[----:B------:R-:W4:Y:S01]  /*16240*/  LDC R203, c[0x0][0x278] ;  /* 0x00009e00ffcb7b82 */ /* 0x000f220000000800 */
[----:B------:R5:W-:Y:S01]  /*16250*/  STG.E.U16 desc[UR6][R198.64], R34 ;  /* 0x00000022c6007986 */ /* 0x000be2000c101506 */
[----:B------:R-:W-:-:S06]  /*16260*/  LEA.HI.X.SX32 R201, R201, R97, 0x1, P3 ;  /* 0x00000061c9c97211 */ /* 0x000fcc00018f0eff */
[----:B------:R-:W1:Y:S01]  /*16270*/  LDC R2, c[0x0][0x278] ;  /* 0x00009e00ff027b82 */ /* 0x000e620000000800 */
[----:B------:R3:W-:Y:S01]  /*16280*/  STG.E.U16 desc[UR6][R156.64], R83 ;  /* 0x000000539c007986 */ /* 0x0007e2000c101506 */
[-C--:B------:R-:W-:Y:S01]  /*16290*/  LEA RZ, P3, R207, R96.reuse, 0x8 ;  /* 0x00000060cfff7211 */ /* 0x080fe200078640ff */
[----:B-----5:R-:W-:Y:S01]  /*162a0*/  IMAD.SHL.U32 R199, R10, 0x80, RZ ;  /* 0x000000800ac77824 */ /* 0x020fe200078e00ff */
[----:B------:R-:W-:-:S04]  /*162b0*/  IADD3 RZ, P5, R213, R96, RZ ;  /* 0x00000060d5ff7210 */ /* 0x000fc80007fbe0ff */
[----:B------:R-:W5:Y:S01]  /*162c0*/  LDC R207, c[0x0][0x278] ;  /* 0x00009e00ffcf7b82 */ /* 0x000f620000000800 */
[----:B------:R-:W-:Y:S01]  /*162d0*/  PRMT R100, R83, 0x7632, R100 ;  /* 0x0000763253647816 */ /* 0x000fe20000000064 */
[----:B---3--:R-:W-:Y:S01]  /*162e0*/  IMAD R157, R12, 0x81, RZ ;  /* 0x000000810c9d7824 */ /* 0x008fe200078e02ff */
[----:B------:R-:W-:-:S05]  /*162f0*/  LEA.HI.X.SX32 R83, R199, R97, 0x1, P3 ;  /* 0x00000061c7537211 */ /* 0x000fca00018f0eff */
[----:B------:R-:W3:Y:S01]  /*16300*/  LDC R10, c[0x0][0x278] ;  /* 0x00009e00ff0a7b82 */ /* 0x000ee20000000800 */
[----:B------:R-:W-:Y:S01]  /*16310*/  LEA R82, R211, R0, 0x8 ;  /* 0x00000000d3527211 */ /* 0x000fe200078e40ff */
[----:B------:R-:W-:Y:S01]  /*16320*/  IMAD R199, R8, 0x104, RZ ;  /* 0x0000010408c77824 */ /* 0x000fe200078e02ff */
[----:B------:R-:W-:Y:S01]  /*16330*/  LEA.HI.X.SX32 R157, R157, R97, 0x1, P5 ;  /* 0x000000619d9d7211 */ /* 0x000fe200028f0eff */
[----:B0-----:R-:W-:Y:S01]  /*16340*/  IMAD R156, R205, 0x102, R0 ;  /* 0x00000102cd9c7824 */ /* 0x001fe200078e0200 */
[----:B------:R-:W-:Y:S01]  /*16350*/  PRMT R18, R88, 0x7632, R18 ;  /* 0x0000763258127816 */ /* 0x000fe20000000012 */
[----:B------:R0:W-:Y:S02]  /*16360*/  STG.E.U16 desc[UR6][R200.64], R100 ;  /* 0x00000064c8007986 */ /* 0x0001e4000c101506 */
[----:B------:R-:W3:Y:S01]  /*16370*/  LDC R8, c[0x0][0x278] ;  /* 0x00009e00ff087b82 */ /* 0x000ee20000000800 */
[----:B------:R-:W-:Y:S01]  /*16380*/  IADD3 RZ, P3, R199, R96, RZ ;  /* 0x00000060c7ff7210 */ /* 0x000fe20007f7e0ff */
[----:B------:R1:W-:Y:S01]  /*16390*/  STG.E.U16 desc[UR6][R82.64], R88 ;  /* 0x0000005852007986 */ /* 0x0003e2000c101506 */
[----:B--2---:R-:W-:-:S05]  /*163a0*/  IMAD R205, R14, 0x106, RZ ;  /* 0x000001060ecd7824 */ /* 0x004fca00078e02ff */
[----:B------:R-:W2:Y:S01]  /*163b0*/  LDC R12, c[0x0][0x278] ;  /* 0x00009e00ff0c7b82 */ /* 0x000ea20000000800 */
[----:B------:R1:W-:Y:S07]  /*163c0*/  STG.E.U16 desc[UR6][R156.64], R18 ;  /* 0x000000129c007986 */ /* 0x0003ee000c101506 */
[----:B------:R-:W2:Y:S01]  /*163d0*/  LDC R199, c[0x0][0x278] ;  /* 0x00009e00ffc77b82 */ /* 0x000ea20000000800 */
[----:B----4-:R-:W-:-:S07]  /*163e0*/  IMAD R114, R203, 0x104, R0 ;  /* 0x00000104cb727824 */ /* 0x010fce00078e0200 */
[----:B0-----:R-:W0:Y:S01]  /*163f0*/  LDC R201, c[0x0][0x278] ;  /* 0x00009e00ffc97b82 */ /* 0x001e220000000800 */
[----:B------:R-:W-:-:S07]  /*16400*/  LEA.HI.X.SX32 R115, R115, R97, 0x1, P3 ;  /* 0x0000006173737211 */ /* 0x000fce00018f0eff */
[----:B------:R-:W4:Y:S01]  /*16410*/  LDC R14, c[0x0][0x278] ;  /* 0x00009e00ff0e7b82 */ /* 0x000f220000000800 */
[----:B-1----:R-:W-:-:S07]  /*16420*/  IMAD R83, R2, 0x83, RZ ;  /* 0x0000008302537824 */ /* 0x002fce00078e02ff */
[----:B------:R-:W1:Y:S01]  /*16430*/  LDC R157, c[0x0][0x278] ;  /* 0x00009e00ff9d7b82 */ /* 0x000e620000000800 */
[----:B------:R-:W-:Y:S01]  /*16440*/  IADD3 RZ, P3, R205, R96, RZ ;  /* 0x00000060cdff7210 */ /* 0x000fe20007f7e0ff */
[----:B------:R-:W-:Y:S01]  /*16450*/  IMAD R203, R16, 0x108, RZ ;  /* 0x0000010810cb7824 */ /* 0x000fe200078e02ff */
[----:B------:R-:W-:Y:S01]  /*16460*/  PRMT R18, R89, 0x7632, R18 ;  /* 0x0000763259127816 */ /* 0x000fe20000000012 */
[----:B-----5:R-:W-:Y:S01]  /*16470*/  IMAD R82, R207, 0x106, R0 ;  /* 0x00000106cf527824 */ /* 0x020fe200078e0200 */
[----:B------:R-:W-:-:S03]  /*16480*/  LEA.HI.X.SX32 R83, R83, R97, 0x1, P3 ;  /* 0x0000006153537211 */ /* 0x000fc600018f0eff */
[----:B------:R-:W5:Y:S01]  /*16490*/  LDC R2, c[0x0][0x278] ;  /* 0x00009e00ff027b82 */ /* 0x000f620000000800 */
[-C--:B------:R-:W-:Y:S01]  /*164a0*/  IADD3 RZ, P3, R203, R96.reuse, RZ ;  /* 0x00000060cbff7210 */ /* 0x080fe20007f7e0ff */
[----:B---3--:R-:W-:Y:S01]  /*164b0*/  IMAD R205, R10, 0x10a, RZ ;  /* 0x0000010a0acd7824 */ /* 0x008fe200078e02ff */
[----:B------:R3:W-:Y:S05]  /*164c0*/  STG.E.U16 desc[UR6][R114.64], R89 ;  /* 0x0000005972007986 */ /* 0x0007ea000c101506 */
[----:B------:R-:W5:Y:S01]  /*164d0*/  LDC R203, c[0x0][0x278] ;  /* 0x00009e00ffcb7b82 */ /* 0x000f620000000800 */
[----:B------:R2:W-:Y:S01]  /*164e0*/  STG.E.U16 desc[UR6][R82.64], R18 ;  /* 0x0000001252007986 */ /* 0x0005e2000c101506 */
[----:B------:R-:W-:-:S06]  /*164f0*/  IADD3 RZ, P5, R205, R96, RZ ;  /* 0x00000060cdff7210 */ /* 0x000fcc0007fbe0ff */
[----:B------:R-:W5:Y:S01]  /*16500*/  LDC R10, c[0x0][0x278] ;  /* 0x00009e00ff0a7b82 */ /* 0x000f620000000800 */
[----:B---3--:R-:W-:-:S07]  /*16510*/  IMAD R115, R8, 0x85, RZ ;  /* 0x0000008508737824 */ /* 0x008fce00078e02ff */
[----:B------:R-:W3:Y:S01]  /*16520*/  LDC R16, c[0x0][0x278] ;  /* 0x00009e00ff107b82 */ /* 0x000ee20000000800 */
[----:B--2---:R-:W-:Y:S01]  /*16530*/  IMAD R83, R12, 0x10c, RZ ;  /* 0x0000010c0c537824 */ /* 0x004fe200078e02ff */
[-C--:B------:R-:W-:Y:S01]  /*16540*/  LEA.HI.X.SX32 R89, R159, R97.reuse, 0x1, P3 ;  /* 0x000000619f597211 */ /* 0x080fe200018f0eff */
[----:B------:R-:W-:Y:S01]  /*16550*/  IMAD R88, R199, 0x108, R0 ;  /* 0x00000108c7587824 */ /* 0x000fe200078e0200 */
[----:B------:R-:W-:-:S04]  /*16560*/  LEA.HI.X.SX32 R115, R115, R97, 0x1, P5 ;  /* 0x0000006173737211 */ /* 0x000fc800028f0eff */
[----:B------:R-:W2:Y:S01]  /*16570*/  LDC R8, c[0x0][0x278] ;  /* 0x00009e00ff087b82 */ /* 0x000ea20000000800 */
[----:B0-----:R-:W-:Y:S01]  /*16580*/  IMAD R114, R201, 0x10a, R0 ;  /* 0x0000010ac9727824 */ /* 0x001fe200078e0200 */
[----:B------:R-:W-:Y:S01]  /*16590*/  PRMT R18, R90, 0x7632, R18 ;  /* 0x000076325a127816 */ /* 0x000fe20000000012 */
[----:B----4-:R-:W-:-:S05]  /*165a0*/  IMAD R199, R14, 0x10e, RZ ;  /* 0x0000010e0ec77824 */ /* 0x010fca00078e02ff */
[----:B------:R-:W0:Y:S01]  /*165b0*/  LDC R12, c[0x0][0x278] ;  /* 0x00009e00ff0c7b82 */ /* 0x000e220000000800 */
[----:B-1----:R-:W-:Y:S01]  /*165c0*/  IMAD R82, R157, 0x10c, R0 ;  /* 0x0000010c9d527824 */ /* 0x002fe200078e0200 */
[----:B------:R5:W-:Y:S01]  /*165d0*/  STG.E.U16 desc[UR6][R88.64], R90 ;  /* 0x0000005a58007986 */ /* 0x000be2000c101506 */
[----:B------:R-:W-:-:S05]  /*165e0*/  IADD3 RZ, P3, R83, R96, RZ ;  /* 0x0000006053ff7210 */ /* 0x000fca0007f7e0ff */
[----:B------:R-:W1:Y:S01]  /*165f0*/  LDC R159, c[0x0][0x278] ;  /* 0x00009e00ff9f7b82 */ /* 0x000e620000000800 */
[----:B------:R4:W-:Y:S07]  /*16600*/  STG.E.U16 desc[UR6][R114.64], R18 ;  /* 0x0000001272007986 */ /* 0x0009ee000c101506 */
[----:B------:R-:W1:Y:S08]  /*16610*/  LDC R157, c[0x0][0x278] ;  /* 0x00009e00ff9d7b82 */ /* 0x000e700000000800 */
[----:B------:R-:W1:Y:S01]  /*16620*/  LDC R14, c[0x0][0x278] ;  /* 0x00009e00ff0e7b82 */ /* 0x000e620000000800 */
[----:B------:R-:W-:Y:S01]  /*16630*/  LEA.HI.X.SX32 R83, R165, R97, 0x1, P3 ;  /* 0x00000061a5537211 */ /* 0x000fe200018f0eff */
[----:B-----5:R-:W-:Y:S01]  /*16640*/  IMAD R89, R2, 0x87, RZ ;  /* 0x0000008702597824 */ /* 0x020fe200078e02ff */
[----:B------:R-:W-:-:S05]  /*16650*/  IADD3 RZ, P3, R199, R96, RZ ;  /* 0x00000060c7ff7210 */ /* 0x000fca0007f7e0ff */
[----:B----4-:R-:W4:Y:S01]  /*16660*/  LDC R115, c[0x0][0x278] ;  /* 0x00009e00ff737b82 */ /* 0x010f220000000800 */
[----:B------:R-:W-:Y:S01]  /*16670*/  PRMT R18, R91, 0x7632, R18 ;  /* 0x000076325b127816 */ /* 0x000fe20000000012 */
[----:B------:R-:W-:Y:S01]  /*16680*/  IMAD R88, R203, 0x10e, R0 ;  /* 0x0000010ecb587824 */ /* 0x000fe200078e0200 */
[----:B------:R-:W-:Y:S01]  /*16690*/  LEA.HI.X.SX32 R89, R89, R97, 0x1, P3 ;  /* 0x0000006159597211 */ /* 0x000fe200018f0eff */
[----:B------:R-:W-:Y:S02]  /*166a0*/  IMAD R165, R10, 0x110, RZ ;  /* 0x000001100aa57824 */ /* 0x000fe400078e02ff */
[----:B---3--:R-:W-:Y:S02]  /*166b0*/  IMAD R199, R16, 0x112, RZ ;  /* 0x0000011210c77824 */ /* 0x008fe400078e02ff */
[----:B------:R-:W3:Y:S01]  /*166c0*/  LDC R16, c[0x0][0x278] ;  /* 0x00009e00ff107b82 */ /* 0x000ee20000000800 */
[----:B------:R2:W-:Y:S01]  /*166d0*/  STG.E.U16 desc[UR6][R82.64], R91 ;  /* 0x0000005b52007986 */ /* 0x0005e2000c101506 */
[----:B------:R-:W-:-:S03]  /*166e0*/  IADD3 RZ, P3, R165, R96, RZ ;  /* 0x00000060a5ff7210 */ /* 0x000fc60007f7e0ff */
[----:B------:R0:W-:Y:S03]  /*166f0*/  STG.E.U16 desc[UR6][R88.64], R18 ;  /* 0x0000001258007986 */ /* 0x0001e6000c101506 */
[----:B------:R-:W5:Y:S01]  /*16700*/  LDC R2, c[0x0][0x278] ;  /* 0x00009e00ff027b82 */ /* 0x000f620000000800 */
[----:B------:R-:W-:Y:S01]  /*16710*/  IADD3 RZ, P5, R199, R96, RZ ;  /* 0x00000060c7ff7210 */ /* 0x000fe20007fbe0ff */
[----:B--2---:R-:W-:-:S06]  /*16720*/  IMAD R91, R8, 0x89, RZ ;  /* 0x00000089085b7824 */ /* 0x004fcc00078e02ff */
[----:B------:R-:W2:Y:S01]  /*16730*/  LDC R10, c[0x0][0x278] ;  /* 0x00009e00ff0a7b82 */ /* 0x000ea20000000800 */
[----:B0-----:R-:W-:Y:S01]  /*16740*/  IMAD R89, R12, 0x114, RZ ;  /* 0x000001140c597824 */ /* 0x001fe200078e02ff */
[-C--:B------:R-:W-:Y:S01]  /*16750*/  LEA.HI.X.SX32 R83, R163, R97.reuse, 0x1, P3 ;  /* 0x00000061a3537211 */ /* 0x080fe200018f0eff */
[--C-:B-1----:R-:W-:Y:S01]  /*16760*/  IMAD R82, R159, 0x110, R0.reuse ;  /* 0x000001109f527824 */ /* 0x102fe200078e0200 */
[----:B------:R-:W-:Y:S01]  /*16770*/  LEA.HI.X.SX32 R91, R91, R97, 0x1, P5 ;  /* 0x000000615b5b7211 */ /* 0x000fe200028f0eff */
[----:B------:R-:W-:Y:S01]  /*16780*/  IMAD R90, R157, 0x112, R0 ;  /* 0x000001129d5a7824 */ /* 0x000fe200078e0200 */
[----:B------:R-:W-:Y:S01]  /*16790*/  PRMT R18, R72, 0x7632, R18 ;  /* 0x0000763248127816 */ /* 0x000fe20000000012 */
[----:B------:R-:W-:Y:S01]  /*167a0*/  IMAD R159, R14, 0x116, RZ ;  /* 0x000001160e9f7824 */ /* 0x000fe200078e02ff */
[----:B------:R-:W0:Y:S01]  /*167b0*/  LDC R12, c[0x0][0x278] ;  /* 0x00009e00ff0c7b82 */ /* 0x000e220000000800 */
[----:B------:R-:W-:Y:S01]  /*167c0*/  IADD3 RZ, P3, R89, R96, RZ ;  /* 0x0000006059ff7210 */ /* 0x000fe20007f7e0ff */
[----:B------:R-:W-:Y:S01]  /*167d0*/  STG.E.U16 desc[UR6][R82.64], R72 ;  /* 0x0000004852007986 */ /* 0x000fe2000c101506 */
[----:B----4-:R-:W-:-:S05]  /*167e0*/  IMAD R88, R115, 0x114, R0 ;  /* 0x0000011473587824 */ /* 0x010fca00078e0200 */
[----:B------:R-:W1:Y:S01]  /*167f0*/  LDC R165, c[0x0][0x278] ;  /* 0x00009e00ffa57b82 */ /* 0x000e620000000800 */
[----:B------:R-:W-:Y:S01]  /*16800*/  LEA.HI.X.SX32 R89, R161, R97, 0x1, P3 ;  /* 0x00000061a1597211 */ /* 0x000fe200018f0eff */
[----:B------:R4:W-:Y:S01]  /*16810*/  STG.E.U16 desc[UR6][R90.64], R18 ;  /* 0x000000125a007986 */ /* 0x0009e2000c101506 */
[----:B------:R-:W-:-:S05]  /*16820*/  IADD3 RZ, P3, R159, R96, RZ ;  /* 0x000000609fff7210 */ /* 0x000fca0007f7e0ff */
[----:B------:R-:W1:Y:S08]  /*16830*/  LDC R157, c[0x0][0x278] ;  /* 0x00009e00ff9d7b82 */ /* 0x000e700000000800 */
[----:B------:R-:W1:Y:S08]  /*16840*/  LDC R8, c[0x0][0x278] ;  /* 0x00009e00ff087b82 */ /* 0x000e700000000800 */
[----:B------:R-:W1:Y:S08]  /*16850*/  LDC R115, c[0x0][0x278] ;  /* 0x00009e00ff737b82 */ /* 0x000e700000000800 */
[----:B----4-:R-:W4:Y:S08]  /*16860*/  LDC R91, c[0x0][0x278] ;  /* 0x00009e00ff5b7b82 */ /* 0x010f300000000800 */
[----:B------:R-:W4:Y:S01]  /*16870*/  LDC R159, c[0x0][0x278] ;  /* 0x00009e00ff9f7b82 */ /* 0x000f220000000800 */
[----:B---3--:R-:W-:-:S02]  /*16880*/  IMAD R163, R16, 0x11a, RZ ;  /* 0x0000011a10a37824 */ /* 0x008fc400078e02ff */
[----:B-----5:R-:W-:-:S05]  /*16890*/  IMAD R83, R2, 0x8b, RZ ;  /* 0x0000008b02537824 */ /* 0x020fca00078e02ff */
[----:B------:R-:W3:Y:S01]  /*168a0*/  LDC R14, c[0x0][0x278] ;  /* 0x00009e00ff0e7b82 */ /* 0x000ee20000000800 */
[----:B--2---:R-:W-:Y:S01]  /*168b0*/  IMAD R161, R10, 0x118, RZ ;  /* 0x000001180aa17824 */ /* 0x004fe200078e02ff */
[----:B------:R-:W-:-:S06]  /*168c0*/  LEA.HI.X.SX32 R83, R83, R97, 0x1, P3 ;  /* 0x0000006153537211 */ /* 0x000fcc00018f0eff */
[----:B------:R-:W2:Y:S01]  /*168d0*/  LDC R16, c[0x0][0x278] ;  /* 0x00009e00ff107b82 */ /* 0x000ea20000000800 */
[----:B------:R-:W-:Y:S01]  /*168e0*/  IADD3 RZ, P3, R161, R96, RZ ;  /* 0x00000060a1ff7210 */ /* 0x000fe20007f7e0ff */
[----:B0-----:R-:W-:-:S06]  /*168f0*/  IMAD R161, R12, 0x11c, RZ ;  /* 0x0000011c0ca17824 */ /* 0x001fcc00078e02ff */
[----:B------:R-:W0:Y:S01]  /*16900*/  LDC R10, c[0x0][0x278] ;  /* 0x00009e00ff0a7b82 */ /* 0x000e220000000800 */
[----:B------:R-:W-:Y:S01]  /*16910*/  PRMT R24, R73, 0x7632, R24 ;  /* 0x0000763249187816 */ /* 0x000fe20000000018 */
[----:B-1----:R-:W-:-:S06]  /*16920*/  IMAD R82, R165, 0x116, R0 ;  /* 0x00000116a5527824 */ /* 0x002fcc00078e0200 */
[----:B------:R-:W1:Y:S01]  /*16930*/  LDC R2, c[0x0][0x278] ;  /* 0x00009e00ff027b82 */ /* 0x000e620000000800 */
[----:B------:R5:W-:Y:S01]  /*16940*/  STG.E.U16 desc[UR6][R88.64], R73 ;  /* 0x0000004958007986 */ /* 0x000be2000c101506 */
[----:B------:R-:W-:-:S06]  /*16950*/  IMAD R72, R157, 0x118, R0 ;  /* 0x000001189d487824 */ /* 0x000fcc00078e0200 */
[----:B------:R-:W0:Y:S01]  /*16960*/  LDC R12, c[0x0][0x278] ;  /* 0x00009e00ff0c7b82 */ /* 0x000e220000000800 */
[----:B------:R3:W-:Y:S01]  /*16970*/  STG.E.U16 desc[UR6][R82.64], R24 ;  /* 0x0000001852007986 */ /* 0x0007e2000c101506 */
[----:B----4-:R-:W-:Y:S01]  /*16980*/  IMAD R90, R159, 0x11e, R0 ;  /* 0x0000011e9f5a7824 */ /* 0x010fe200078e0200 */
[----:B------:R-:W-:-:S05]  /*16990*/  IADD3 RZ, P5, R163, R96, RZ ;  /* 0x00000060a3ff7210 */ /* 0x000fca0007fbe0ff */
[----:B------:R-:W4:Y:S01]  /*169a0*/  LDC R18, c[0x0][0x278] ;  /* 0x00009e00ff127b82 */ /* 0x000f220000000800 */
[----:B-----5:R-:W-:Y:S02]  /*169b0*/  IMAD R89, R8, 0x8d, RZ ;  /* 0x0000008d08597824 */ /* 0x020fe400078e02ff */
[--C-:B------:R-:W-:Y:S02]  /*169c0*/  IMAD R88, R91, 0x11c, R0.reuse ;  /* 0x0000011c5b587824 */ /* 0x100fe400078e0200 */
[----:B---3--:R-:W-:-:S03]  /*169d0*/  IMAD R82, R115, 0x11a, R0 ;  /* 0x0000011a73527824 */ /* 0x008fc600078e0200 */
[----:B------:R-:W3:Y:S01]  /*169e0*/  LDC R0, c[0x0][0x278] ;  /* 0x00009e00ff007b82 */ /* 0x000ee20000000800 */
[-C--:B------:R-:W-:Y:S02]  /*169f0*/  LEA.HI.X.SX32 R73, R171, R97.reuse, 0x1, P3 ;  /* 0x00000061ab497211 */ /* 0x080fe400018f0eff */
[----:B------:R-:W-:Y:S01]  /*16a00*/  LEA.HI.X.SX32 R83, R89, R97, 0x1, P5 ;  /* 0x0000006159537211 */ /* 0x000fe200028f0eff */
[----:B------:R-:W-:-:S04]  /*16a10*/  IMAD R89, R14, 0x11e, RZ ;  /* 0x0000011e0e597824 */ /* 0x000fc800078e02ff */
[----:B------:R-:W5:Y:S01]  /*16a20*/  LDC R8, c[0x0][0x278] ;  /* 0x00009e00ff087b82 */ /* 0x000f620000000800 */
[----:B------:R-:W-:Y:S02]  /*16a30*/  PRMT R24, R74, 0x7632, R24 ;  /* 0x000076324a187816 */ /* 0x000fe40000000018 */
[----:B------:R-:W-:Y:S01]  /*16a40*/  IADD3 RZ, P5, R161, R96, RZ ;  /* 0x00000060a1ff7210 */ /* 0x000fe20007fbe0ff */
[----:B------:R1:W-:Y:S01]  /*16a50*/  STG.E.U16 desc[UR6][R72.64], R74 ;  /* 0x0000004a48007986 */ /* 0x0003e2000c101506 */
[----:B--2---:R-:W-:-:S03]  /*16a60*/  IMAD R91, R16, 0x120, RZ ;  /* 0x00000120105b7824 */ /* 0x004fc600078e02ff */
[----:B------:R-:W2:Y:S01]  /*16a70*/  LDC R14, c[0x0][0x278] ;  /* 0x00009e00ff0e7b82 */ /* 0x000ea20000000800 */
[----:B------:R0:W-:Y:S01]  /*16a80*/  STG.E.U16 desc[UR6][R82.64], R24 ;  /* 0x0000001852007986 */ /* 0x0001e2000c101506 */
[-C--:B------:R-:W-:Y:S02]  /*16a90*/  IADD3 RZ, P3, R89, R96.reuse, RZ ;  /* 0x0000006059ff7210 */ /* 0x080fe40007f7e0ff */
[-C--:B------:R-:W-:Y:S01]  /*16aa0*/  LEA.HI.X.SX32 R89, R169, R97.reuse, 0x1, P5 ;  /* 0x00000061a9597211 */ /* 0x080fe200028f0eff */
[----:B-1----:R-:W-:Y:S01]  /*16ab0*/  IMAD R73, R2, 0x8f, RZ ;  /* 0x0000008f02497824 */ /* 0x002fe200078e02ff */
[----:B------:R-:W-:Y:S01]  /*16ac0*/  IADD3 R72, P5, R91, R96, RZ ;  /* 0x000000605b487210 */ /* 0x000fe20007fbe0ff */
[----:B----4-:R-:W-:Y:S01]  /*16ad0*/  IMAD R115, R18, 0x122, RZ ;  /* 0x0000012212737824 */ /* 0x010fe200078e02ff */
[----:B------:R-:W1:Y:S01]  /*16ae0*/  LDC R16, c[0x0][0x278] ;  /* 0x00009e00ff107b82 */ /* 0x000e620000000800 */
[----:B0-----:R-:W-:Y:S01]  /*16af0*/  IMAD R83, R10, 0x91, RZ ;  /* 0x000000910a537824 */ /* 0x001fe200078e02ff */
[----:B------:R-:W-:Y:S01]  /*16b00*/  PRMT R24, R75, 0x7632, R24 ;  /* 0x000076324b187816 */ /* 0x000fe20000000018 */
[----:B------:R0:W-:Y:S05]  /*16b10*/  STG.E.U16 desc[UR6][R88.64], R75 ;  /* 0x0000004b58007986 */ /* 0x0001ea000c101506 */
[----:B------:R-:W4:Y:S01]  /*16b20*/  LDC R10, c[0x0][0x278] ;  /* 0x00009e00ff0a7b82 */ /* 0x000f220000000800 */
[----:B------:R-:W-:-:S02]  /*16b30*/  LEA.HI.X.SX32 R91, R73, R97, 0x1, P3 ;  /* 0x00000061495b7211 */ /* 0x000fc400018f0eff */
[----:B------:R-:W-:Y:S01]  /*16b40*/  LEA.HI.X.SX32 R73, R125, R97, 0x1, P5 ;  /* 0x000000617d497211 */ /* 0x000fe200028f0eff */
[----:B0-----:R-:W-:-:S04]  /*16b50*/  IMAD R75, R12, 0x126, RZ ;  /* 0x000001260c4b7824 */ /* 0x001fc800078e02ff */
[----:B------:R-:W0:Y:S01]  /*16b60*/  LDC R2, c[0x0][0x278] ;  /* 0x00009e00ff027b82 */ /* 0x000e220000000800 */
[----:B------:R-:W-:Y:S01]  /*16b70*/  STG.E.U16 desc[UR6][R90.64], R24 ;  /* 0x000000185a007986 */ /* 0x000fe2000c101506 */
[----:B------:R-:W-:-:S06]  /*16b80*/  IADD3 R82, P6, R115, R96, RZ ;  /* 0x0000006073527210 */ /* 0x000fcc0007fde0ff */
[----:B------:R-:W0:Y:S01]  /*16b90*/  LDC R12, c[0x0][0x278] ;  /* 0x00009e00ff0c7b82 */ /* 0x000e220000000800 */
[----:B------:R3:W-:Y:S01]  /*16ba0*/  STG.E.U16 desc[UR6][R72.64], R76 ;  /* 0x0000004c48007986 */ /* 0x0007e2000c101506 */
[----:B-----5:R-:W-:-:S06]  /*16bb0*/  IMAD R115, R8, 0x124, RZ ;  /* 0x0000012408737824 */ /* 0x020fcc00078e02ff */
[----:B------:R-:W5:Y:S01]  /*16bc0*/  LDC R18, c[0x0][0x278] ;  /* 0x00009e00ff127b82 */ /* 0x000f620000000800 */
[----:B---3--:R-:W-:-:S07]  /*16bd0*/  IMAD R73, R0, 0x93, RZ ;  /* 0x0000009300497824 */ /* 0x008fce00078e02ff */
[----:B------:R-:W3:Y:S01]  /*16be0*/  LDC R0, c[0x0][0x278] ;  /* 0x00009e00ff007b82 */ /* 0x000ee20000000800 */
[-C--:B------:R-:W-:Y:S01]  /*16bf0*/  LEA.HI.X.SX32 R83, R83, R97.reuse, 0x1, P6 ;  /* 0x0000006153537211 */ /* 0x080fe200030f0eff */
[----:B--2---:R-:W-:Y:S01]  /*16c00*/  IMAD R89, R14, 0x128, RZ ;  /* 0x000001280e597824 */ /* 0x004fe200078e02ff */
[----:B------:R-:W-:Y:S02]  /*16c10*/  PRMT R32, R76, 0x7632, R32 ;  /* 0x000076324c207816 */ /* 0x000fe40000000020 */
[-C--:B------:R-:W-:Y:S02]  /*16c20*/  IADD3 R74, P3, R115, R96.reuse, RZ ;  /* 0x00000060734a7210 */ /* 0x080fe40007f7e0ff */
[----:B------:R-:W-:Y:S01]  /*16c30*/  IADD3 R72, P5, R75, R96, RZ ;  /* 0x000000604b487210 */ /* 0x000fe20007fbe0ff */
[----:B------:R-:W2:Y:S01]  /*16c40*/  LDC R24, c[0x0][0x278] ;  /* 0x00009e00ff187b82 */ /* 0x000ea20000000800 */
[----:B------:R1:W-:Y:S01]  /*16c50*/  STG.E.U16 desc[UR6][R82.64], R32 ;  /* 0x0000002052007986 */ /* 0x0003e2000c101506 */
[----:B------:R-:W-:-:S02]  /*16c60*/  LEA.HI.X.SX32 R75, R167, R97, 0x1, P3 ;  /* 0x00000061a74b7211 */ /* 0x000fc400018f0eff */
[----:B------:R-:W-:-:S04]  /*16c70*/  LEA.HI.X.SX32 R73, R73, R97, 0x1, P5 ;  /* 0x0000006149497211 */ /* 0x000fc800028f0eff */
[----:B------:R-:W2:Y:S01]  /*16c80*/  LDC R14, c[0x0][0x278] ;  /* 0x00009e00ff0e7b82 */ /* 0x000ea20000000800 */
[----:B------:R-:W-:Y:S02]  /*16c90*/  PRMT R34, R77, 0x7632, R34 ;  /* 0x000076324d227816 */ /* 0x000fe40000000022 */
[----:B-1----:R-:W-:Y:S01]  /*16ca0*/  IADD3 R82, P6, R89, R96, RZ ;  /* 0x0000006059527210 */ /* 0x002fe20007fde0ff */
[----:B----4-:R-:W-:-:S04]  /*16cb0*/  IMAD R89, R10, 0x12a, RZ ;  /* 0x0000012a0a597824 */ /* 0x010fc800078e02ff */
[----:B------:R-:W1:Y:S01]  /*16cc0*/  LDC R8, c[0x0][0x278] ;  /* 0x00009e00ff087b82 */ /* 0x000e620000000800 */
[----:B------:R-:W-:Y:S01]  /*16cd0*/  LEA.HI.X.SX32 R83, R175, R97, 0x1, P6 ;  /* 0x00000061af537211 */ /* 0x000fe200030f0eff */
[----:B------:R0:W-:Y:S04]  /*16ce0*/  STG.E.U16 desc[UR6][R74.64], R77 ;  /* 0x0000004d4a007986 */ /* 0x0001e8000c101506 */
[----:B------:R4:W-:Y:S02]  /*16cf0*/  STG.E.U16 desc[UR6][R72.64], R34 ;  /* 0x0000002248007986 */ /* 0x0009e4000c101506 */
[----:B------:R-:W1:Y:S01]  /*16d00*/  LDC R32, c[0x0][0x278] ;  /* 0x00009e00ff207b82 */ /* 0x000e620000000800 */
[----:B------:R-:W-:Y:S01]  /*16d10*/  IMAD R91, R16, 0x12c, RZ ;  /* 0x0000012c105b7824 */ /* 0x000fe200078e02ff */
[----:B------:R5:W-:Y:S01]  /*16d20*/  STG.E.U16 desc[UR6][R82.64], R78 ;  /* 0x0000004e52007986 */ /* 0x000be2000c101506 */
[----:B0-----:R-:W-:-:S05]  /*16d30*/  IMAD R75, R2, 0x95, RZ ;  /* 0x00000095024b7824 */ /* 0x001fca00078e02ff */
[----:B------:R-:W0:Y:S01]  /*16d40*/  LDC R10, c[0x0][0x278] ;  /* 0x00009e00ff0a7b82 */ /* 0x000e220000000800 */
[----:B----4-:R-:W-:Y:S01]  /*16d50*/  IADD3 R72, P5, R89, R96, RZ ;  /* 0x0000006059487210 */ /* 0x010fe20007fbe0ff */
[----:B------:R-:W-:Y:S02]  /*16d60*/  IMAD R89, R12, 0x130, RZ ;  /* 0x000001300c597824 */ /* 0x000fe400078e02ff */
[----:B-----5:R-:W-:-:S04]  /*16d70*/  IMAD R83, R18, 0x12e, RZ ;  /* 0x0000012e12537824 */ /* 0x020fc800078e02ff */
[----:B------:R-:W4:Y:S01]  /*16d80*/  LDC R12, c[0x0][0x278] ;  /* 0x00009e00ff0c7b82 */ /* 0x000f220000000800 */
[-C--:B------:R-:W-:Y:S01]  /*16d90*/  IADD3 R74, P3, R91, R96.reuse, RZ ;  /* 0x000000605b4a7210 */ /* 0x080fe20007f7e0ff */
[----:B---3--:R-:W-:Y:S01]  /*16da0*/  IMAD R77, R0, 0x97, RZ ;  /* 0x00000097004d7824 */ /* 0x008fe200078e02ff */
[----:B------:R-:W-:Y:S02]  /*16db0*/  LEA.HI.X.SX32 R73, R75, R97, 0x1, P5 ;  /* 0x000000614b497211 */ /* 0x000fe400028f0eff */
[----:B------:R-:W-:-:S03]  /*16dc0*/  IADD3 R76, P5, R83, R96, RZ ;  /* 0x00000060534c7210 */ /* 0x000fc60007fbe0ff */
[----:B------:R-:W3:Y:S01]  /*16dd0*/  LDC R34, c[0x0][0x278] ;  /* 0x00009e00ff227b82 */ /* 0x000ee20000000800 */
[----:B------:R-:W-:Y:S01]  /*16de0*/  PRMT R80, R78, 0x7632, R80 ;  /* 0x000076324e507816 */ /* 0x000fe20000000050 */
[----:B--2---:R-:W-:Y:S01]  /*16df0*/  IMAD R91, R24, 0x134, RZ ;  /* 0x00000134185b7824 */ /* 0x004fe200078e02ff */
[-C--:B------:R-:W-:Y:S02]  /*16e00*/  LEA.HI.X.SX32 R75, R127, R97.reuse, 0x1, P3 ;  /* 0x000000617f4b7211 */ /* 0x080fe400018f0eff */
[-C--:B------:R-:W-:Y:S02]  /*16e10*/  LEA.HI.X.SX32 R77, R77, R97.reuse, 0x1, P5 ;  /* 0x000000614d4d7211 */ /* 0x080fe400028f0eff */
[----:B------:R-:W-:Y:S01]  /*16e20*/  PRMT R2, R79, 0x7632, R2 ;  /* 0x000076324f027816 */ /* 0x000fe20000000002 */
[----:B------:R-:W2:Y:S01]  /*16e30*/  LDC R16, c[0x0][0x278] ;  /* 0x00009e00ff107b82 */ /* 0x000ea20000000800 */
[----:B------:R-:W-:Y:S01]  /*16e40*/  IADD3 R82, P6, R89, R96, RZ ;  /* 0x0000006059527210 */ /* 0x000fe20007fde0ff */
[----:B------:R-:W-:Y:S01]  /*16e50*/  IMAD R89, R14, 0x132, RZ ;  /* 0x000001320e597824 */ /* 0x000fe200078e02ff */
[----:B------:R1:W-:Y:S05]  /*16e60*/  STG.E.U16 desc[UR6][R72.64], R80 ;  /* 0x0000005048007986 */ /* 0x0003ea000c101506 */
[----:B------:R-:W5:Y:S01]  /*16e70*/  LDC R24, c[0x0][0x278] ;  /* 0x00009e00ff187b82 */ /* 0x000f620000000800 */
[----:B------:R-:W-:Y:S01]  /*16e80*/  STG.E.U16 desc[UR6][R74.64], R79 ;  /* 0x0000004f4a007986 */ /* 0x000fe2000c101506 */
[----:B------:R-:W-:-:S03]  /*16e90*/  LEA.HI.X.SX32 R83, R173, R97, 0x1, P6 ;  /* 0x00000061ad537211 */ /* 0x000fc600030f0eff */
[----:B------:R0:W-:Y:S03]  /*16ea0*/  STG.E.U16 desc[UR6][R76.64], R2 ;  /* 0x000000024c007986 */ /* 0x0001e6000c101506 */
[----:B------:R-:W5:Y:S01]  /*16eb0*/  LDC R18, c[0x0][0x278] ;  /* 0x00009e00ff127b82 */ /* 0x000f620000000800 */
[----:B-1----:R-:W-:Y:S01]  /*16ec0*/  IMAD R73, R8, 0x99, RZ ;  /* 0x0000009908497824 */ /* 0x002fe200078e02ff */
[-C--:B------:R-:W-:Y:S02]  /*16ed0*/  IADD3 R72, P3, R89, R96.reuse, RZ ;  /* 0x0000006059487210 */ /* 0x080fe40007f7e0ff */
[----:B------:R-:W-:-:S04]  /*16ee0*/  IADD3 R14, P5, R91, R96, RZ ;  /* 0x000000605b0e7210 */ /* 0x000fc80007fbe0ff */
[----:B------:R-:W1:Y:S01]  /*16ef0*/  LDC R0, c[0x0][0x278] ;  /* 0x00009e00ff007b82 */ /* 0x000e620000000800 */
[----:B------:R3:W-:Y:S01]  /*16f00*/  STG.E.U16 desc[UR6][R82.64], R64 ;  /* 0x0000004052007986 */ /* 0x0007e2000c101506 */
[----:B------:R-:W-:Y:S01]  /*16f10*/  IMAD R115, R32, 0x136, RZ ;  /* 0x0000013620737824 */ /* 0x000fe200078e02ff */
[----:B------:R-:W-:-:S05]  /*16f20*/  LEA.HI.X.SX32 R73, R73, R97, 0x1, P3 ;  /* 0x0000006149497211 */ /* 0x000fca00018f0eff */
[----:B0-----:R-:W0:Y:S01]  /*16f30*/  LDC R2, c[0x0][0x278] ;  /* 0x00009e00ff027b82 */ /* 0x001e220000000800 */
[----:B------:R-:W-:Y:S01]  /*16f40*/  LEA.HI.X.SX32 R15, R15, R97, 0x1, P5 ;  /* 0x000000610f0f7211 */ /* 0x000fe200028f0eff */
[----:B----4-:R-:W-:Y:S01]  /*16f50*/  IMAD R77, R12, 0x138, RZ ;  /* 0x000001380c4d7824 */ /* 0x010fe200078e02ff */
[----:B---3--:R-:W-:-:S05]  /*16f60*/  PRMT R64, R64, 0x7632, R64 ;  /* 0x0000763240407816 */ /* 0x008fca0000000040 */
[----:B------:R-:W3:Y:S01]  /*16f70*/  LDC R32, c[0x0][0x278] ;  /* 0x00009e00ff207b82 */ /* 0x000ee20000000800 */
[----:B------:R-:W-:Y:S01]  /*16f80*/  STG.E.U16 desc[UR6][R72.64], R64 ;  /* 0x0000004048007986 */ /* 0x000fe2000c101506 */
[----:B------:R-:W-:Y:S01]  /*16f90*/  IMAD R75, R10, 0x9b, RZ ;  /* 0x0000009b0a4b7824 */ /* 0x000fe200078e02ff */
[----:B------:R-:W-:Y:S02]  /*16fa0*/  IADD3 R74, P6, R115, R96, RZ ;  /* 0x00000060734a7210 */ /* 0x000fe40007fde0ff */
[----:B------:R4:W-:Y:S03]  /*16fb0*/  STG.E.U16 desc[UR6][R14.64], R65 ;  /* 0x000000410e007986 */ /* 0x0009e6000c101506 */
[----:B------:R-:W3:Y:S01]  /*16fc0*/  LDC R76, c[0x0][0x278] ;  /* 0x00009e00ff4c7b82 */ /* 0x000ee20000000800 */
[----:B------:R-:W-:Y:S01]  /*16fd0*/  LEA.HI.X.SX32 R75, R75, R97, 0x1, P6 ;  /* 0x000000614b4b7211 */ /* 0x000fe200030f0eff */
[----:B--2---:R-:W-:-:S06]  /*16fe0*/  IMAD R79, R16, 0x13a, RZ ;  /* 0x0000013a104f7824 */ /* 0x004fcc00078e02ff */
[----:B------:R-:W2:Y:S01]  /*16ff0*/  LDC R12, c[0x0][0x278] ;  /* 0x00009e00ff0c7b82 */ /* 0x000ea20000000800 */
[----:B----4-:R-:W-:Y:S01]  /*17000*/  IADD3 R14, P5, R77, R96, RZ ;  /* 0x000000604d0e7210 */ /* 0x010fe20007fbe0ff */
[----:B------:R-:W-:-:S06]  /*17010*/  IMAD R77, R34, 0x13e, RZ ;  /* 0x0000013e224d7824 */ /* 0x000fcc00078e02ff */
[----:B------:R-:W4:Y:S01]  /*17020*/  LDC R8, c[0x0][0x278] ;  /* 0x00009e00ff087b82 */ /* 0x000f220000000800 */
[----:B------:R-:W-:Y:S02]  /*17030*/  PRMT R78, R65, 0x7632, R78 ;  /* 0x00007632414e7816 */ /* 0x000fe4000000004e */
[----:B------:R-:W-:Y:S01]  /*17040*/  IADD3 R72, P6, R77, R96, RZ ;  /* 0x000000604d487210 */ /* 0x000fe20007fde0ff */
[----:B-----5:R-:W-:-:S04]  /*17050*/  IMAD R77, R24, 0x140, RZ ;  /* 0x00000140184d7824 */ /* 0x020fc800078e02ff */
[----:B------:R-:W5:Y:S01]  /*17060*/  LDC R10, c[0x0][0x278] ;  /* 0x00009e00ff0a7b82 */ /* 0x000f620000000800 */
[----:B------:R-:W-:Y:S01]  /*17070*/  IMAD R65, R18, 0x13c, RZ ;  /* 0x0000013c12417824 */ /* 0x000fe200078e02ff */
[----:B------:R0:W-:Y:S01]  /*17080*/  STG.E.U16 desc[UR6][R74.64], R78 ;  /* 0x0000004e4a007986 */ /* 0x0001e2000c101506 */
[----:B-1----:R-:W-:-:S05]  /*17090*/  IMAD R73, R0, 0x9d, RZ ;  /* 0x0000009d00497824 */ /* 0x002fca00078e02ff */
[----:B------:R-:W1:Y:S01]  /*170a0*/  LDC R16, c[0x0][0x278] ;  /* 0x00009e00ff107b82 */ /* 0x000e620000000800 */
[----:B------:R-:W-:Y:S02]  /*170b0*/  IADD3 R64, P3, R79, R96, RZ ;  /* 0x000000604f407210 */ /* 0x000fe40007f7e0ff */
[----:B------:R-:W-:-:S05]  /*170c0*/  LEA.HI.X.SX32 R15, R177, R97, 0x1, P5 ;  /* 0x00000061b10f7211 */ /* 0x000fca00028f0eff */
[----:B------:R-:W1:Y:S01]  /*170d0*/  LDC R24, c[0x0][0x278] ;  /* 0x00009e00ff187b82 */ /* 0x000e620000000800 */
[----:B0-----:R-:W-:Y:S01]  /*170e0*/  IMAD R75, R2, 0x9f, RZ ;  /* 0x0000009f024b7824 */ /* 0x001fe200078e02ff */
[----:B------:R-:W-:Y:S01]  /*170f0*/  IADD3 R2, P5, R65, R96, RZ ;  /* 0x0000006041027210 */ /* 0x000fe20007fbe0ff */
[----:B------:R3:W-:Y:S01]  /*17100*/  STG.E.U16 desc[UR6][R14.64], R66 ;  /* 0x000000420e007986 */ /* 0x0007e2000c101506 */
[----:B------:R-:W-:-:S04]  /*17110*/  LEA.HI.X.SX32 R65, R73, R97, 0x1, P3 ;  /* 0x0000006149417211 */ /* 0x000fc800018f0eff */
[----:B------:R-:W0:Y:S01]  /*17120*/  LDC R0, c[0x0][0x278] ;  /* 0x00009e00ff007b82 */ /* 0x000e220000000800 */
[----:B------:R-:W-:Y:S02]  /*17130*/  PRMT R18, R66, 0x7632, R18 ;  /* 0x0000763242127816 */ /* 0x000fe40000000012 */
[-C--:B------:R-:W-:Y:S01]  /*17140*/  LEA.HI.X.SX32 R3, R3, R97.reuse, 0x1, P5 ;  /* 0x0000006103037211 */ /* 0x080fe200028f0eff */
[----:B---3--:R-:W-:Y:S01]  /*17150*/  IMAD R15, R32, 0x142, RZ ;  /* 0x00000142200f7824 */ /* 0x008fe200078e02ff */
[----:B------:R-:W-:Y:S01]  /*17160*/  IADD3 R14, P5, R77, R96, RZ ;  /* 0x000000604d0e7210 */ /* 0x000fe20007fbe0ff */
[----:B------:R-:W-:Y:S02]  /*17170*/  STG.E.U16 desc[UR6][R64.64], R18 ;  /* 0x0000001240007986 */ /* 0x000fe4000c101506 */
[----:B------:R-:W3:Y:S01]  /*17180*/  LDC R34, c[0x0][0x278] ;  /* 0x00009e00ff227b82 */ /* 0x000ee20000000800 */
[----:B------:R-:W-:Y:S01]  /*17190*/  LEA.HI.X.SX32 R73, R75, R97, 0x1, P6 ;  /* 0x000000614b497211 */ /* 0x000fe200030f0eff */
[----:B------:R-:W-:Y:S01]  /*171a0*/  IMAD R77, R76, 0x144, RZ ;  /* 0x000001444c4d7824 */ /* 0x000fe200078e02ff */
[----:B------:R2:W-:Y:S01]  /*171b0*/  STG.E.U16 desc[UR6][R2.64], R67 ;  /* 0x0000004302007986 */ /* 0x0005e2000c101506 */
[----:B------:R-:W-:Y:S01]  /*171c0*/  PRMT R74, R67, 0x7632, R74 ;  /* 0x00007632434a7816 */ /* 0x000fe2000000004a */
[----:B----4-:R-:W-:-:S03]  /*171d0*/  IMAD R75, R8, 0xa1, RZ ;  /* 0x000000a1084b7824 */ /* 0x010fc600078e02ff */
[----:B------:R-:W4:Y:S01]  /*171e0*/  LDC R8, c[0x0][0x278] ;  /* 0x00009e00ff087b82 */ /* 0x000f220000000800 */
[----:B------:R-:W-:Y:S01]  /*171f0*/  STG.E.U16 desc[UR6][R72.64], R74 ;  /* 0x0000004a48007986 */ /* 0x000fe2000c101506 */
[----:B--2---:R-:W-:Y:S01]  /*17200*/  IMAD R3, R12, 0x146, RZ ;  /* 0x000001460c037824 */ /* 0x004fe200078e02ff */
[----:B------:R-:W-:-:S05]  /*17210*/  IADD3 R2, P3, R15, R96, RZ ;  /* 0x000000600f027210 */ /* 0x000fca0007f7e0ff */
[----:B------:R-:W2:Y:S01]  /*17220*/  LDC R12, c[0x0][0x278] ;  /* 0x00009e00ff0c7b82 */ /* 0x000ea20000000800 */
[-C--:B------:R-:W-:Y:S01]  /*17230*/  LEA.HI.X.SX32 R15, R19, R97.reuse, 0x1, P5 ;  /* 0x00000061130f7211 */ /* 0x080fe200028f0eff */
[----:B-----5:R-:W-:Y:S01]  /*17240*/  IMAD R65, R10, 0xa3, RZ ;  /* 0x000000a30a417824 */ /* 0x020fe200078e02ff */
[-C--:B------:R-:W-:Y:S02]  /*17250*/  IADD3 R18, P5, R77, R96.reuse, RZ ;  /* 0x000000604d127210 */ /* 0x080fe40007fbe0ff */
[----:B------:R-:W-:Y:S01]  /*17260*/  IADD3 R64, P6, R3, R96, RZ ;  /* 0x0000006003407210 */ /* 0x000fe20007fde0ff */
[----:B------:R5:W-:Y:S01]  /*17270*/  STG.E.U16 desc[UR6][R14.64], R68 ;  /* 0x000000440e007986 */ /* 0x000be2000c101506 */
[-C--:B------:R-:W-:Y:S01]  /*17280*/  LEA.HI.X.SX32 R3, R75, R97.reuse, 0x1, P3 ;  /* 0x000000614b037211 */ /* 0x080fe200018f0eff */
[----:B------:R-:W4:Y:S01]  /*17290*/  LDC R32, c[0x0][0x278] ;  /* 0x00009e00ff207b82 */ /* 0x000f220000000800 */
[----:B------:R-:W-:Y:S01]  /*172a0*/  PRMT R10, R68, 0x7632, R10 ;  /* 0x00007632440a7816 */ /* 0x000fe2000000000a */
[----:B-1----:R-:W-:Y:S01]  /*172b0*/  IMAD R67, R24, 0x14a, RZ ;  /* 0x0000014a18437824 */ /* 0x002fe200078e02ff */
[----:B------:R-:W-:-:S03]  /*172c0*/  LEA.HI.X.SX32 R19, R117, R97, 0x1, P5 ;  /* 0x0000006175137211 */ /* 0x000fc600028f0eff */
[----:B------:R1:W-:Y:S02]  /*172d0*/  STG.E.U16 desc[UR6][R2.64], R10 ;  /* 0x0000000a02007986 */ /* 0x0003e4000c101506 */
[----:B------:R-:W4:Y:S01]  /*172e0*/  LDC R66, c[0x0][0x278] ;  /* 0x00009e00ff427b82 */ /* 0x000f220000000800 */
[----:B-----5:R-:W-:Y:S01]  /*172f0*/  IMAD R15, R16, 0x148, RZ ;  /* 0x00000148100f7824 */ /* 0x020fe200078e02ff */
[----:B------:R5:W-:Y:S06]  /*17300*/  STG.E.U16 desc[UR6][R18.64], R69 ;  /* 0x0000004512007986 */ /* 0x000bec000c101506 */
[----:B------:R-:W4:Y:S01]  /*17310*/  LDC R24, c[0x0][0x278] ;  /* 0x00009e00ff187b82 */ /* 0x000f220000000800 */
[----:B-1----:R-:W-:Y:S01]  /*17320*/  IADD3 R2, P3, R15, R96, RZ ;  /* 0x000000600f027210 */ /* 0x002fe20007f7e0ff */
[----:B0-----:R-:W-:-:S06]  /*17330*/  IMAD R15, R0, 0xa5, RZ ;  /* 0x000000a5000f7824 */ /* 0x001fcc00078e02ff */
[----:B------:R-:W0:Y:S01]  /*17340*/  LDC R0, c[0x0][0x278] ;  /* 0x00009e00ff007b82 */ /* 0x000e220000000800 */
[----:B------:R-:W-:-:S07]  /*17350*/  LEA.HI.X.SX32 R65, R65, R97, 0x1, P6 ;  /* 0x0000006141417211 */ /* 0x000fce00030f0eff */
[----:B-----5:R-:W1:Y:S01]  /*17360*/  LDC R19, c[0x0][0x278] ;  /* 0x00009e00ff137b82 */ /* 0x020e620000000800 */
[----:B------:R-:W-:Y:S01]  /*17370*/  PRMT R72, R69, 0x7632, R72 ;  /* 0x0000763245487816 */ /* 0x000fe20000000048 */
[----:B---3--:R-:W-:Y:S01]  /*17380*/  IMAD R73, R34, 0x14c, RZ ;  /* 0x0000014c22497824 */ /* 0x008fe200078e02ff */
[-C--:B------:R-:W-:Y:S02]  /*17390*/  IADD3 R10, P5, R67, R96.reuse, RZ ;  /* 0x00000060430a7210 */ /* 0x080fe40007fbe0ff */
[-C--:B------:R-:W-:Y:S01]  /*173a0*/  LEA.HI.X.SX32 R3, R11, R97.reuse, 0x1, P3 ;  /* 0x000000610b037211 */ /* 0x080fe200018f0eff */
[----:B------:R2:W-:Y:S01]  /*173b0*/  STG.E.U16 desc[UR6][R64.64], R72 ;  /* 0x0000004840007986 */ /* 0x0005e2000c101506 */
[----:B------:R-:W-:Y:S01]  /*173c0*/  IADD3 R14, P6, R73, R96, RZ ;  /* 0x00000060490e7210 */ /* 0x000fe20007fde0ff */
[----:B------:R-:W3:Y:S01]  /*173d0*/  LDC R34, c[0x0][0x278] ;  /* 0x00009e00ff227b82 */ /* 0x000ee20000000800 */
[-C--:B------:R-:W-:Y:S02]  /*173e0*/  LEA.HI.X.SX32 R11, R15, R97.reuse, 0x1, P5 ;  /* 0x000000610f0b7211 */ /* 0x080fe400028f0eff */
[----:B------:R-:W-:Y:S01]  /*173f0*/  PRMT R68, R70, 0x7632, R68 ;  /* 0x0000763246447816 */ /* 0x000fe20000000044 */
[----:B------:R5:W-:Y:S01]  /*17400*/  STG.E.U16 desc[UR6][R2.64], R70 ;  /* 0x0000004602007986 */ /* 0x000be2000c101506 */
[----:B------:R-:W-:-:S03]  /*17410*/  LEA.HI.X.SX32 R15, R119, R97, 0x1, P6 ;  /* 0x00000061770f7211 */ /* 0x000fc600030f0eff */
[----:B------:R-:W3:Y:S01]  /*17420*/  LDC R16, c[0x0][0x278] ;  /* 0x00009e00ff107b82 */ /* 0x000ee20000000800 */
[----:B--2---:R-:W-:Y:S01]  /*17430*/  IMAD R65, R12, 0x14e, RZ ;  /* 0x0000014e0c417824 */ /* 0x004fe200078e02ff */
[----:B------:R2:W-:Y:S01]  /*17440*/  STG.E.U16 desc[UR6][R10.64], R68 ;  /* 0x000000440a007986 */ /* 0x0005e2000c101506 */
[----:B----4-:R-:W-:-:S05]  /*17450*/  IMAD R67, R32, 0x150, RZ ;  /* 0x0000015020437824 */ /* 0x010fca00078e02ff */
[----:B------:R-:W4:Y:S01]  /*17460*/  LDC R64, c[0x0][0x278] ;  /* 0x00009e00ff407b82 */ /* 0x000f220000000800 */
[----:B-----5:R-:W-:Y:S01]  /*17470*/  IMAD R3, R8, 0xa7, RZ ;  /* 0x000000a708037824 */ /* 0x020fe200078e02ff */
[----:B------:R-:W-:Y:S01]  /*17480*/  IADD3 R2, P5, R65, R96, RZ ;  /* 0x0000006041027210 */ /* 0x000fe20007fbe0ff */
[----:B------:R-:W-:Y:S01]  /*17490*/  IMAD R65, R24, 0x154, RZ ;  /* 0x0000015418417824 */ /* 0x000fe200078e02ff */
[----:B------:R0:W-:Y:S01]  /*174a0*/  STG.E.U16 desc[UR6][R14.64], R71 ;  /* 0x000000470e007986 */ /* 0x0001e2000c101506 */
[----:B--2---:R-:W-:-:S03]  /*174b0*/  IMAD R11, R66, 0x152, RZ ;  /* 0x00000152420b7824 */ /* 0x004fc600078e02ff */
[----:B------:R-:W2:Y:S01]  /*174c0*/  LDC R18, c[0x0][0x278] ;  /* 0x00009e00ff127b82 */ /* 0x000ea20000000800 */
[----:B------:R-:W-:Y:S01]  /*174d0*/  IADD3 R10, P3, R67, R96, RZ ;  /* 0x00000060430a7210 */ /* 0x000fe20007f7e0ff */
[----:B-1----:R-:W-:Y:S01]  /*174e0*/  IMAD R67, R19, 0x156, RZ ;  /* 0x0000015613437824 */ /* 0x002fe200078e02ff */
[----:B------:R-:W-:-:S05]  /*174f0*/  LEA.HI.X.SX32 R3, R3, R97, 0x1, P5 ;  /* 0x0000006103037211 */ /* 0x000fca00028f0eff */
[----:B------:R-:W1:Y:S01]  /*17500*/  LDC R24, c[0x0][0x278] ;  /* 0x00009e00ff187b82 */ /* 0x000e620000000800 */
[----:B0-----:R-:W-:Y:S01]  /*17510*/  IMAD R15, R0, 0xa9, RZ ;  /* 0x000000a9000f7824 */ /* 0x001fe200078e02ff */
[----:B------:R-:W-:Y:S02]  /*17520*/  IADD3 R12, P5, R11, R96, RZ ;  /* 0x000000600b0c7210 */ /* 0x000fe40007fbe0ff */
[----:B------:R-:W-:Y:S02]  /*17530*/  PRMT R69, R71, 0x7632, R69 ;  /* 0x0000763247457816 */ /* 0x000fe40000000045 */
[-C--:B------:R-:W-:Y:S02]  /*17540*/  LEA.HI.X.SX32 R11, R13, R97.reuse, 0x1, P3 ;  /* 0x000000610d0b7211 */ /* 0x080fe400018f0eff */
[----:B------:R-:W0:Y:S01]  /*17550*/  LDC R19, c[0x0][0x278] ;  /* 0x00009e00ff137b82 */ /* 0x000e220000000800 */
[----:B------:R-:W-:Y:S02]  /*17560*/  LEA.HI.X.SX32 R13, R15, R97, 0x1, P5 ;  /* 0x000000610f0d7211 */ /* 0x000fe400028f0eff */
[----:B------:R-:W-:-:S02]  /*17570*/  PRMT R8, R56, 0x7632, R8 ;  /* 0x0000763238087816 */ /* 0x000fc40000000008 */
[----:B------:R-:W-:Y:S01]  /*17580*/  IADD3 R14, P6, R65, R96, RZ ;  /* 0x00000060410e7210 */ /* 0x000fe20007fde0ff */
[----:B------:R3:W-:Y:S02]  /*17590*/  STG.E.U16 desc[UR6][R2.64], R69 ;  /* 0x0000004502007986 */ /* 0x0007e4000c101506 */
[----:B------:R-:W5:Y:S02]  /*175a0*/  LDC R32, c[0x0][0x278] ;  /* 0x00009e00ff207b82 */ /* 0x000f640000000800 */
[----:B------:R-:W-:Y:S06]  /*175b0*/  STG.E.U16 desc[UR6][R10.64], R56 ;  /* 0x000000380a007986 */ /* 0x000fec000c101506 */
[----:B------:R-:W5:Y:S01]  /*175c0*/  LDC R65, c[0x0][0x278] ;  /* 0x00009e00ff417b82 */ /* 0x000f620000000800 */
[----:B------:R2:W-:Y:S01]  /*175d0*/  STG.E.U16 desc[UR6][R12.64], R8 ;  /* 0x000000080c007986 */ /* 0x0005e2000c101506 */
[----:B------:R-:W-:Y:S01]  /*175e0*/  LEA.HI.X.SX32 R15, R179, R97, 0x1, P6 ;  /* 0x00000061b30f7211 */ /* 0x000fe200030f0eff */
[----:B---3--:R-:W-:-:S05]  /*175f0*/  IMAD R69, R34, 0x158, RZ ;  /* 0x0000015822457824 */ /* 0x008fca00078e02ff */
[----:B------:R-:W3:Y:S01]  /*17600*/  LDC R0, c[0x0][0x278] ;  /* 0x00009e00ff007b82 */ /* 0x000ee20000000800 */
[----:B----4-:R-:W-:Y:S02]  /*17610*/  IMAD R71, R64, 0x15a, RZ ;  /* 0x0000015a40477824 */ /* 0x010fe400078e02ff */
[----:B------:R-:W-:-:S05]  /*17620*/  IMAD R3, R16, 0xab, RZ ;  /* 0x000000ab10037824 */ /* 0x000fca00078e02ff */
[----:B--2---:R-:W2:Y:S01]  /*17630*/  LDC R8, c[0x0][0x278] ;  /* 0x00009e00ff087b82 */ /* 0x004ea20000000800 */
[-C--:B------:R-:W-:Y:S01]  /*17640*/  IADD3 R2, P3, R67, R96.reuse, RZ ;  /* 0x0000006043027210 */ /* 0x080fe20007f7e0ff */
[----:B------:R1:W-:Y:S01]  /*17650*/  STG.E.U16 desc[UR6][R14.64], R57 ;  /* 0x000000390e007986 */ /* 0x0003e2000c101506 */
[----:B------:R-:W-:Y:S01]  /*17660*/  IMAD R13, R18, 0xad, RZ ;  /* 0x000000ad120d7824 */ /* 0x000fe200078e02ff */
[----:B------:R-:W-:-:S04]  /*17670*/  IADD3 R10, P5, R69, R96, RZ ;  /* 0x00000060450a7210 */ /* 0x000fc80007fbe0ff */
[----:B------:R-:W4:Y:S01]  /*17680*/  LDC R16, c[0x0][0x278] ;  /* 0x00009e00ff107b82 */ /* 0x000f220000000800 */
[----:B------:R-:W-:Y:S02]  /*17690*/  PRMT R56, R57, 0x7632, R56 ;  /* 0x0000763239387816 */ /* 0x000fe40000000038 */
[----:B------:R-:W-:Y:S01]  /*176a0*/  IADD3 R12, P6, R71, R96, RZ ;  /* 0x00000060470c7210 */ /* 0x000fe20007fde0ff */
[----:B-1----:R-:W-:-:S04]  /*176b0*/  IMAD R57, R24, 0x15c, RZ ;  /* 0x0000015c18397824 */ /* 0x002fc800078e02ff */
[----:B------:R-:W1:Y:S01]  /*176c0*/  LDC R18, c[0x0][0x278] ;  /* 0x00009e00ff127b82 */ /* 0x000e620000000800 */
[-C--:B------:R-:W-:Y:S02]  /*176d0*/  LEA.HI.X.SX32 R3, R3, R97.reuse, 0x1, P3 ;  /* 0x0000006103037211 */ /* 0x080fe400018f0eff */
[-C--:B------:R-:W-:Y:S01]  /*176e0*/  LEA.HI.X.SX32 R11, R103, R97.reuse, 0x1, P5 ;  /* 0x00000061670b7211 */ /* 0x080fe200028f0eff */
[----:B0-----:R-:W-:Y:S01]  /*176f0*/  IMAD R19, R19, 0x162, RZ ;  /* 0x0000016213137824 */ /* 0x001fe200078e02ff */
[----:B------:R-:W-:-:S03]  /*17700*/  LEA.HI.X.SX32 R13, R13, R97, 0x1, P6 ;  /* 0x000000610d0d7211 */ /* 0x000fc600030f0eff */
[----:B------:R-:W0:Y:S01]  /*17710*/  LDC R24, c[0x0][0x278] ;  /* 0x00009e00ff187b82 */ /* 0x000e220000000800 */
[----:B------:R-:W-:Y:S01]  /*17720*/  PRMT R64, R58, 0x7632, R64 ;  /* 0x000076323a407816 */ /* 0x000fe20000000040 */
[----:B------:R3:W-:Y:S01]  /*17730*/  STG.E.U16 desc[UR6][R2.64], R56 ;  /* 0x0000003802007986 */ /* 0x0007e2000c101506 */
[----:B-----5:R-:W-:-:S05]  /*17740*/  IMAD R67, R32, 0x15e, RZ ;  /* 0x0000015e20437824 */ /* 0x020fca00078e02ff */
[----:B------:R-:W5:Y:S01]  /*17750*/  LDC R14, c[0x0][0x278] ;  /* 0x00009e00ff0e7b82 */ /* 0x000f620000000800 */
[----:B------:R2:W-:Y:S01]  /*17760*/  STG.E.U16 desc[UR6][R10.64], R58 ;  /* 0x0000003a0a007986 */ /* 0x0005e2000c101506 */
[----:B------:R-:W-:-:S03]  /*17770*/  IMAD R65, R65, 0x160, RZ ;  /* 0x0000016041417824 */ /* 0x000fc600078e02ff */
[----:B------:R2:W-:Y:S01]  /*17780*/  STG.E.U16 desc[UR6][R12.64], R64 ;  /* 0x000000400c007986 */ /* 0x0005e2000c101506 */
[-C--:B---3--:R-:W-:Y:S01]  /*17790*/  IADD3 R2, P5, R57, R96.reuse, RZ ;  /* 0x0000006039027210 */ /* 0x088fe20007fbe0ff */
[----:B------:R-:W-:Y:S01]  /*177a0*/  IMAD R15, R0, 0xaf, RZ ;  /* 0x000000af000f7824 */ /* 0x000fe200078e02ff */
[----:B------:R-:W3:Y:S02]  /*177b0*/  LDC R32, c[0x0][0x278] ;  /* 0x00009e00ff207b82 */ /* 0x000ee40000000800 */
[----:B------:R-:W-:Y:S02]  /*177c0*/  LEA.HI.X.SX32 R3, R121, R97, 0x1, P5 ;  /* 0x0000006179037211 */ /* 0x000fe400028f0eff */
[----:B--2---:R-:W-:-:S04]  /*177d0*/  IADD3 R10, P3, R67, R96, RZ ;  /* 0x00000060430a7210 */ /* 0x004fc80007f7e0ff */
[----:B------:R-:W2:Y:S01]  /*177e0*/  LDC R34, c[0x0][0x278] ;  /* 0x00009e00ff227b82 */ /* 0x000ea20000000800 */
[-C--:B------:R-:W-:Y:S01]  /*177f0*/  IADD3 R12, P6, R19, R96.reuse, RZ ;  /* 0x00000060130c7210 */ /* 0x080fe20007fde0ff */
[----:B------:R-:W-:Y:S01]  /*17800*/  IMAD R13, R8, 0xb1, RZ ;  /* 0x000000b1080d7824 */ /* 0x000fe200078e02ff */
[----:B------:R-:W-:-:S05]  /*17810*/  IADD3 R8, P5, R65, R96, RZ ;  /* 0x0000006041087210 */ /* 0x000fca0007fbe0ff */
[----:B------:R-:W3:Y:S01]  /*17820*/  LDC R19, c[0x0][0x278] ;  /* 0x00009e00ff137b82 */ /* 0x000ee20000000800 */
[-C--:B------:R-:W-:Y:S01]  /*17830*/  LEA.HI.X.SX32 R11, R15, R97.reuse, 0x1, P3 ;  /* 0x000000610f0b7211 */ /* 0x080fe200018f0eff */
[----:B------:R4:W-:Y:S01]  /*17840*/  STG.E.U16 desc[UR6][R2.64], R59 ;  /* 0x0000003b02007986 */ /* 0x0009e2000c101506 */
[----:B------:R-:W-:Y:S02]  /*17850*/  PRMT R58, R59, 0x7632, R58 ;  /* 0x000076323b3a7816 */ /* 0x000fe4000000003a */
[----:B------:R-:W-:-:S03]  /*17860*/  LEA.HI.X.SX32 R9, R9, R97, 0x1, P5 ;  /* 0x0000006109097211 */ /* 0x000fc600028f0eff */
[----:B------:R-:W2:Y:S01]  /*17870*/  LDC R56, c[0x0][0x278] ;  /* 0x00009e00ff387b82 */ /* 0x000ea20000000800 */
[----:B------:R5:W-:Y:S01]  /*17880*/  STG.E.U16 desc[UR6][R10.64], R58 ;  /* 0x0000003a0a007986 */ /* 0x000be2000c101506 */
[----:B----4-:R-:W-:-:S06]  /*17890*/  IMAD R3, R16, 0x164, RZ ;  /* 0x0000016410037824 */ /* 0x010fcc00078e02ff */
[----:B------:R-:W4:Y:S01]  /*178a0*/  LDC R0, c[0x0][0x278] ;  /* 0x00009e00ff007b82 */ /* 0x000f220000000800 */
[----:B------:R0:W-:Y:S01]  /*178b0*/  STG.E.U16 desc[UR6][R8.64], R60 ;  /* 0x0000003c08007986 */ /* 0x0001e2000c101506 */
[----:B-1----:R-:W-:Y:S01]  /*178c0*/  IMAD R59, R18, 0x166, RZ ;  /* 0x00000166123b7824 */ /* 0x002fe200078e02ff */
[----:B------:R-:W-:Y:S01]  /*178d0*/  IADD3 R2, P5, R3, R96, RZ ;  /* 0x0000006003027210 */ /* 0x000fe20007fbe0ff */
[----:B-----5:R-:W-:-:S03]  /*178e0*/  IMAD R11, R14, 0xb3, RZ ;  /* 0x000000b30e0b7824 */ /* 0x020fc600078e02ff */
[-C--:B------:R-:W-:Y:S01]  /*178f0*/  LEA.HI.X.SX32 R3, R181, R97.reuse, 0x1, P5 ;  /* 0x00000061b5037211 */ /* 0x080fe200028f0eff */
[----:B------:R-:W1:Y:S01]  /*17900*/  LDC R16, c[0x0][0x278] ;  /* 0x00009e00ff107b82 */ /* 0x000e620000000800 */
[----:B0-----:R-:W-:Y:S01]  /*17910*/  IMAD R9, R24, 0x168, RZ ;  /* 0x0000016818097824 */ /* 0x001fe200078e02ff */
[----:B------:R-:W-:Y:S02]  /*17920*/  IADD3 R8, P3, R59, R96, RZ ;  /* 0x000000603b087210 */ /* 0x000fe40007f7e0ff */
[----:B------:R-:W-:-:S04]  /*17930*/  LEA.HI.X.SX32 R13, R13, R97, 0x1, P6 ;  /* 0x000000610d0d7211 */ /* 0x000fc800030f0eff */
[----:B------:R-:W0:Y:S01]  /*17940*/  LDC R15, c[0x0][0x278] ;  /* 0x00009e00ff0f7b82 */ /* 0x000e220000000800 */
[----:B------:R-:W-:Y:S02]  /*17950*/  IADD3 R10, P5, R9, R96, RZ ;  /* 0x00000060090a7210 */ /* 0x000fe40007fbe0ff */
[----:B------:R-:W-:Y:S02]  /*17960*/  PRMT R64, R60, 0x7632, R64 ;  /* 0x000076323c407816 */ /* 0x000fe40000000040 */
[-C--:B------:R-:W-:Y:S02]  /*17970*/  LEA.HI.X.SX32 R9, R11, R97.reuse, 0x1, P3 ;  /* 0x000000610b097211 */ /* 0x080fe400018f0eff */
[----:B------:R-:W-:Y:S01]  /*17980*/  PRMT R14, R61, 0x7632, R14 ;  /* 0x000076323d0e7816 */ /* 0x000fe2000000000e */
[----:B------:R-:W5:Y:S01]  /*17990*/  LDC R57, c[0x0][0x278] ;  /* 0x00009e00ff397b82 */ /* 0x000f620000000800 */
[----:B------:R-:W-:Y:S01]  /*179a0*/  LEA.HI.X.SX32 R11, R27, R97, 0x1, P5 ;  /* 0x000000611b0b7211 */ /* 0x000fe200028f0eff */
[----:B---3--:R-:W-:Y:S01]  /*179b0*/  IMAD R27, R19, 0x16c, RZ ;  /* 0x0000016c131b7824 */ /* 0x008fe200078e02ff */
[----:B------:R-:W-:Y:S01]  /*179c0*/  STG.E.U16 desc[UR6][R12.64], R64 ;  /* 0x000000400c007986 */ /* 0x000fe2000c101506 */
[----:B--2---:R-:W-:-:S03]  /*179d0*/  IMAD R65, R34, 0x16a, RZ ;  /* 0x0000016a22417824 */ /* 0x004fc600078e02ff */
[----:B------:R2:W-:Y:S01]  /*179e0*/  STG.E.U16 desc[UR6][R2.64], R61 ;  /* 0x0000003d02007986 */ /* 0x0005e2000c101506 */
[----:B------:R-:W3:Y:S03]  /*179f0*/  LDC R18, c[0x0][0x278] ;  /* 0x00009e00ff127b82 */ /* 0x000ee60000000800 */
[----:B------:R4:W-:Y:S05]  /*17a00*/  STG.E.U16 desc[UR6][R8.64], R14 ;  /* 0x0000000e08007986 */ /* 0x0009ea000c101506 */
[----:B------:R-:W3:Y:S01]  /*17a10*/  LDC R19, c[0x0][0x278] ;  /* 0x00009e00ff137b82 */ /* 0x000ee20000000800 */
[----:B--2---:R-:W-:Y:S01]  /*17a20*/  IMAD R3, R32, 0x16e, RZ ;  /* 0x0000016e20037824 */ /* 0x004fe200078e02ff */
[----:B------:R-:W-:Y:S01]  /*17a30*/  IADD3 R2, P5, R27, R96, RZ ;  /* 0x000000601b027210 */ /* 0x000fe20007fbe0ff */
[----:B----4-:R-:W-:-:S02]  /*17a40*/  IMAD R13, R0, 0xb5, RZ ;  /* 0x000000b5000d7824 */ /* 0x010fc400078e02ff */
[----:B------:R-:W-:-:S03]  /*17a50*/  IMAD R9, R56, 0x170, RZ ;  /* 0x0000017038097824 */ /* 0x000fc600078e02ff */
[----:B------:R-:W2:Y:S01]  /*17a60*/  LDC R0, c[0x0][0x278] ;  /* 0x00009e00ff007b82 */ /* 0x000ea20000000800 */
[-C--:B------:R-:W-:Y:S01]  /*17a70*/  IADD3 R8, P3, R3, R96.reuse, RZ ;  /* 0x0000006003087210 */ /* 0x080fe20007f7e0ff */
[----:B------:R4:W-:Y:S01]  /*17a80*/  STG.E.U16 desc[UR6][R10.64], R62 ;  /* 0x0000003e0a007986 */ /* 0x0009e2000c101506 */
[----:B------:R-:W-:Y:S02]  /*17a90*/  IADD3 R12, P6, R65, R96, RZ ;  /* 0x00000060410c7210 */ /* 0x000fe40007fde0ff */
[----:B------:R-:W-:-:S03]  /*17aa0*/  LEA.HI.X.SX32 R3, R33, R97, 0x1, P5 ;  /* 0x0000006121037211 */ /* 0x000fc600028f0eff */
[----:B------:R-:W2:Y:S01]  /*17ab0*/  LDC R24, c[0x0][0x278] ;  /* 0x00009e00ff187b82 */ /* 0x000ea20000000800 */
[-C--:B------:R-:W-:Y:S02]  /*17ac0*/  LEA.HI.X.SX32 R13, R13, R97.reuse, 0x1, P6 ;  /* 0x000000610d0d7211 */ /* 0x080fe400030f0eff */
[----:B------:R-:W-:Y:S02]  /*17ad0*/  PRMT R34, R62, 0x7632, R34 ;  /* 0x000076323e227816 */ /* 0x000fe40000000022 */
[----:B----4-:R-:W-:Y:S01]  /*17ae0*/  IADD3 R10, P5, R9, R96, RZ ;  /* 0x00000060090a7210 */ /* 0x010fe20007fbe0ff */
[----:B0-----:R-:W-:Y:S02]  /*17af0*/  IMAD R15, R15, 0xb7, RZ ;  /* 0x000000b70f0f7824 */ /* 0x001fe400078e02ff */
[----:B------:R-:W0:Y:S01]  /*17b00*/  LDC R14, c[0x0][0x278] ;  /* 0x00009e00ff0e7b82 */ /* 0x000e220000000800 */
[----:B------:R-:W-:Y:S01]  /*17b10*/  LEA.HI.X.SX32 R11, R17, R97, 0x1, P5 ;  /* 0x00000061110b7211 */ /* 0x000fe200028f0eff */
[----:B------:R1:W-:Y:S06]  /*17b20*/  STG.E.U16 desc[UR6][R12.64], R34 ;  /* 0x000000220c007986 */ /* 0x0003ec000c101506 */
[----:B------:R-:W4:Y:S01]  /*17b30*/  LDC R17, c[0x0][0x278] ;  /* 0x00009e00ff117b82 */ /* 0x000f220000000800 */
[----:B-----5:R-:W-:-:S02]  /*17b40*/  IMAD R57, R57, 0x172, RZ ;  /* 0x0000017239397824 */ /* 0x020fc400078e02ff */
[----:B-1----:R-:W-:-:S05]  /*17b50*/  IMAD R13, R16, 0xb9, RZ ;  /* 0x000000b9100d7824 */ /* 0x002fca00078e02ff */
[----:B------:R-:W1:Y:S01]  /*17b60*/  LDC R16, c[0x0][0x278] ;  /* 0x00009e00ff107b82 */ /* 0x000e620000000800 */
[----:B------:R-:W-:Y:S01]  /*17b70*/  LEA.HI.X.SX32 R9, R15, R97, 0x1, P3 ;  /* 0x000000610f097211 */ /* 0x000fe200018f0eff */
[----:B------:R5:W-:Y:S01]  /*17b80*/  STG.E.U16 desc[UR6][R2.64], R63 ;  /* 0x0000003f02007986 */ /* 0x000be2000c101506 */
[----:B------:R-:W-:Y:S01]  /*17b90*/  PRMT R32, R63, 0x7632, R32 ;  /* 0x000076323f207816 */ /* 0x000fe20000000020 */
[----:B---3--:R-:W-:Y:S01]  /*17ba0*/  IMAD R15, R18, 0x174, RZ ;  /* 0x00000174120f7824 */ /* 0x008fe200078e02ff */
[----:B------:R-:W-:-:S03]  /*17bb0*/  IADD3 R12, P6, R57, R96, RZ ;  /* 0x00000060390c7210 */ /* 0x000fc60007fde0ff */
[----:B------:R-:W3:Y:S01]  /*17bc0*/  LDC R18, c[0x0][0x278] ;  /* 0x00009e00ff127b82 */ /* 0x000ee20000000800 */
[----:B------:R2:W-:Y:S01]  /*17bd0*/  STG.E.U16 desc[UR6][R8.64], R32 ;  /* 0x0000002008007986 */ /* 0x0005e2000c101506 */
[----:B------:R-:W-:Y:S01]  /*17be0*/  LEA.HI.X.SX32 R13, R13, R97, 0x1, P6 ;  /* 0x000000610d0d7211 */ /* 0x000fe200030f0eff */
[----:B-----5:R-:W-:-:S05]  /*17bf0*/  IMAD R3, R19, 0x176, RZ ;  /* 0x0000017613037824 */ /* 0x020fca00078e02ff */
[----:B------:R-:W5:Y:S01]  /*17c00*/  LDC R19, c[0x0][0x278] ;  /* 0x00009e00ff137b82 */ /* 0x000f620000000800 */
[----:B------:R-:W-:Y:S01]  /*17c10*/  PRMT R33, R52, 0x7632, R33 ;  /* 0x0000763234217816 */ /* 0x000fe20000000021 */
[----:B--2---:R-:W-:Y:S01]  /*17c20*/  IMAD R27, R24, 0x178, RZ ;  /* 0x00000178181b7824 */ /* 0x004fe200078e02ff */
[-C--:B------:R-:W-:Y:S01]  /*17c30*/  IADD3 R2, P3, R15, R96.reuse, RZ ;  /* 0x000000600f027210 */ /* 0x080fe20007f7e0ff */
[----:B------:R-:W-:Y:S01]  /*17c40*/  IMAD R9, R0, 0xbb, RZ ;  /* 0x000000bb00097824 */ /* 0x000fe200078e02ff */
[----:B------:R-:W-:-:S03]  /*17c50*/  IADD3 R8, P5, R3, R96, RZ ;  /* 0x0000006003087210 */ /* 0x000fc60007fbe0ff */
[----:B------:R-:W2:Y:S01]  /*17c60*/  LDC R0, c[0x0][0x278] ;  /* 0x00009e00ff007b82 */ /* 0x000ea20000000800 */
[----:B------:R0:W-:Y:S01]  /*17c70*/  STG.E.U16 desc[UR6][R10.64], R52 ;  /* 0x000000340a007986 */ /* 0x0001e2000c101506 */
[-C--:B------:R-:W-:Y:S01]  /*17c80*/  LEA.HI.X.SX32 R3, R183, R97.reuse, 0x1, P3 ;  /* 0x00000061b7037211 */ /* 0x080fe200018f0eff */
[----:B----4-:R-:W-:Y:S01]  /*17c90*/  IMAD R17, R17, 0x17c, RZ ;  /* 0x0000017c11117824 */ /* 0x010fe200078e02ff */
[----:B------:R-:W-:Y:S01]  /*17ca0*/  LEA.HI.X.SX32 R9, R9, R97, 0x1, P5 ;  /* 0x0000006109097211 */ /* 0x000fe200028f0eff */
[----:B------:R4:W-:Y:S03]  /*17cb0*/  STG.E.U16 desc[UR6][R12.64], R33 ;  /* 0x000000210c007986 */ /* 0x0009e6000c101506 */
[----:B------:R-:W2:Y:S01]  /*17cc0*/  LDC R24, c[0x0][0x278] ;  /* 0x00009e00ff187b82 */ /* 0x000ea20000000800 */
[----:B------:R3:W-:Y:S01]  /*17cd0*/  STG.E.U16 desc[UR6][R2.64], R53 ;  /* 0x0000003502007986 */ /* 0x0007e2000c101506 */
[----:B0-----:R-:W-:-:S06]  /*17ce0*/  IADD3 R10, P6, R27, R96, RZ ;  /* 0x000000601b0a7210 */ /* 0x001fcc0007fde0ff */
[----:B------:R-:W0:Y:S01]  /*17cf0*/  LDC R15, c[0x0][0x278] ;  /* 0x00009e00ff0f7b82 */ /* 0x000e220000000800 */
[----:B----4-:R-:W-:Y:S01]  /*17d00*/  PRMT R12, R53, 0x7632, R12 ;  /* 0x00007632350c7816 */ /* 0x010fe2000000000c */
[----:B-1----:R-:W-:-:S06]  /*17d10*/  IMAD R13, R16, 0x17a, RZ ;  /* 0x0000017a100d7824 */ /* 0x002fcc00078e02ff */
[----:B------:R-:W1:Y:S01]  /*17d20*/  LDC R32, c[0x0][0x278] ;  /* 0x00009e00ff207b82 */ /* 0x000e620000000800 */
[----:B------:R4:W-:Y:S07]  /*17d30*/  STG.E.U16 desc[UR6][R8.64], R12 ;  /* 0x0000000c08007986 */ /* 0x0009ee000c101506 */
[----:B------:R-:W0:Y:S01]  /*17d40*/  LDC R27, c[0x0][0x278] ;  /* 0x00009e00ff1b7b82 */ /* 0x000e220000000800 */
[----:B---3--:R-:W-:Y:S01]  /*17d50*/  IMAD R3, R14, 0xbd, RZ ;  /* 0x000000bd0e037824 */ /* 0x008fe200078e02ff */
[----:B----4-:R-:W-:-:S06]  /*17d60*/  IADD3 R8, P3, R17, R96, RZ ;  /* 0x0000006011087210 */ /* 0x010fcc0007f7e0ff */
[----:B------:R-:W3:Y:S01]  /*17d70*/  LDC R17, c[0x0][0x278] ;  /* 0x00009e00ff117b82 */ /* 0x000ee20000000800 */
[----:B------:R-:W-:Y:S02]  /*17d80*/  IADD3 R2, P5, R13, R96, RZ ;  /* 0x000000600d027210 */ /* 0x000fe40007fbe0ff */
[----:B------:R-:W-:Y:S01]  /*17d90*/  LEA.HI.X.SX32 R11, R129, R97, 0x1, P6 ;  /* 0x00000061810b7211 */ /* 0x000fe200030f0eff */
[----:B------:R-:W-:Y:S01]  /*17da0*/  IMAD R9, R18, 0x17e, RZ ;  /* 0x0000017e12097824 */ /* 0x000fe200078e02ff */
[----:B------:R-:W-:-:S03]  /*17db0*/  PRMT R33, R54, 0x7632, R33 ;  /* 0x0000763236217816 */ /* 0x000fc60000000021 */
[----:B------:R-:W4:Y:S01]  /*17dc0*/  LDC R16, c[0x0][0x278] ;  /* 0x00009e00ff107b82 */ /* 0x000f220000000800 */
[----:B-----5:R-:W-:Y:S01]  /*17dd0*/  IMAD R19, R19, 0x180, RZ ;  /* 0x0000018013137824 */ /* 0x020fe200078e02ff */
[----:B------:R-:W-:Y:S01]  /*17de0*/  LEA.HI.X.SX32 R3, R3, R97, 0x1, P5 ;  /* 0x0000006103037211 */ /* 0x000fe200028f0eff */
[----:B------:R2:W-:Y:S03]  /*17df0*/  STG.E.U16 desc[UR6][R10.64], R54 ;  /* 0x000000360a007986 */ /* 0x0005e6000c101506 */
[-C--:B------:R-:W-:Y:S01]  /*17e00*/  IADD3 R12, P6, R19, R96.reuse, RZ ;  /* 0x00000060130c7210 */ /* 0x080fe20007fde0ff */
[----:B------:R5:W-:Y:S01]  /*17e10*/  STG.E.U16 desc[UR6][R2.64], R33 ;  /* 0x0000002102007986 */ /* 0x000be2000c101506 */
[----:B------:R-:W4:Y:S01]  /*17e20*/  LDC R18, c[0x0][0x278] ;  /* 0x00009e00ff127b82 */ /* 0x000f220000000800 */
[----:B------:R-:W-:Y:S01]  /*17e30*/  PRMT R14, R55, 0x7632, R14 ;  /* 0x00007632370e7816 */ /* 0x000fe2000000000e */
[----:B--2---:R-:W-:Y:S01]  /*17e40*/  IMAD R11, R0, 0xbf, RZ ;  /* 0x000000bf000b7824 */ /* 0x004fe200078e02ff */
[----:B------:R-:W-:-:S05]  /*17e50*/  IADD3 R10, P5, R9, R96, RZ ;  /* 0x00000060090a7210 */ /* 0x000fca0007fbe0ff */
[----:B------:R-:W2:Y:S01]  /*17e60*/  LDC R19, c[0x0][0x278] ;  /* 0x00009e00ff137b82 */ /* 0x000ea20000000800 */
[----:B-----5:R-:W-:Y:S01]  /*17e70*/  IMAD R33, R24, 0x182, RZ ;  /* 0x0000018218217824 */ /* 0x020fe200078e02ff */
[-C--:B------:R-:W-:Y:S01]  /*17e80*/  LEA.HI.X.SX32 R9, R123, R97.reuse, 0x1, P3 ;  /* 0x000000617b097211 */ /* 0x080fe200018f0eff */
[----:B-1----:R-:W-:Y:S01]  /*17e90*/  IMAD R53, R32, 0x186, RZ ;  /* 0x0000018620357824 */ /* 0x002fe200078e02ff */
[----:B------:R-:W-:-:S04]  /*17ea0*/  LEA.HI.X.SX32 R11, R11, R97, 0x1, P5 ;  /* 0x000000610b0b7211 */ /* 0x000fc800028f0eff */
[----:B------:R-:W1:Y:S01]  /*17eb0*/  LDC R24, c[0x0][0x278] ;  /* 0x00009e00ff187b82 */ /* 0x000e620000000800 */
[----:B0-----:R-:W-:Y:S02]  /*17ec0*/  IMAD R3, R15, 0xc1, RZ ;  /* 0x000000c10f037824 */ /* 0x001fe400078e02ff */
[----:B------:R-:W-:Y:S01]  /*17ed0*/  IMAD R27, R27, 0x184, RZ ;  /* 0x000001841b1b7824 */ /* 0x000fe200078e02ff */
[----:B------:R0:W-:Y:S04]  /*17ee0*/  STG.E.U16 desc[UR6][R8.64], R55 ;  /* 0x0000003708007986 */ /* 0x0001e8000c101506 */
[----:B------:R-:W5:Y:S01]  /*17ef0*/  LDC R0, c[0x0][0x278] ;  /* 0x00009e00ff007b82 */ /* 0x000f620000000800 */
[----:B------:R-:W-:Y:S01]  /*17f00*/  LEA.HI.X.SX32 R13, R187, R97, 0x1, P6 ;  /* 0x00000061bb0d7211 */ /* 0x000fe200030f0eff */
[----:B------:R3:W-:Y:S06]  /*17f10*/  STG.E.U16 desc[UR6][R10.64], R14 ;  /* 0x0000000e0a007986 */ /* 0x0007ec000c101506 */
[----:B------:R-:W1:Y:S01]  /*17f20*/  LDC R15, c[0x0][0x278] ;  /* 0x00009e00ff0f7b82 */ /* 0x000e620000000800 */
[----:B0-----:R-:W-:-:S02]  /*17f30*/  IADD3 R8, P5, R27, R96, RZ ;  /* 0x000000601b087210 */ /* 0x001fc40007fbe0ff */
[----:B---3--:R-:W-:Y:S01]  /*17f40*/  IADD3 R10, P6, R53, R96, RZ ;  /* 0x00000060350a7210 */ /* 0x008fe20007fde0ff */
[----:B------:R-:W-:-:S04]  /*17f50*/  IMAD R53, R17, 0x188, RZ ;  /* 0x0000018811357824 */ /* 0x000fc800078e02ff */
[----:B------:R-:W0:Y:S01]  /*17f60*/  LDC R27, c[0x0][0x278] ;  /* 0x00009e00ff1b7b82 */ /* 0x000e220000000800 */
[----:B------:R-:W-:Y:S01]  /*17f70*/  IADD3 R2, P3, R33, R96, RZ ;  /* 0x0000006021027210 */ /* 0x000fe20007f7e0ff */
[----:B----4-:R-:W-:-:S06]  /*17f80*/  IMAD R11, R16, 0xc3, RZ ;  /* 0x000000c3100b7824 */ /* 0x010fcc00078e02ff */
[----:B------:R-:W3:Y:S01]  /*17f90*/  LDC R17, c[0x0][0x278] ;  /* 0x00009e00ff117b82 */ /* 0x000ee20000000800 */
[----:B------:R4:W-:Y:S01]  /*17fa0*/  STG.E.U16 desc[UR6][R12.64], R92 ;  /* 0x0000005c0c007986 */ /* 0x0009e2000c101506 */
[----:B------:R-:W-:-:S06]  /*17fb0*/  LEA.HI.X.SX32 R3, R3, R97, 0x1, P3 ;  /* 0x0000006103037211 */ /* 0x000fcc00018f0eff */
[----:B------:R-:W3:Y:S01]  /*17fc0*/  LDC R32, c[0x0][0x278] ;  /* 0x00009e00ff207b82 */ /* 0x000ee20000000800 */
[----:B------:R-:W-:Y:S02]  /*17fd0*/  LEA.HI.X.SX32 R9, R101, R97, 0x1, P5 ;  /* 0x0000006165097211 */ /* 0x000fe400028f0eff */
[----:B----4-:R-:W-:-:S05]  /*17fe0*/  PRMT R92, R92, 0x7632, R92 ;  /* 0x000076325c5c7816 */ /* 0x010fca000000005c */
[----:B------:R-:W4:Y:S01]  /*17ff0*/  LDC R16, c[0x0][0x278] ;  /* 0x00009e00ff107b82 */ /* 0x000f220000000800 */
[----:B------:R-:W-:Y:S01]  /*18000*/  LEA.HI.X.SX32 R11, R11, R97, 0x1, P6 ;  /* 0x000000610b0b7211 */ /* 0x000fe200030f0eff */
[----:B------:R5:W-:Y:S01]  /*18010*/  STG.E.U16 desc[UR6][R2.64], R92 ;  /* 0x0000005c02007986 */ /* 0x000be2000c101506 */
[----:B------:R-:W-:Y:S01]  /*18020*/  PRMT R12, R93, 0x7632, R12 ;  /* 0x000076325d0c7816 */ /* 0x000fe2000000000c */
[----:B------:R-:W-:-:S04]  /*18030*/  IMAD R55, R18, 0x18a, RZ ;  /* 0x0000018a12377824 */ /* 0x000fc800078e02ff */
[----:B------:R-:W4:Y:S01]  /*18040*/  LDC R14, c[0x0][0x278] ;  /* 0x00009e00ff0e7b82 */ /* 0x000f220000000800 */
[----:B------:R1:W-:Y:S01]  /*18050*/  STG.E.U16 desc[UR6][R8.64], R93 ;  /* 0x0000005d08007986 */ /* 0x0003e2000c101506 */
[----:B--2---:R-:W-:Y:S01]  /*18060*/  IMAD R19, R19, 0x18c, RZ ;  /* 0x0000018c13137824 */ /* 0x004fe200078e02ff */
[----:B-----5:R-:W-:-:S05]  /*18070*/  IADD3 R2, P5, R53, R96, RZ ;  /* 0x0000006035027210 */ /* 0x020fca0007fbe0ff */
[----:B------:R-:W2:Y:S01]  /*18080*/  LDC R33, c[0x0][0x278] ;  /* 0x00009e00ff217b82 */ /* 0x000ea20000000800 */
[----:B------:R-:W-:Y:S01]  /*18090*/  IMAD R13, R0, 0xc5, RZ ;  /* 0x000000c5000d7824 */ /* 0x000fe200078e02ff */
[----:B------:R5:W-:Y:S01]  /*180a0*/  STG.E.U16 desc[UR6][R10.64], R12 ;  /* 0x0000000c0a007986 */ /* 0x000be2000c101506 */
[----:B-1----:R-:W-:Y:S01]  /*180b0*/  IMAD R9, R24, 0x18e, RZ ;  /* 0x0000018e18097824 */ /* 0x002fe200078e02ff */
[----:B------:R-:W-:-:S04]  /*180c0*/  IADD3 R8, P3, R55, R96, RZ ;  /* 0x0000006037087210 */ /* 0x000fc80007f7e0ff */
[----:B------:R-:W1:Y:S01]  /*180d0*/  LDC R18, c[0x0][0x278] ;  /* 0x00009e00ff127b82 */ /* 0x000e620000000800 */
[-C--:B------:R-:W-:Y:S01]  /*180e0*/  LEA.HI.X.SX32 R3, R185, R97.reuse, 0x1, P5 ;  /* 0x00000061b9037211 */ /* 0x080fe200028f0eff */
[----:B------:R-:W-:Y:S01]  /*180f0*/  IMAD R15, R15, 0xc7, RZ ;  /* 0x000000c70f0f7824 */ /* 0x000fe200078e02ff */
[----:B------:R-:W-:Y:S02]  /*18100*/  PRMT R34, R94, 0x7632, R34 ;  /* 0x000076325e227816 */ /* 0x000fe40000000022 */
[-C--:B-----5:R-:W-:Y:S02]  /*18110*/  IADD3 R10, P5, R19, R96.reuse, RZ ;  /* 0x00000060130a7210 */ /* 0x0a0fe40007fbe0ff */
[----:B------:R-:W-:Y:S01]  /*18120*/  IADD3 R12, P6, R9, R96, RZ ;  /* 0x00000060090c7210 */ /* 0x000fe20007fde0ff */
[----:B------:R-:W5:Y:S01]  /*18130*/  LDC R0, c[0x0][0x278] ;  /* 0x00009e00ff007b82 */ /* 0x000f620000000800 */
[-C--:B------:R-:W-:Y:S02]  /*18140*/  LEA.HI.X.SX32 R9, R13, R97.reuse, 0x1, P3 ;  /* 0x000000610d097211 */ /* 0x080fe400018f0eff */
[-C--:B------:R-:W-:Y:S01]  /*18150*/  LEA.HI.X.SX32 R11, R99, R97.reuse, 0x1, P5 ;  /* 0x00000061630b7211 */ /* 0x080fe200028f0eff */
[----:B0-----:R-:W-:Y:S01]  /*18160*/  IMAD R27, R27, 0x190, RZ ;  /* 0x000001901b1b7824 */ /* 0x001fe200078e02ff */
[----:B------:R-:W-:-:S03]  /*18170*/  LEA.HI.X.SX32 R13, R15, R97, 0x1, P6 ;  /* 0x000000610f0d7211 */ /* 0x000fc600030f0eff */
[----:B------:R-:W0:Y:S01]  /*18180*/  LDC R19, c[0x0][0x278] ;  /* 0x00009e00ff137b82 */ /* 0x000e220000000800 */
[----:B------:R-:W-:Y:S01]  /*18190*/  PRMT R52, R95, 0x7632, R52 ;  /* 0x000076325f347816 */ /* 0x000fe20000000034 */
[----:B---3--:R-:W-:Y:S01]  /*181a0*/  IMAD R17, R17, 0x196, RZ ;  /* 0x0000019611117824 */ /* 0x008fe200078e02ff */
[----:B------:R3:W-:Y:S04]  /*181b0*/  STG.E.U16 desc[UR6][R2.64], R94 ;  /* 0x0000005e02007986 */ /* 0x0007e8000c101506 */
[----:B------:R4:W-:Y:S01]  /*181c0*/  STG.E.U16 desc[UR6][R8.64], R34 ;  /* 0x0000002208007986 */ /* 0x0009e2000c101506 */
[----:B------:R-:W5:Y:S03]  /*181d0*/  LDC R24, c[0x0][0x278] ;  /* 0x00009e00ff187b82 */ /* 0x000f660000000800 */
[----:B------:R-:W-:Y:S01]  /*181e0*/  STG.E.U16 desc[UR6][R10.64], R95 ;  /* 0x0000005f0a007986 */ /* 0x000fe2000c101506 */
[----:B---3--:R-:W-:-:S03]  /*181f0*/  IMAD R3, R32, 0x192, RZ ;  /* 0x0000019220037824 */ /* 0x008fc600078e02ff */
[----:B------:R3:W-:Y:S01]  /*18200*/  STG.E.U16 desc[UR6][R12.64], R52 ;  /* 0x000000340c007986 */ /* 0x0007e2000c101506 */
[-C--:B------:R-:W-:Y:S01]  /*18210*/  IADD3 R2, P5, R27, R96.reuse, RZ ;  /* 0x000000601b027210 */ /* 0x080fe20007fbe0ff */
[----:B----4-:R-:W-:Y:S01]  /*18220*/  IMAD R15, R14, 0xc9, RZ ;  /* 0x000000c90e0f7824 */ /* 0x010fe200078e02ff */
[-C--:B------:R-:W-:Y:S01]  /*18230*/  IADD3 R8, P3, R3, R96.reuse, RZ ;  /* 0x0000006003087210 */ /* 0x080fe20007f7e0ff */
[----:B--2---:R-:W-:Y:S01]  /*18240*/  IMAD R33, R33, 0x194, RZ ;  /* 0x0000019421217824 */ /* 0x004fe200078e02ff */
[----:B------:R-:W-:Y:S01]  /*18250*/  LEA.HI.X.SX32 R3, R35, R97, 0x1, P5 ;  /* 0x0000006123037211 */ /* 0x000fe200028f0eff */
[----:B------:R-:W2:Y:S01]  /*18260*/  LDC R14, c[0x0][0x278] ;  /* 0x00009e00ff0e7b82 */ /* 0x000ea20000000800 */
[----:B---3--:R-:W-:Y:S01]  /*18270*/  IMAD R13, R16, 0xcb, RZ ;  /* 0x000000cb100d7824 */ /* 0x008fe200078e02ff */
[----:B------:R-:W-:-:S06]  /*18280*/  IADD3 R12, P6, R17, R96, RZ ;  /* 0x00000060110c7210 */ /* 0x000fcc0007fde0ff */
[----:B------:R-:W3:Y:S01]  /*18290*/  LDC R16, c[0x0][0x278] ;  /* 0x00009e00ff107b82 */ /* 0x000ee20000000800 */
[----:B------:R-:W-:-:S07]  /*182a0*/  LEA.HI.X.SX32 R9, R15, R97, 0x1, P3 ;  /* 0x000000610f097211 */ /* 0x000fce00018f0eff */
[----:B------:R-:W4:Y:S01]  /*182b0*/  LDC R17, c[0x0][0x278] ;  /* 0x00009e00ff117b82 */ /* 0x000f220000000800 */
[----:B------:R-:W-:Y:S01]  /*182c0*/  PRMT R32, R48, 0x7632, R32 ;  /* 0x0000763230207816 */ /* 0x000fe20000000020 */
[----:B------:R1:W-:Y:S01]  /*182d0*/  STG.E.U16 desc[UR6][R2.64], R48 ;  /* 0x0000003002007986 */ /* 0x0003e2000c101506 */
[----:B------:R-:W-:Y:S01]  /*182e0*/  IADD3 R10, P5, R33, R96, RZ ;  /* 0x00000060210a7210 */ /* 0x000fe20007fbe0ff */
[----:B0-----:R-:W-:Y:S02]  /*182f0*/  IMAD R15, R19, 0x19a, RZ ;  /* 0x0000019a130f7824 */ /* 0x001fe400078e02ff */
[----:B------:R5:W-:Y:S01]  /*18300*/  STG.E.U16 desc[UR6][R8.64], R32 ;  /* 0x0000002008007986 */ /* 0x000be2000c101506 */
[----:B------:R-:W-:Y:S01]  /*18310*/  LEA.HI.X.SX32 R11, R131, R97, 0x1, P5 ;  /* 0x00000061830b7211 */ /* 0x000fe200028f0eff */
[----:B------:R-:W0:Y:S01]  /*18320*/  LDC R19, c[0x0][0x278] ;  /* 0x00009e00ff137b82 */ /* 0x000e220000000800 */
[----:B-1----:R-:W-:-:S07]  /*18330*/  IMAD R3, R18, 0x198, RZ ;  /* 0x0000019812037824 */ /* 0x002fce00078e02ff */
[----:B------:R-:W1:Y:S01]  /*18340*/  LDC R18, c[0x0][0x278] ;  /* 0x00009e00ff127b82 */ /* 0x000e620000000800 */
[----:B-----5:R-:W-:Y:S01]  /*18350*/  IMAD R9, R0, 0xcd, RZ ;  /* 0x000000cd00097824 */ /* 0x020fe200078e02ff */
[----:B------:R-:W-:Y:S02]  /*18360*/  LEA.HI.X.SX32 R13, R13, R97, 0x1, P6 ;  /* 0x000000610d0d7211 */ /* 0x000fe400030f0eff */
[----:B------:R-:W-:-:S04]  /*18370*/  PRMT R33, R49, 0x7632, R33 ;  /* 0x0000763231217816 */ /* 0x000fc80000000021 */
[----:B------:R-:W5:Y:S01]  /*18380*/  LDC R0, c[0x0][0x278] ;  /* 0x00009e00ff007b82 */ /* 0x000f620000000800 */
[-C--:B------:R-:W-:Y:S01]  /*18390*/  IADD3 R2, P3, R3, R96.reuse, RZ ;  /* 0x0000006003027210 */ /* 0x080fe20007f7e0ff */
[----:B------:R-:W-:Y:S01]  /*183a0*/  IMAD R27, R24, 0x19c, RZ ;  /* 0x0000019c181b7824 */ /* 0x000fe200078e02ff */
[----:B------:R-:W-:Y:S01]  /*183b0*/  IADD3 R8, P5, R15, R96, RZ ;  /* 0x000000600f087210 */ /* 0x000fe20007fbe0ff */
[----:B------:R-:W-:Y:S01]  /*183c0*/  STG.E.U16 desc[UR6][R10.64], R49 ;  /* 0x000000310a007986 */ /* 0x000fe2000c101506 */
[----:B------:R-:W-:-:S03]  /*183d0*/  LEA.HI.X.SX32 R3, R25, R97, 0x1, P3 ;  /* 0x0000006119037211 */ /* 0x000fc600018f0eff */
[----:B------:R-:W5:Y:S01]  /*183e0*/  LDC R24, c[0x0][0x278] ;  /* 0x00009e00ff187b82 */ /* 0x000f620000000800 */
[----:B------:R2:W-:Y:S01]  /*183f0*/  STG.E.U16 desc[UR6][R12.64], R33 ;  /* 0x000000210c007986 */ /* 0x0005e2000c101506 */
[----:B------:R-:W-:Y:S01]  /*18400*/  LEA.HI.X.SX32 R9, R9, R97, 0x1, P5 ;  /* 0x0000006109097211 */ /* 0x000fe200028f0eff */
[----:B----4-:R-:W-:Y:S02]  /*18410*/  IMAD R17, R17, 0x1a0, RZ ;  /* 0x000001a011117824 */ /* 0x010fe400078e02ff */
[----:B------:R4:W-:Y:S03]  /*18420*/  STG.E.U16 desc[UR6][R2.64], R50 ;  /* 0x0000003202007986 */ /* 0x0009e6000c101506 */
[----:B------:R-:W5:Y:S01]  /*18430*/  LDC R15, c[0x0][0x278] ;  /* 0x00009e00ff0f7b82 */ /* 0x000f620000000800 */
[----:B--2---:R-:W-:Y:S01]  /*18440*/  PRMT R12, R50, 0x7632, R12 ;  /* 0x00007632320c7816 */ /* 0x004fe2000000000c */
[----:B---3--:R-:W-:-:S06]  /*18450*/  IMAD R13, R16, 0x19e, RZ ;  /* 0x0000019e100d7824 */ /* 0x008fcc00078e02ff */
[----:B------:R-:W2:Y:S01]  /*18460*/  LDC R16, c[0x0][0x278] ;  /* 0x00009e00ff107b82 */ /* 0x000ea20000000800 */
[----:B------:R-:W-:Y:S01]  /*18470*/  IADD3 R10, P6, R27, R96, RZ ;  /* 0x000000601b0a7210 */ /* 0x000fe20007fde0ff */
[----:B------:R3:W-:Y:S01]  /*18480*/  STG.E.U16 desc[UR6][R8.64], R12 ;  /* 0x0000000c08007986 */ /* 0x0007e2000c101506 */
[----:B----4-:R-:W-:Y:S02]  /*18490*/  IMAD R3, R14, 0xcf, RZ ;  /* 0x000000cf0e037824 */ /* 0x010fe400078e02ff */
[----:B------:R-:W-:-:S03]  /*184a0*/  LEA.HI.X.SX32 R11, R189, R97, 0x1, P6 ;  /* 0x00000061bd0b7211 */ /* 0x000fc600030f0eff */
[----:B------:R-:W4:Y:S01]  /*184b0*/  LDC R25, c[0x0][0x278] ;  /* 0x00009e00ff197b82 */ /* 0x000f220000000800 */
[-C--:B------:R-:W-:Y:S02]  /*184c0*/  IADD3 R2, P5, R13, R96.reuse, RZ ;  /* 0x000000600d027210 */ /* 0x080fe40007fbe0ff */
[----:B---3--:R-:W-:-:S05]  /*184d0*/  IADD3 R8, P3, R17, R96, RZ ;  /* 0x0000006011087210 */ /* 0x008fca0007f7e0ff */
[----:B------:R-:W3:Y:S01]  /*184e0*/  LDC R17, c[0x0][0x278] ;  /* 0x00009e00ff117b82 */ /* 0x000ee20000000800 */
[----:B-1----:R-:W-:Y:S01]  /*184f0*/  IMAD R9, R18, 0x1a2, RZ ;  /* 0x000001a212097824 */ /* 0x002fe200078e02ff */
[----:B------:R5:W-:Y:S01]  /*18500*/  STG.E.U16 desc[UR6][R10.64], R51 ;  /* 0x000000330a007986 */ /* 0x000be2000c101506 */
[----:B------:R-:W-:-:S05]  /*18510*/  LEA.HI.X.SX32 R3, R3, R97, 0x1, P5 ;  /* 0x0000006103037211 */ /* 0x000fca00028f0eff */
[----:B------:R-:W1:Y:S01]  /*18520*/  LDC R27, c[0x0][0x278] ;  /* 0x00009e00ff1b7b82 */ /* 0x000e620000000800 */
[----:B0-----:R-:W-:Y:S01]  /*18530*/  IMAD R19, R19, 0x1a4, RZ ;  /* 0x000001a413137824 */ /* 0x001fe200078e02ff */
[----:B------:R-:W-:Y:S01]  /*18540*/  PRMT R32, R51, 0x7632, R32 ;  /* 0x0000763233207816 */ /* 0x000fe20000000020 */
[----:B-----5:R-:W-:Y:S01]  /*18550*/  IMAD R11, R0, 0xd1, RZ ;  /* 0x000000d1000b7824 */ /* 0x020fe200078e02ff */
[----:B------:R-:W-:-:S04]  /*18560*/  IADD3 R10, P5, R9, R96, RZ ;  /* 0x00000060090a7210 */ /* 0x000fc80007fbe0ff */
[----:B------:R-:W0:Y:S01]  /*18570*/  LDC R0, c[0x0][0x278] ;  /* 0x00009e00ff007b82 */ /* 0x000e220000000800 */
[-C--:B------:R-:W-:Y:S01]  /*18580*/  LEA.HI.X.SX32 R9, R141, R97.reuse, 0x1, P3 ;  /* 0x000000618d097211 */ /* 0x080fe200018f0eff */
[----:B------:R-:W-:Y:S01]  /*18590*/  IMAD R33, R24, 0x1a6, RZ ;  /* 0x000001a618217824 */ /* 0x000fe200078e02ff */
[----:B------:R-:W-:Y:S02]  /*185a0*/  LEA.HI.X.SX32 R11, R11, R97, 0x1, P5 ;  /* 0x000000610b0b7211 */ /* 0x000fe400028f0eff */
[----:B------:R-:W-:Y:S02]  /*185b0*/  PRMT R14, R44, 0x7632, R14 ;  /* 0x000076322c0e7816 */ /* 0x000fe4000000000e */
[----:B------:R-:W-:Y:S01]  /*185c0*/  IADD3 R12, P6, R19, R96, RZ ;  /* 0x00000060130c7210 */ /* 0x000fe20007fde0ff */
[----:B------:R-:W5:Y:S01]  /*185d0*/  LDC R18, c[0x0][0x278] ;  /* 0x00009e00ff127b82 */ /* 0x000f620000000800 */
[----:B------:R2:W-:Y:S04]  /*185e0*/  STG.E.U16 desc[UR6][R2.64], R32 ;  /* 0x0000002002007986 */ /* 0x0005e8000c101506 */
[----:B------:R-:W-:Y:S03]  /*185f0*/  STG.E.U16 desc[UR6][R8.64], R44 ;  /* 0x0000002c08007986 */ /* 0x000fe6000c101506 */
[----:B------:R-:W0:Y:S01]  /*18600*/  LDC R19, c[0x0][0x278] ;  /* 0x00009e00ff137b82 */ /* 0x000e220000000800 */
[----:B------:R4:W-:Y:S01]  /*18610*/  STG.E.U16 desc[UR6][R10.64], R14 ;  /* 0x0000000e0a007986 */ /* 0x0009e2000c101506 */
[----:B--2---:R-:W-:-:S06]  /*18620*/  IMAD R3, R15, 0xd3, RZ ;  /* 0x000000d30f037824 */ /* 0x004fcc00078e02ff */
[----:B------:R-:W2:Y:S01]  /*18630*/  LDC R24, c[0x0][0x278] ;  /* 0x00009e00ff187b82 */ /* 0x000ea20000000800 */
[----:B------:R-:W-:Y:S01]  /*18640*/  LEA.HI.X.SX32 R13, R143, R97, 0x1, P6 ;  /* 0x000000618f0d7211 */ /* 0x000fe200030f0eff */
[----:B----4-:R-:W-:-:S06]  /*18650*/  IMAD R11, R16, 0xd5, RZ ;  /* 0x000000d5100b7824 */ /* 0x010fcc00078e02ff */
[----:B------:R-:W4:Y:S01]  /*18660*/  LDC R15, c[0x0][0x278] ;  /* 0x00009e00ff0f7b82 */ /* 0x000f220000000800 */
[----:B------:R-:W-:Y:S01]  /*18670*/  IADD3 R2, P3, R33, R96, RZ ;  /* 0x0000006021027210 */ /* 0x000fe20007f7e0ff */
[----:B------:R-:W-:Y:S02]  /*18680*/  IMAD R25, R25, 0x1a8, RZ ;  /* 0x000001a819197824 */ /* 0x000fe400078e02ff */
[----:B---3--:R-:W-:-:S04]  /*18690*/  IMAD R33, R17, 0x1ac, RZ ;  /* 0x000001ac11217824 */ /* 0x008fc800078e02ff */
[----:B------:R-:W3:Y:S01]  /*186a0*/  LDC R16, c[0x0][0x278] ;  /* 0x00009e00ff107b82 */ /* 0x000ee20000000800 */
[----:B------:R5:W-:Y:S01]  /*186b0*/  STG.E.U16 desc[UR6][R12.64], R45 ;  /* 0x0000002d0c007986 */ /* 0x000be2000c101506 */
[----:B-1----:R-:W-:Y:S01]  /*186c0*/  IMAD R27, R27, 0x1aa, RZ ;  /* 0x000001aa1b1b7824 */ /* 0x002fe200078e02ff */
[----:B------:R-:W-:-:S05]  /*186d0*/  LEA.HI.X.SX32 R3, R3, R97, 0x1, P3 ;  /* 0x0000006103037211 */ /* 0x000fca00018f0eff */
[----:B------:R-:W1:Y:S01]  /*186e0*/  LDC R17, c[0x0][0x278] ;  /* 0x00009e00ff117b82 */ /* 0x000e620000000800 */
[-C--:B------:R-:W-:Y:S02]  /*186f0*/  IADD3 R8, P5, R25, R96.reuse, RZ ;  /* 0x0000006019087210 */ /* 0x080fe40007fbe0ff */
[----:B-----5:R-:W-:Y:S02]  /*18700*/  PRMT R45, R45, 0x7632, R45 ;  /* 0x000076322d2d7816 */ /* 0x020fe4000000002d */
[----:B------:R-:W-:-:S03]  /*18710*/  IADD3 R10, P6, R27, R96, RZ ;  /* 0x000000601b0a7210 */ /* 0x000fc60007fde0ff */
[----:B------:R-:W5:Y:S01]  /*18720*/  LDC R25, c[0x0][0x278] ;  /* 0x00009e00ff197b82 */ /* 0x000f620000000800 */
[-C--:B------:R-:W-:Y:S01]  /*18730*/  LEA.HI.X.SX32 R9, R133, R97.reuse, 0x1, P5 ;  /* 0x0000006185097211 */ /* 0x080fe200028f0eff */
[----:B------:R2:W-:Y:S01]  /*18740*/  STG.E.U16 desc[UR6][R2.64], R45 ;  /* 0x0000002d02007986 */ /* 0x0005e2000c101506 */
[----:B------:R-:W-:Y:S01]  /*18750*/  LEA.HI.X.SX32 R11, R11, R97, 0x1, P6 ;  /* 0x000000610b0b7211 */ /* 0x000fe200030f0eff */
[----:B------:R-:W-:Y:S01]  /*18760*/  IMAD R35, R18, 0x1ae, RZ ;  /* 0x000001ae12237824 */ /* 0x000fe200078e02ff */
[----:B------:R-:W-:-:S03]  /*18770*/  PRMT R12, R46, 0x7632, R12 ;  /* 0x000076322e0c7816 */ /* 0x000fc6000000000c */
[----:B------:R-:W5:Y:S01]  /*18780*/  LDC R27, c[0x0][0x278] ;  /* 0x00009e00ff1b7b82 */ /* 0x000f620000000800 */
[----:B------:R4:W-:Y:S01]  /*18790*/  STG.E.U16 desc[UR6][R8.64], R46 ;  /* 0x0000002e08007986 */ /* 0x0009e2000c101506 */
[----:B0-----:R-:W-:Y:S01]  /*187a0*/  IMAD R13, R0, 0xd7, RZ ;  /* 0x000000d7000d7824 */ /* 0x001fe200078e02ff */
[----:B--2---:R-:W-:-:S05]  /*187b0*/  IADD3 R2, P5, R33, R96, RZ ;  /* 0x0000006021027210 */ /* 0x004fca0007fbe0ff */
[----:B------:R-:W0:Y:S01]  /*187c0*/  LDC R14, c[0x0][0x278] ;  /* 0x00009e00ff0e7b82 */ /* 0x000e220000000800 */
[----:B------:R-:W-:Y:S01]  /*187d0*/  IMAD R19, R19, 0x1b0, RZ ;  /* 0x000001b013137824 */ /* 0x000fe200078e02ff */
[----:B------:R-:W-:Y:S01]  /*187e0*/  LEA.HI.X.SX32 R3, R151, R97, 0x1, P5 ;  /* 0x0000006197037211 */ /* 0x000fe200028f0eff */
[----:B----4-:R-:W-:-:S05]  /*187f0*/  IMAD R9, R24, 0x1b2, RZ ;  /* 0x000001b218097824 */ /* 0x010fca00078e02ff */
[----:B------:R-:W2:Y:S01]  /*18800*/  LDC R0, c[0x0][0x278] ;  /* 0x00009e00ff007b82 */ /* 0x000ea20000000800 */
[----:B------:R4:W-:Y:S01]  /*18810*/  STG.E.U16 desc[UR6][R10.64], R12 ;  /* 0x0000000c0a007986 */ /* 0x0009e2000c101506 */
[-C--:B------:R-:W-:Y:S01]  /*18820*/  IADD3 R8, P3, R35, R96.reuse, RZ ;  /* 0x0000006023087210 */ /* 0x080fe20007f7e0ff */
[----:B------:R-:W-:Y:S02]  /*18830*/  IMAD R15, R15, 0xd9, RZ ;  /* 0x000000d90f0f7824 */ /* 0x000fe400078e02ff */
[----:B------:R3:W-:Y:S03]  /*18840*/  STG.E.U16 desc[UR6][R2.64], R47 ;  /* 0x0000002f02007986 */ /* 0x0007e6000c101506 */
[----:B------:R-:W2:Y:S01]  /*18850*/  LDC R18, c[0x0][0x278] ;  /* 0x00009e00ff127b82 */ /* 0x000ea20000000800 */
[----:B------:R-:W-:Y:S02]  /*18860*/  PRMT R33, R47, 0x7632, R33 ;  /* 0x000076322f217816 */ /* 0x000fe40000000021 */
[----:B----4-:R-:W-:-:S02]  /*18870*/  IADD3 R10, P5, R19, R96, RZ ;  /* 0x00000060130a7210 */ /* 0x010fc40007fbe0ff */
[----:B------:R-:W-:-:S03]  /*18880*/  IADD3 R12, P6, R9, R96, RZ ;  /* 0x00000060090c7210 */ /* 0x000fc60007fde0ff */
[----:B------:R-:W4:Y:S01]  /*18890*/  LDC R19, c[0x0][0x278] ;  /* 0x00009e00ff137b82 */ /* 0x000f220000000800 */
[----:B---3--:R-:W-:Y:S01]  /*188a0*/  IMAD R3, R16, 0x1b4, RZ ;  /* 0x000001b410037824 */ /* 0x008fe200078e02ff */
[-C--:B------:R-:W-:Y:S01]  /*188b0*/  LEA.HI.X.SX32 R9, R13, R97.reuse, 0x1, P3 ;  /* 0x000000610d097211 */ /* 0x080fe200018f0eff */
[----:B-1----:R-:W-:Y:S01]  /*188c0*/  IMAD R17, R17, 0x1b8, RZ ;  /* 0x000001b811117824 */ /* 0x002fe200078e02ff */
[-C--:B------:R-:W-:Y:S02]  /*188d0*/  LEA.HI.X.SX32 R11, R105, R97.reuse, 0x1, P5 ;  /* 0x00000061690b7211 */ /* 0x080fe400028f0eff */
[-C--:B------:R-:W-:Y:S02]  /*188e0*/  LEA.HI.X.SX32 R13, R15, R97.reuse, 0x1, P6 ;  /* 0x000000610f0d7211 */ /* 0x080fe400030f0eff */
[----:B------:R-:W1:Y:S01]  /*188f0*/  LDC R24, c[0x0][0x278] ;  /* 0x00009e00ff187b82 */ /* 0x000e620000000800 */
[----:B------:R-:W-:Y:S01]  /*18900*/  IADD3 R2, P5, R3, R96, RZ ;  /* 0x0000006003027210 */ /* 0x000fe20007fbe0ff */
[----:B------:R-:W-:Y:S06]  /*18910*/  STG.E.U16 desc[UR6][R8.64], R33 ;  /* 0x0000002108007986 */ /* 0x000fec000c101506 */
[----:B------:R-:W3:Y:S01]  /*18920*/  LDC R15, c[0x0][0x278] ;  /* 0x00009e00ff0f7b82 */ /* 0x000ee20000000800 */
[----:B------:R0:W-:Y:S01]  /*18930*/  STG.E.U16 desc[UR6][R10.64], R40 ;  /* 0x000000280a007986 */ /* 0x0001e2000c101506 */
[----:B------:R-:W-:-:S06]  /*18940*/  LEA.HI.X.SX32 R3, R135, R97, 0x1, P5 ;  /* 0x0000006187037211 */ /* 0x000fcc00028f0eff */
[----:B------:R-:W1:Y:S01]  /*18950*/  LDC R16, c[0x0][0x278] ;  /* 0x00009e00ff107b82 */ /* 0x000e620000000800 */
[----:B------:R-:W-:Y:S01]  /*18960*/  PRMT R34, R40, 0x7632, R34 ;  /* 0x0000763228227816 */ /* 0x000fe20000000022 */
[----:B-----5:R-:W-:Y:S01]  /*18970*/  IMAD R25, R25, 0x1b6, RZ ;  /* 0x000001b619197824 */ /* 0x020fe200078e02ff */
[----:B0-----:R-:W-:-:S05]  /*18980*/  IADD3 R10, P5, R17, R96, RZ ;  /* 0x00000060110a7210 */ /* 0x001fca0007fbe0ff */
[----:B------:R-:W0:Y:S01]  /*18990*/  LDC R17, c[0x0][0x278] ;  /* 0x00009e00ff117b82 */ /* 0x000e220000000800 */
[----:B------:R-:W-:Y:S01]  /*189a0*/  IMAD R27, R27, 0x1ba, RZ ;  /* 0x000001ba1b1b7824 */ /* 0x000fe200078e02ff */
[----:B------:R2:W-:Y:S01]  /*189b0*/  STG.E.U16 desc[UR6][R12.64], R34 ;  /* 0x000000220c007986 */ /* 0x0005e2000c101506 */
[----:B------:R-:W-:Y:S01]  /*189c0*/  IMAD R9, R14, 0xdb, RZ ;  /* 0x000000db0e097824 */ /* 0x000fe200078e02ff */
[----:B------:R-:W-:-:S04]  /*189d0*/  IADD3 R8, P3, R25, R96, RZ ;  /* 0x0000006019087210 */ /* 0x000fc80007f7e0ff */
[----:B------:R-:W5:Y:S01]  /*189e0*/  LDC R32, c[0x0][0x278] ;  /* 0x00009e00ff207b82 */ /* 0x000f620000000800 */
[----:B------:R4:W-:Y:S01]  /*189f0*/  STG.E.U16 desc[UR6][R2.64], R41 ;  /* 0x0000002902007986 */ /* 0x0009e2000c101506 */
[-C--:B------:R-:W-:Y:S01]  /*18a00*/  LEA.HI.X.SX32 R9, R9, R97.reuse, 0x1, P3 ;  /* 0x0000006109097211 */ /* 0x080fe200018f0eff */
[----:B--2---:R-:W-:Y:S01]  /*18a10*/  IMAD R13, R0, 0xdd, RZ ;  /* 0x000000dd000d7824 */ /* 0x004fe200078e02ff */
[----:B------:R-:W-:Y:S01]  /*18a20*/  IADD3 R12, P6, R27, R96, RZ ;  /* 0x000000601b0c7210 */ /* 0x000fe20007fde0ff */
[----:B------:R-:W-:Y:S01]  /*18a30*/  IMAD R27, R18, 0x1bc, RZ ;  /* 0x000001bc121b7824 */ /* 0x000fe200078e02ff */
[-C--:B------:R-:W-:Y:S02]  /*18a40*/  LEA.HI.X.SX32 R11, R137, R97.reuse, 0x1, P5 ;  /* 0x00000061890b7211 */ /* 0x080fe400028f0eff */
[----:B------:R-:W2:Y:S01]  /*18a50*/  LDC R18, c[0x0][0x278] ;  /* 0x00009e00ff127b82 */ /* 0x000ea20000000800 */
[----:B------:R-:W-:Y:S02]  /*18a60*/  LEA.HI.X.SX32 R13, R13, R97, 0x1, P6 ;  /* 0x000000610d0d7211 */ /* 0x000fe400030f0eff */
[----:B----4-:R-:W-:Y:S01]  /*18a70*/  PRMT R3, R41, 0x7632, R3 ;  /* 0x0000763229037816 */ /* 0x010fe20000000003 */
[----:B------:R-:W-:Y:S01]  /*18a80*/  IMAD R19, R19, 0x1be, RZ ;  /* 0x000001be13137824 */ /* 0x000fe200078e02ff */
[----:B------:R-:W-:-:S03]  /*18a90*/  PRMT R14, R42, 0x7632, R14 ;  /* 0x000076322a0e7816 */ /* 0x000fc6000000000e */
[----:B------:R-:W4:Y:S01]  /*18aa0*/  LDC R25, c[0x0][0x278] ;  /* 0x00009e00ff197b82 */ /* 0x000f220000000800 */
[----:B------:R1:W-:Y:S01]  /*18ab0*/  STG.E.U16 desc[UR6][R8.64], R3 ;  /* 0x0000000308007986 */ /* 0x0003e2000c101506 */
[-C--:B------:R-:W-:Y:S01]  /*18ac0*/  IADD3 R2, P5, R27, R96.reuse, RZ ;  /* 0x000000601b027210 */ /* 0x080fe20007fbe0ff */
[----:B---3--:R-:W-:Y:S02]  /*18ad0*/  IMAD R15, R15, 0xdf, RZ ;  /* 0x000000df0f0f7824 */ /* 0x008fe400078e02ff */
[----:B------:R5:W-:Y:S03]  /*18ae0*/  STG.E.U16 desc[UR6][R10.64], R42 ;  /* 0x0000002a0a007986 */ /* 0x000be6000c101506 */
[----:B------:R-:W3:Y:S01]  /*18af0*/  LDC R0, c[0x0][0x278] ;  /* 0x00009e00ff007b82 */ /* 0x000ee20000000800 */
[----:B------:R0:W-:Y:S01]  /*18b00*/  STG.E.U16 desc[UR6][R12.64], R14 ;  /* 0x0000000e0c007986 */ /* 0x0001e2000c101506 */
[----:B-1----:R-:W-:Y:S01]  /*18b10*/  IMAD R9, R24, 0x1c0, RZ ;  /* 0x000001c018097824 */ /* 0x002fe200078e02ff */
[----:B------:R-:W-:-:S02]  /*18b20*/  IADD3 R8, P3, R19, R96, RZ ;  /* 0x0000006013087210 */ /* 0x000fc40007f7e0ff */
[-C--:B------:R-:W-:Y:S01]  /*18b30*/  LEA.HI.X.SX32 R3, R193, R97.reuse, 0x1, P5 ;  /* 0x00000061c1037211 */ /* 0x080fe200028f0eff */
[----:B-----5:R-:W-:Y:S01]  /*18b40*/  IMAD R11, R32, 0x1c2, RZ ;  /* 0x000001c2200b7824 */ /* 0x020fe200078e02ff */
[----:B------:R-:W-:Y:S01]  /*18b50*/  IADD3 R10, P5, R9, R96, RZ ;  /* 0x00000060090a7210 */ /* 0x000fe20007fbe0ff */
[----:B------:R-:W1:Y:S01]  /*18b60*/  LDC R19, c[0x0][0x278] ;  /* 0x00009e00ff137b82 */ /* 0x000e620000000800 */
[----:B0-----:R-:W-:Y:S01]  /*18b70*/  IMAD R13, R16, 0xe1, RZ ;  /* 0x000000e1100d7824 */ /* 0x001fe200078e02ff */
[----:B------:R-:W-:Y:S01]  /*18b80*/  LEA.HI.X.SX32 R9, R15, R97, 0x1, P3 ;  /* 0x000000610f097211 */ /* 0x000fe200018f0eff */
[----:B------:R-:W-:-:S05]  /*18b90*/  IMAD R15, R17, 0x1c4, RZ ;  /* 0x000001c4110f7824 */ /* 0x000fca00078e02ff */
[----:B------:R-:W0:Y:S08]  /*18ba0*/  LDC R16, c[0x0][0x278] ;  /* 0x00009e00ff107b82 */ /* 0x000e300000000800 */
[----:B------:R-:W5:Y:S08]  /*18bb0*/  LDC R14, c[0x0][0x278] ;  /* 0x00009e00ff0e7b82 */ /* 0x000f700000000800 */
[----:B------:R-:W1:Y:S01]  /*18bc0*/  LDC R17, c[0x0][0x278] ;  /* 0x00009e00ff117b82 */ /* 0x000e620000000800 */
[----:B------:R-:W-:Y:S01]  /*18bd0*/  IADD3 R12, P6, R11, R96, RZ ;  /* 0x000000600b0c7210 */ /* 0x000fe20007fde0ff */
[----:B------:R2:W-:Y:S01]  /*18be0*/  STG.E.U16 desc[UR6][R2.64], R43 ;  /* 0x0000002b02007986 */ /* 0x0005e2000c101506 */
[----:B------:R-:W-:-:S02]  /*18bf0*/  PRMT R24, R43, 0x7632, R24 ;  /* 0x000076322b187816 */ /* 0x000fc40000000018 */
[-C--:B------:R-:W-:Y:S01]  /*18c00*/  LEA.HI.X.SX32 R11, R145, R97.reuse, 0x1, P5 ;  /* 0x00000061910b7211 */ /* 0x080fe200028f0eff */
[----:B----4-:R-:W-:Y:S01]  /*18c10*/  IMAD R25, R25, 0x1c8, RZ ;  /* 0x000001c819197824 */ /* 0x010fe200078e02ff */
[----:B------:R-:W-:Y:S02]  /*18c20*/  LEA.HI.X.SX32 R13, R13, R97, 0x1, P6 ;  /* 0x000000610d0d7211 */ /* 0x000fe400030f0eff */
[----:B------:R-:W-:Y:S01]  /*18c30*/  PRMT R27, R36, 0x7632, R27 ;  /* 0x00007632241b7816 */ /* 0x000fe2000000001b */
[----:B------:R3:W-:Y:S01]  /*18c40*/  STG.E.U16 desc[UR6][R8.64], R24 ;  /* 0x0000001808007986 */ /* 0x0007e2000c101506 */
[----:B--2---:R-:W-:Y:S01]  /*18c50*/  IMAD R3, R18, 0x1c6, RZ ;  /* 0x000001c612037824 */ /* 0x004fe200078e02ff */
[-C--:B------:R-:W-:Y:S01]  /*18c60*/  IADD3 R2, P3, R15, R96.reuse, RZ ;  /* 0x000000600f027210 */ /* 0x080fe20007f7e0ff */
[----:B------:R-:W2:Y:S01]  /*18c70*/  LDC R18, c[0x0][0x278] ;  /* 0x00009e00ff127b82 */ /* 0x000ea20000000800 */
[----:B------:R4:W-:Y:S01]  /*18c80*/  STG.E.U16 desc[UR6][R10.64], R36 ;  /* 0x000000240a007986 */ /* 0x0009e2000c101506 */
[----:B---3--:R-:W-:Y:S01]  /*18c90*/  IMAD R9, R0, 0xe3, RZ ;  /* 0x000000e300097824 */ /* 0x008fe200078e02ff */
[----:B------:R-:W-:-:S05]  /*18ca0*/  IADD3 R8, P5, R3, R96, RZ ;  /* 0x0000006003087210 */ /* 0x000fca0007fbe0ff */
[----:B------:R-:W3:Y:S01]  /*18cb0*/  LDC R0, c[0x0][0x278] ;  /* 0x00009e00ff007b82 */ /* 0x000ee20000000800 */
[----:B------:R-:W-:Y:S01]  /*18cc0*/  LEA.HI.X.SX32 R3, R191, R97, 0x1, P3 ;  /* 0x00000061bf037211 */ /* 0x000fe200018f0eff */
[----:B------:R0:W-:Y:S01]  /*18cd0*/  STG.E.U16 desc[UR6][R12.64], R27 ;  /* 0x0000001b0c007986 */ /* 0x0001e2000c101506 */
[----:B----4-:R-:W-:-:S03]  /*18ce0*/  IADD3 R10, P6, R25, R96, RZ ;  /* 0x00000060190a7210 */ /* 0x010fc60007fde0ff */
[----:B------:R5:W-:Y:S02]  /*18cf0*/  STG.E.U16 desc[UR6][R2.64], R37 ;  /* 0x0000002502007986 */ /* 0x000be4000c101506 */
[----:B------:R-:W4:Y:S01]  /*18d00*/  LDC R24, c[0x0][0x278] ;  /* 0x00009e00ff187b82 */ /* 0x000f220000000800 */
[----:B------:R-:W-:Y:S01]  /*18d10*/  LEA.HI.X.SX32 R9, R9, R97, 0x1, P5 ;  /* 0x0000006109097211 */ /* 0x000fe200028f0eff */
[----:B0-----:R-:W-:Y:S01]  /*18d20*/  IMAD R13, R16, 0x1ca, RZ ;  /* 0x000001ca100d7824 */ /* 0x001fe200078e02ff */
[----:B------:R-:W-:-:S05]  /*18d30*/  PRMT R12, R37, 0x7632, R12 ;  /* 0x00007632250c7816 */ /* 0x000fca000000000c */
[----:B------:R-:W0:Y:S01]  /*18d40*/  LDC R15, c[0x0][0x278] ;  /* 0x00009e00ff0f7b82 */ /* 0x000e220000000800 */
[-C--:B------:R-:W-:Y:S01]  /*18d50*/  LEA.HI.X.SX32 R11, R195, R97.reuse, 0x1, P6 ;  /* 0x00000061c30b7211 */ /* 0x080fe200030f0eff */
[----:B-----5:R-:W-:Y:S01]  /*18d60*/  IMAD R3, R14, 0xe5, RZ ;  /* 0x000000e50e037824 */ /* 0x020fe200078e02ff */
[----:B------:R-:W-:Y:S01]  /*18d70*/  IADD3 R2, P5, R13, R96, RZ ;  /* 0x000000600d027210 */ /* 0x000fe20007fbe0ff */
[----:B-1----:R-:W-:Y:S01]  /*18d80*/  IMAD R17, R17, 0x1ce, RZ ;  /* 0x000001ce11117824 */ /* 0x002fe200078e02ff */
[----:B------:R-:W-:Y:S02]  /*18d90*/  STG.E.U16 desc[UR6][R8.64], R12 ;  /* 0x0000000c08007986 */ /* 0x000fe4000c101506 */
[----:B------:R-:W-:Y:S01]  /*18da0*/  LEA.HI.X.SX32 R3, R3, R97, 0x1, P5 ;  /* 0x0000006103037211 */ /* 0x000fe200028f0eff */
[----:B------:R-:W1:Y:S01]  /*18db0*/  LDC R25, c[0x0][0x278] ;  /* 0x00009e00ff197b82 */ /* 0x000e620000000800 */
[----:B------:R5:W-:Y:S01]  /*18dc0*/  STG.E.U16 desc[UR6][R10.64], R38 ;  /* 0x000000260a007986 */ /* 0x000be2000c101506 */
[----:B------:R-:W-:-:S06]  /*18dd0*/  IMAD R19, R19, 0x1cc, RZ ;  /* 0x000001cc13137824 */ /* 0x000fcc00078e02ff */
[----:B------:R-:W1:Y:S01]  /*18de0*/  LDC R27, c[0x0][0x278] ;  /* 0x00009e00ff1b7b82 */ /* 0x000e620000000800 */
[----:B-----5:R-:W-:-:S07]  /*18df0*/  IADD3 R10, P5, R17, R96, RZ ;  /* 0x00000060110a7210 */ /* 0x020fce0007fbe0ff */
[----:B------:R-:W5:Y:S01]  /*18e00*/  LDC R17, c[0x0][0x278] ;  /* 0x00009e00ff117b82 */ /* 0x000f620000000800 */
[----:B--2---:R-:W-:Y:S01]  /*18e10*/  IMAD R13, R18, 0x1d0, RZ ;  /* 0x000001d0120d7824 */ /* 0x004fe200078e02ff */
[----:B------:R-:W-:Y:S01]  /*18e20*/  IADD3 R8, P3, R19, R96, RZ ;  /* 0x0000006013087210 */ /* 0x000fe20007f7e0ff */
[----:B---3--:R-:W-:-:S05]  /*18e30*/  IMAD R11, R0, 0xe7, RZ ;  /* 0x000000e7000b7824 */ /* 0x008fca00078e02ff */
[----:B------:R-:W2:Y:S01]  /*18e40*/  LDC R16, c[0x0][0x278] ;  /* 0x00009e00ff107b82 */ /* 0x000ea20000000800 */
[----:B------:R-:W-:Y:S01]  /*18e50*/  PRMT R32, R38, 0x7632, R32 ;  /* 0x0000763226207816 */ /* 0x000fe20000000020 */
[----:B----4-:R-:W-:Y:S01]  /*18e60*/  IMAD R33, R24, 0x1d2, RZ ;  /* 0x000001d218217824 */ /* 0x010fe200078e02ff */
[----:B------:R-:W-:Y:S02]  /*18e70*/  IADD3 R12, P6, R13, R96, RZ ;  /* 0x000000600d0c7210 */ /* 0x000fe40007fde0ff */
[----:B------:R-:W-:-:S03]  /*18e80*/  LEA.HI.X.SX32 R9, R109, R97, 0x1, P3 ;  /* 0x000000616d097211 */ /* 0x000fc600018f0eff */
[----:B------:R-:W3:Y:S01]  /*18e90*/  LDC R18, c[0x0][0x278] ;  /* 0x00009e00ff127b82 */ /* 0x000ee20000000800 */
[----:B------:R-:W-:Y:S01]  /*18ea0*/  LEA.HI.X.SX32 R11, R11, R97, 0x1, P5 ;  /* 0x000000610b0b7211 */ /* 0x000fe200028f0eff */
[----:B------:R0:W-:Y:S01]  /*18eb0*/  STG.E.U16 desc[UR6][R2.64], R32 ;  /* 0x0000002002007986 */ /* 0x0001e2000c101506 */
[----:B------:R-:W-:-:S05]  /*18ec0*/  PRMT R14, R39, 0x7632, R14 ;  /* 0x00007632270e7816 */ /* 0x000fca000000000e */
[----:B------:R-:W4:Y:S01]  /*18ed0*/  LDC R19, c[0x0][0x278] ;  /* 0x00009e00ff137b82 */ /* 0x000f220000000800 */
[----:B------:R-:W-:Y:S01]  /*18ee0*/  LEA.HI.X.SX32 R13, R139, R97, 0x1, P6 ;  /* 0x000000618b0d7211 */ /* 0x000fe200030f0eff */
[----:B------:R-:W-:Y:S06]  /*18ef0*/  STG.E.U16 desc[UR6][R8.64], R39 ;  /* 0x0000002708007986 */ /* 0x000fec000c101506 */
[----:B------:R-:W4:Y:S01]  /*18f00*/  LDC R24, c[0x0][0x278] ;  /* 0x00009e00ff187b82 */ /* 0x000f220000000800 */
[----:B0-----:R-:W-:Y:S01]  /*18f10*/  IMAD R3, R15, 0xe9, RZ ;  /* 0x000000e90f037824 */ /* 0x001fe200078e02ff */
[----:B------:R-:W-:Y:S06]  /*18f20*/  STG.E.U16 desc[UR6][R10.64], R14 ;  /* 0x0000000e0a007986 */ /* 0x000fec000c101506 */
[----:B------:R-:W0:Y:S01]  /*18f30*/  LDC R0, c[0x0][0x278] ;  /* 0x00009e00ff007b82 */ /* 0x000e220000000800 */
[----:B------:R2:W-:Y:S01]  /*18f40*/  STG.E.U16 desc[UR6][R12.64], R20 ;  /* 0x000000140c007986 */ /* 0x0005e2000c101506 */
[----:B------:R-:W-:Y:S01]  /*18f50*/  IADD3 R2, P3, R33, R96, RZ ;  /* 0x0000006021027210 */ /* 0x000fe20007f7e0ff */
[----:B-1----:R-:W-:-:S05]  /*18f60*/  IMAD R25, R25, 0x1d4, RZ ;  /* 0x000001d419197824 */ /* 0x002fca00078e02ff */
[----:B------:R-:W1:Y:S01]  /*18f70*/  LDC R15, c[0x0][0x278] ;  /* 0x00009e00ff0f7b82 */ /* 0x000e620000000800 */
[----:B-----5:R-:W-:Y:S02]  /*18f80*/  IMAD R33, R17, 0x1d8, RZ ;  /* 0x000001d811217824 */ /* 0x020fe400078e02ff */
[----:B------:R-:W-:Y:S01]  /*18f90*/  IMAD R27, R27, 0x1d6, RZ ;  /* 0x000001d61b1b7824 */ /* 0x000fe200078e02ff */
[----:B--2---:R-:W-:-:S04]  /*18fa0*/  PRMT R12, R20, 0x7632, R12 ;  /* 0x00007632140c7816 */ /* 0x004fc8000000000c */
[----:B------:R-:W2:Y:S01]  /*18fb0*/  LDC R20, c[0x0][0x278] ;  /* 0x00009e00ff147b82 */ /* 0x000ea20000000800 */
[-C--:B------:R-:W-:Y:S01]  /*18fc0*/  IADD3 R8, P5, R25, R96.reuse, RZ ;  /* 0x0000006019087210 */ /* 0x080fe20007fbe0ff */
[----:B------:R-:W-:Y:S01]  /*18fd0*/  IMAD R11, R16, 0xeb, RZ ;  /* 0x000000eb100b7824 */ /* 0x000fe200078e02ff */
[----:B------:R-:W-:-:S05]  /*18fe0*/  IADD3 R10, P6, R27, R96, RZ ;  /* 0x000000601b0a7210 */ /* 0x000fca0007fde0ff */
[----:B------:R-:W5:Y:S01]  /*18ff0*/  LDC R17, c[0x0][0x278] ;  /* 0x00009e00ff117b82 */ /* 0x000f620000000800 */
[-C--:B------:R-:W-:Y:S02]  /*19000*/  LEA.HI.X.SX32 R3, R3, R97.reuse, 0x1, P3 ;  /* 0x0000006103037211 */ /* 0x080fe400018f0eff */
[----:B------:R-:W-:-:S05]  /*19010*/  LEA.HI.X.SX32 R9, R107, R97, 0x1, P5 ;  /* 0x000000616b097211 */ /* 0x000fca00028f0eff */
[----:B------:R-:W5:Y:S01]  /*19020*/  LDC R25, c[0x0][0x278] ;  /* 0x00009e00ff197b82 */ /* 0x000f620000000800 */
[----:B------:R4:W-:Y:S01]  /*19030*/  STG.E.U16 desc[UR6][R2.64], R12 ;  /* 0x0000000c02007986 */ /* 0x0009e2000c101506 */
[----:B------:R-:W-:-:S06]  /*19040*/  LEA.HI.X.SX32 R11, R11, R97, 0x1, P6 ;  /* 0x000000610b0b7211 */ /* 0x000fcc00030f0eff */
[----:B------:R-:W5:Y:S01]  /*19050*/  LDC R27, c[0x0][0x278] ;  /* 0x00009e00ff1b7b82 */ /* 0x000f620000000800 */
[----:B------:R-:W-:Y:S01]  /*19060*/  PRMT R32, R21, 0x7632, R32 ;  /* 0x0000763215207816 */ /* 0x000fe20000000020 */
[----:B---3--:R-:W-:Y:S01]  /*19070*/  IMAD R35, R18, 0x1da, RZ ;  /* 0x000001da12237824 */ /* 0x008fe200078e02ff */
[----:B------:R3:W-:Y:S01]  /*19080*/  STG.E.U16 desc[UR6][R8.64], R21 ;  /* 0x0000001508007986 */ /* 0x0007e2000c101506 */
[----:B----4-:R-:W-:Y:S01]  /*19090*/  IMAD R19, R19, 0x1dc, RZ ;  /* 0x000001dc13137824 */ /* 0x010fe200078e02ff */
[----:B------:R-:W-:-:S03]  /*190a0*/  IADD3 R2, P5, R33, R96, RZ ;  /* 0x0000006021027210 */ /* 0x000fc60007fbe0ff */
[----:B------:R-:W4:Y:S01]  /*190b0*/  LDC R16, c[0x0][0x278] ;  /* 0x00009e00ff107b82 */ /* 0x000f220000000800 */
[----:B------:R-:W-:-:S07]  /*190c0*/  LEA.HI.X.SX32 R3, R197, R97, 0x1, P5 ;  /* 0x00000061c5037211 */ /* 0x000fce00028f0eff */
[----:B------:R-:W4:Y:S01]  /*190d0*/  LDC R14, c[0x0][0x278] ;  /* 0x00009e00ff0e7b82 */ /* 0x000f220000000800 */
[----:B---3--:R-:W-:Y:S01]  /*190e0*/  IMAD R9, R24, 0x1de, RZ ;  /* 0x000001de18097824 */ /* 0x008fe200078e02ff */
[----:B------:R3:W-:Y:S01]  /*190f0*/  STG.E.U16 desc[UR6][R10.64], R32 ;  /* 0x000000200a007986 */ /* 0x0007e2000c101506 */
[----:B0-----:R-:W-:Y:S01]  /*19100*/  IMAD R13, R0, 0xed, RZ ;  /* 0x000000ed000d7824 */ /* 0x001fe200078e02ff */
[-C--:B------:R-:W-:Y:S01]  /*19110*/  IADD3 R8, P3, R35, R96.reuse, RZ ;  /* 0x0000006023087210 */ /* 0x080fe20007f7e0ff */
[----:B-1----:R-:W-:Y:S01]  /*19120*/  IMAD R15, R15, 0xef, RZ ;  /* 0x000000ef0f0f7824 */ /* 0x002fe200078e02ff */
[----:B------:R-:W-:Y:S02]  /*19130*/  IADD3 R12, P6, R9, R96, RZ ;  /* 0x00000060090c7210 */ /* 0x000fe40007fde0ff */
[----:B------:R-:W0:Y:S01]  /*19140*/  LDC R18, c[0x0][0x278] ;  /* 0x00009e00ff127b82 */ /* 0x000e220000000800 */
[----:B------:R1:W-:Y:S01]  /*19150*/  STG.E.U16 desc[UR6][R2.64], R22 ;  /* 0x0000001602007986 */ /* 0x0003e2000c101506 */
[----:B------:R-:W-:-:S02]  /*19160*/  LEA.HI.X.SX32 R9, R13, R97, 0x1, P3 ;  /* 0x000000610d097211 */ /* 0x000fc400018f0eff */
[----:B---3--:R-:W-:-:S04]  /*19170*/  IADD3 R10, P5, R19, R96, RZ ;  /* 0x00000060130a7210 */ /* 0x008fc80007fbe0ff */
[----:B------:R-:W3:Y:S01]  /*19180*/  LDC R19, c[0x0][0x278] ;  /* 0x00009e00ff137b82 */ /* 0x000ee20000000800 */
[-C--:B------:R-:W-:Y:S01]  /*19190*/  LEA.HI.X.SX32 R13, R15, R97.reuse, 0x1, P6 ;  /* 0x000000610f0d7211 */ /* 0x080fe200030f0eff */
[----:B--2---:R-:W-:Y:S01]  /*191a0*/  IMAD R21, R20, 0x1e0, RZ ;  /* 0x000001e014157824 */ /* 0x004fe200078e02ff */
[----:B------:R-:W-:Y:S02]  /*191b0*/  LEA.HI.X.SX32 R11, R85, R97, 0x1, P5 ;  /* 0x00000061550b7211 */ /* 0x000fe400028f0eff */
[----:B-1----:R-:W-:Y:S01]  /*191c0*/  PRMT R3, R22, 0x7632, R3 ;  /* 0x0000763216037816 */ /* 0x002fe20000000003 */
[----:B-----5:R-:W-:Y:S01]  /*191d0*/  IMAD R17, R17, 0x1e6, RZ ;  /* 0x000001e611117824 */ /* 0x020fe200078e02ff */
[----:B------:R-:W-:Y:S01]  /*191e0*/  PRMT R24, R23, 0x7632, R24 ;  /* 0x0000763217187816 */ /* 0x000fe20000000018 */
[----:B------:R-:W1:Y:S02]  /*191f0*/  LDC R0, c[0x0][0x278] ;  /* 0x00009e00ff007b82 */ /* 0x000e640000000800 */
[----:B------:R2:W-:Y:S01]  /*19200*/  STG.E.U16 desc[UR6][R8.64], R3 ;  /* 0x0000000308007986 */ /* 0x0005e2000c101506 */
[----:B------:R-:W-:-:S05]  /*19210*/  IMAD R25, R25, 0x1e2, RZ ;  /* 0x000001e219197824 */ /* 0x000fca00078e02ff */
[----:B------:R-:W5:Y:S01]  /*19220*/  LDC R20, c[0x0][0x278] ;  /* 0x00009e00ff147b82 */ /* 0x000f620000000800 */
[----:B------:R-:W-:Y:S01]  /*19230*/  STG.E.U16 desc[UR6][R10.64], R23 ;  /* 0x000000170a007986 */ /* 0x000fe2000c101506 */
[-C--:B------:R-:W-:Y:S01]  /*19240*/  IADD3 R2, P5, R21, R96.reuse, RZ ;  /* 0x0000006015027210 */ /* 0x080fe20007fbe0ff */
[----:B------:R-:W-:Y:S02]  /*19250*/  IMAD R27, R27, 0x1e4, RZ ;  /* 0x000001e41b1b7824 */ /* 0x000fe400078e02ff */
[----:B------:R2:W-:Y:S01]  /*19260*/  STG.E.U16 desc[UR6][R12.64], R24 ;  /* 0x000000180c007986 */ /* 0x0005e2000c101506 */
[----:B----4-:R-:W-:Y:S01]  /*19270*/  IMAD R15, R14, 0xf1, RZ ;  /* 0x000000f10e0f7824 */ /* 0x010fe200078e02ff */
[-C--:B--2---:R-:W-:Y:S01]  /*19280*/  IADD3 R8, P3, R25, R96.reuse, RZ ;  /* 0x0000006019087210 */ /* 0x084fe20007f7e0ff */
[----:B------:R-:W2:Y:S01]  /*19290*/  LDC R14, c[0x0][0x278] ;  /* 0x00009e00ff0e7b82 */ /* 0x000ea20000000800 */
[----:B------:R-:W-:Y:S02]  /*192a0*/  LEA.HI.X.SX32 R3, R149, R97, 0x1, P5 ;  /* 0x0000006195037211 */ /* 0x000fe400028f0eff */
[----:B------:R-:W-:-:S05]  /*192b0*/  IADD3 R12, P6, R17, R96, RZ ;  /* 0x00000060110c7210 */ /* 0x000fca0007fde0ff */
[----:B------:R-:W4:Y:S01]  /*192c0*/  LDC R17, c[0x0][0x278] ;  /* 0x00009e00ff117b82 */ /* 0x000f220000000800 */
[----:B------:R-:W-:Y:S01]  /*192d0*/  IMAD R13, R16, 0xf3, RZ ;  /* 0x000000f3100d7824 */ /* 0x000fe200078e02ff */
[----:B------:R-:W-:Y:S02]  /*192e0*/  IADD3 R10, P5, R27, R96, RZ ;  /* 0x000000601b0a7210 */ /* 0x000fe40007fbe0ff */
[----:B------:R-:W2:Y:S04]  /*192f0*/  LDS.128 R24, [R26] ;  /* 0x000000001a187984 */ /* 0x000ea80000000c00 */
[----:B------:R-:W2:Y:S01]  /*19300*/  LDC R16, c[0x0][0x278] ;  /* 0x00009e00ff107b82 */ /* 0x000ea20000000800 */
[-C--:B------:R-:W-:Y:S02]  /*19310*/  LEA.HI.X.SX32 R9, R15, R97.reuse, 0x1, P3 ;  /* 0x000000610f097211 */ /* 0x080fe400018f0eff */
[----:B------:R-:W-:Y:S01]  /*19320*/  PRMT R22, R28, 0x7632, R22 ;  /* 0x000076321c167816 */ /* 0x000fe20000000016 */
[----:B------:R0:W-:Y:S01]  /*19330*/  STG.E.U16 desc[UR6][R2.64], R28 ;  /* 0x0000001c02007986 */ /* 0x0001e2000c101506 */
[----:B------:R-:W-:-:S03]  /*19340*/  LEA.HI.X.SX32 R11, R153, R97, 0x1, P5 ;  /* 0x00000061990b7211 */ /* 0x000fc600028f0eff */
[----:B------:R-:W2:Y:S01]  /*19350*/  LDC R15, c[0x0][0x278] ;  /* 0x00009e00ff0f7b82 */ /* 0x000ea20000000800 */
[----:B------:R-:W-:Y:S01]  /*19360*/  LEA.HI.X.SX32 R13, R13, R97, 0x1, P6 ;  /* 0x000000610d0d7211 */ /* 0x000fe200030f0eff */
[----:B---3--:R-:W-:Y:S01]  /*19370*/  IMAD R19, R19, 0x1ea, RZ ;  /* 0x000001ea13137824 */ /* 0x008fe200078e02ff */
[----:B------:R-:W-:Y:S01]  /*19380*/  PRMT R23, R29, 0x7632, R23 ;  /* 0x000076321d177816 */ /* 0x000fe20000000017 */
[----:B------:R3:W-:Y:S01]  /*19390*/  STG.E.U16 desc[UR6][R8.64], R22 ;  /* 0x0000001608007986 */ /* 0x0007e2000c101506 */
[----:B0-----:R-:W-:-:S03]  /*193a0*/  IMAD R3, R18, 0x1e8, RZ ;  /* 0x000001e812037824 */ /* 0x001fc600078e02ff */
[----:B------:R-:W0:Y:S01]  /*193b0*/  LDC R18, c[0x0][0x278] ;  /* 0x00009e00ff127b82 */ /* 0x000e220000000800 */
[----:B------:R4:W-:Y:S01]  /*193c0*/  STG.E.U16 desc[UR6][R10.64], R29 ;  /* 0x0000001d0a007986 */ /* 0x0009e2000c101506 */
[----:B-----5:R-:W-:Y:S01]  /*193d0*/  IMAD R21, R20, 0x1ec, RZ ;  /* 0x000001ec14157824 */ /* 0x020fe200078e02ff */
[-C--:B------:R-:W-:Y:S02]  /*193e0*/  IADD3 R2, P3, R3, R96.reuse, RZ ;  /* 0x0000006003027210 */ /* 0x080fe40007f7e0ff */
[----:B------:R5:W-:Y:S01]  /*193f0*/  STG.E.U16 desc[UR6][R12.64], R23 ;  /* 0x000000170c007986 */ /* 0x000be2000c101506 */
[----:B---3--:R-:W-:Y:S01]  /*19400*/  IADD3 R8, P5, R19, R96, RZ ;  /* 0x0000006013087210 */ /* 0x008fe20007fbe0ff */
[----:B-1----:R-:W-:Y:S01]  /*19410*/  IMAD R9, R0, 0xf5, RZ ;  /* 0x000000f500097824 */ /* 0x002fe200078e02ff */
[----:B------:R-:W1:Y:S01]  /*19420*/  LDC R19, c[0x0][0x278] ;  /* 0x00009e00ff137b82 */ /* 0x000e620000000800 */
[----:B------:R-:W-:Y:S01]  /*19430*/  LEA.HI.X.SX32 R3, R111, R97, 0x1, P3 ;  /* 0x000000616f037211 */ /* 0x000fe200018f0eff */
[----:B----4-:R-:W-:Y:S01]  /*19440*/  IMAD R17, R17, 0x1f0, RZ ;  /* 0x000001f011117824 */ /* 0x010fe200078e02ff */
[----:B------:R-:W-:-:S05]  /*19450*/  PRMT R22, R30, 0x7632, R22 ;  /* 0x000076321e167816 */ /* 0x000fca0000000016 */
[----:B------:R-:W3:Y:S01]  /*19460*/  LDC R20, c[0x0][0x278] ;  /* 0x00009e00ff147b82 */ /* 0x000ee20000000800 */
[----:B------:R-:W-:-:S07]  /*19470*/  IADD3 R10, P6, R21, R96, RZ ;  /* 0x00000060150a7210 */ /* 0x000fce0007fde0ff */
[----:B-----5:R-:W4:Y:S01]  /*19480*/  LDC R12, c[0x0][0x278] ;  /* 0x00009e00ff0c7b82 */ /* 0x020f220000000800 */
[-C--:B------:R-:W-:Y:S01]  /*19490*/  LEA.HI.X.SX32 R9, R9, R97.reuse, 0x1, P5 ;  /* 0x0000006109097211 */ /* 0x080fe200028f0eff */
[----:B------:R5:W-:Y:S01]  /*194a0*/  STG.E.U16 desc[UR6][R2.64], R30 ;  /* 0x0000001e02007986 */ /* 0x000be2000c101506 */
[----:B------:R-:W-:-:S05]  /*194b0*/  LEA.HI.X.SX32 R11, R87, R97, 0x1, P6 ;  /* 0x00000061570b7211 */ /* 0x000fca00030f0eff */
[----:B------:R-:W3:Y:S01]  /*194c0*/  LDC R0, c[0x0][0x278] ;  /* 0x00009e00ff007b82 */ /* 0x000ee20000000800 */
[----:B--2---:R-:W-:Y:S01]  /*194d0*/  IMAD R13, R16, 0x1ee, RZ ;  /* 0x000001ee100d7824 */ /* 0x004fe200078e02ff */
[----:B------:R2:W-:Y:S06]  /*194e0*/  STG.E.U16 desc[UR6][R8.64], R22 ;  /* 0x0000001608007986 */ /* 0x0005ec000c101506 */
[----:B------:R-:W3:Y:S01]  /*194f0*/  LDC R21, c[0x0][0x278] ;  /* 0x00009e00ff157b82 */ /* 0x000ee20000000800 */
[----:B-----5:R-:W-:Y:S01]  /*19500*/  IMAD R3, R14, 0xf7, RZ ;  /* 0x000000f70e037824 */ /* 0x020fe200078e02ff */
[----:B------:R5:W-:Y:S01]  /*19510*/  STG.E.U16 desc[UR6][R10.64], R31 ;  /* 0x0000001f0a007986 */ /* 0x000be2000c101506 */
[----:B--2---:R-:W-:-:S05]  /*19520*/  IADD3 R8, P5, R17, R96, RZ ;  /* 0x0000006011087210 */ /* 0x004fca0007fbe0ff */
[----:B------:R-:W2:Y:S01]  /*19530*/  LDC R16, c[0x0][0x278] ;  /* 0x00009e00ff107b82 */ /* 0x000ea20000000800 */
[----:B------:R-:W-:-:S07]  /*19540*/  IADD3 R2, P3, R13, R96, RZ ;  /* 0x000000600d027210 */ /* 0x000fce0007f7e0ff */
[----:B------:R-:W2:Y:S01]  /*19550*/  LDC R14, c[0x0][0x278] ;  /* 0x00009e00ff0e7b82 */ /* 0x000ea20000000800 */
[----:B-----5:R-:W-:-:S07]  /*19560*/  IMAD R11, R15, 0xf9, RZ ;  /* 0x000000f90f0b7824 */ /* 0x020fce00078e02ff */
[----:B------:R-:W5:Y:S01]  /*19570*/  LDC R17, c[0x0][0x278] ;  /* 0x00009e00ff117b82 */ /* 0x000f620000000800 */
[----:B0-----:R-:W-:Y:S01]  /*19580*/  IMAD R9, R18, 0x1f2, RZ ;  /* 0x000001f212097824 */ /* 0x001fe200078e02ff */
[----:B------:R-:W-:-:S06]  /*19590*/  PRMT R23, R31, 0x7632, R23 ;  /* 0x000076321f177816 */ /* 0x000fcc0000000017 */
[----:B------:R-:W0:Y:S01]  /*195a0*/  LDC R15, c[0x0][0x278] ;  /* 0x00009e00ff0f7b82 */ /* 0x000e220000000800 */
[-C--:B------:R-:W-:Y:S01]  /*195b0*/  LEA.HI.X.SX32 R3, R3, R97.reuse, 0x1, P3 ;  /* 0x0000006103037211 */ /* 0x080fe200018f0eff */
[----:B----4-:R-:W-:Y:S01]  /*195c0*/  IMAD R13, R12, 0x1f4, RZ ;  /* 0x000001f40c0d7824 */ /* 0x010fe200078e02ff */
[-C--:B------:R-:W-:Y:S01]  /*195d0*/  IADD3 R10, P3, R9, R96.reuse, RZ ;  /* 0x00000060090a7210 */ /* 0x080fe20007f7e0ff */
[----:B-1----:R-:W-:Y:S01]  /*195e0*/  IMAD R19, R19, 0x1f6, RZ ;  /* 0x000001f613137824 */ /* 0x002fe200078e02ff */
[-C--:B------:R-:W-:Y:S01]  /*195f0*/  LEA.HI.X.SX32 R9, R147, R97.reuse, 0x1, P5 ;  /* 0x0000006193097211 */ /* 0x080fe200028f0eff */
[----:B------:R1:W-:Y:S01]  /*19600*/  STG.E.U16 desc[UR6][R2.64], R23 ;  /* 0x0000001702007986 */ /* 0x0003e2000c101506 */
[-C--:B------:R-:W-:Y:S02]  /*19610*/  IADD3 R12, P5, R13, R96.reuse, RZ ;  /* 0x000000600d0c7210 */ /* 0x080fe40007fbe0ff */
[-C--:B------:R-:W-:Y:S02]  /*19620*/  LEA.HI.X.SX32 R11, R11, R97.reuse, 0x1, P3 ;  /* 0x000000610b0b7211 */ /* 0x080fe400018f0eff */
[----:B------:R-:W-:Y:S01]  /*19630*/  PRMT R18, R24, 0x7632, R18 ;  /* 0x0000763218127816 */ /* 0x000fe20000000012 */
[----:B---3--:R-:W-:Y:S01]  /*19640*/  IMAD R21, R21, 0x1fa, RZ ;  /* 0x000001fa15157824 */ /* 0x008fe200078e02ff */
[----:B------:R3:W-:Y:S01]  /*19650*/  STG.E.U16 desc[UR6][R8.64], R24 ;  /* 0x0000001808007986 */ /* 0x0007e2000c101506 */
[----:B------:R-:W-:Y:S01]  /*19660*/  LEA.HI.X.SX32 R13, R155, R97, 0x1, P5 ;  /* 0x000000619b0d7211 */ /* 0x000fe200028f0eff */
[----:B-1----:R-:W-:Y:S01]  /*19670*/  IMAD R3, R0, 0xfb, RZ ;  /* 0x000000fb00037824 */ /* 0x002fe200078e02ff */
[----:B------:R-:W-:Y:S01]  /*19680*/  IADD3 R2, P3, R19, R96, RZ ;  /* 0x0000006013027210 */ /* 0x000fe20007f7e0ff */
[----:B------:R-:W-:Y:S01]  /*19690*/  IMAD R23, R20, 0x1f8, RZ ;  /* 0x000001f814177824 */ /* 0x000fe200078e02ff */
[----:B------:R1:W-:Y:S01]  /*196a0*/  STG.E.U16 desc[UR6][R10.64], R18 ;  /* 0x000000120a007986 */ /* 0x0003e2000c101506 */
[----:B------:R-:W-:-:S02]  /*196b0*/  PRMT R0, R25, 0x7632, R0 ;  /* 0x0000763219007816 */ /* 0x000fc40000000000 */
[-C--:B------:R-:W-:Y:S01]  /*196c0*/  LEA.HI.X.SX32 R3, R3, R97.reuse, 0x1, P3 ;  /* 0x0000006103037211 */ /* 0x080fe200018f0eff */
[----:B--2---:R-:W-:Y:S01]  /*196d0*/  IMAD R19, R14, 0x1fc, RZ ;  /* 0x000001fc0e137824 */ /* 0x004fe200078e02ff */
[-C--:B---3--:R-:W-:Y:S01]  /*196e0*/  IADD3 R8, P5, R23, R96.reuse, RZ ;  /* 0x0000006017087210 */ /* 0x088fe20007fbe0ff */
[----:B-----5:R-:W-:Y:S01]  /*196f0*/  IMAD R17, R17, 0x1fe, RZ ;  /* 0x000001fe11117824 */ /* 0x020fe200078e02ff */
[----:B------:R2:W-:Y:S01]  /*19700*/  STG.E.U16 desc[UR6][R12.64], R25 ;  /* 0x000000190c007986 */ /* 0x0005e2000c101506 */
[----:B-1----:R-:W-:Y:S01]  /*19710*/  IMAD R11, R16, 0xfd, RZ ;  /* 0x000000fd100b7824 */ /* 0x002fe200078e02ff */
[----:B------:R-:W-:Y:S02]  /*19720*/  IADD3 R10, P3, R21, R96, RZ ;  /* 0x00000060150a7210 */ /* 0x000fe40007f7e0ff */
[----:B------:R1:W-:Y:S01]  /*19730*/  STG.E.U16 desc[UR6][R2.64], R0 ;  /* 0x0000000002007986 */ /* 0x0003e2000c101506 */
[-C--:B------:R-:W-:Y:S01]  /*19740*/  LEA.HI.X.SX32 R9, R113, R97.reuse, 0x1, P5 ;  /* 0x0000006171097211 */ /* 0x080fe200028f0eff */
[----:B0-----:R-:W-:Y:S01]  /*19750*/  IMAD R15, R15, 0xff, RZ ;  /* 0x000000ff0f0f7824 */ /* 0x001fe200078e02ff */
[----:B------:R-:W-:-:S02]  /*19760*/  LEA.HI.X.SX32 R11, R11, R97, 0x1, P3 ;  /* 0x000000610b0b7211 */ /* 0x000fc400018f0eff */
[-C--:B--2---:R-:W-:Y:S02]  /*19770*/  IADD3 R12, P5, R19, R96.reuse, RZ ;  /* 0x00000060130c7210 */ /* 0x084fe40007fbe0ff */
[----:B------:R-:W-:Y:S01]  /*19780*/  IADD3 R14, P3, R17, R96, RZ ;  /* 0x00000060110e7210 */ /* 0x000fe20007f7e0ff */
[----:B------:R0:W-:Y:S01]  /*19790*/  STG.E.U16 desc[UR6][R8.64], R26 ;  /* 0x0000001a08007986 */ /* 0x0001e2000c101506 */
[----:B-1----:R-:W-:Y:S02]  /*197a0*/  PRMT R3, R26, 0x7632, R3 ;  /* 0x000076321a037816 */ /* 0x002fe40000000003 */
[-C--:B------:R-:W-:Y:S02]  /*197b0*/  LEA.HI.X.SX32 R13, R81, R97.reuse, 0x1, P5 ;  /* 0x00000061510d7211 */ /* 0x080fe400028f0eff */
[----:B------:R-:W-:Y:S01]  /*197c0*/  LEA.HI.X.SX32 R15, R15, R97, 0x1, P3 ;  /* 0x000000610f0f7211 */ /* 0x000fe200018f0eff */
[----:B------:R1:W-:Y:S01]  /*197d0*/  STG.E.U16 desc[UR6][R10.64], R3 ;  /* 0x000000030a007986 */ /* 0x0003e2000c101506 */
[----:B------:R-:W-:-:S02]  /*197e0*/  FSEL R0, R215, -INF , P0 ;  /* 0xff800000d7007808 */ /* 0x000fc40000000000 */
[----:B------:R-:W-:Y:S01]  /*197f0*/  FSEL R222, R222, -INF , P2 ;  /* 0xff800000dede7808 */ /* 0x000fe20001000000 */
[----:B------:R-:W-:Y:S01]  /*19800*/  STG.E.U16 desc[UR6][R12.64], R27 ;  /* 0x0000001b0c007986 */ /* 0x000fe2000c101506 */
[----:B------:R-:W-:Y:S01]  /*19810*/  FSEL R217, R217, -INF , P1 ;  /* 0xff800000d9d97808 */ /* 0x000fe20000800000 */
[----:B0-----:R-:W0:Y:S01]  /*19820*/  LDC.64 R8, c[0x0][0x230] ;  /* 0x00008c00ff087b82 */ /* 0x001e220000000a00 */
[----:B-1----:R-:W-:-:S05]  /*19830*/  PRMT R11, R27, 0x7632, R11 ;  /* 0x000076321b0b7816 */ /* 0x002fca000000000b */
[----:B------:R-:W-:Y:S01]  /*19840*/  STG.E.U16 desc[UR6][R14.64], R11 ;  /* 0x0000000b0e007986 */ /* 0x000fe2000c101506 */
[----:B------:R-:W-:Y:S02]  /*19850*/  FSEL R209, R209, -INF , P4 ;  /* 0xff800000d1d17808 */ /* 0x000fe40002000000 */
[----:B------:R-:W-:Y:S01]  /*19860*/  SHF.L.U32 R2, R244, 0x1, RZ ;  /* 0x00000001f4027819 */ /* 0x000fe200000006ff */
[----:B------:R-:W-:Y:S01]  /*19870*/  FFMA R208, R0, 0.69314718246459960938, R5 ;  /* 0x3f31721800d07823 */ /* 0x000fe20000000005 */
[----:B------:R-:W-:Y:S01]  /*19880*/  FFMA R216, R222, 0.69314718246459960938, R7 ;  /* 0x3f317218ded87823 */ /* 0x000fe20000000007 */
[----:B------:R-:W-:Y:S01]  /*19890*/  BAR.SYNC.DEFER_BLOCKING 0x0 ;  /* 0x0000000000007b1d */ /* 0x000fe20000010000 */
[----:B------:R-:W-:Y:S01]  /*198a0*/  FFMA R217, R217, 0.69314718246459960938, R6 ;  /* 0x3f317218d9d97823 */ /* 0x000fe20000000006 */
[----:B------:R-:W-:Y:S01]  /*198b0*/  LOP3.LUT R5, R2, 0x1f8, RZ, 0xc0, !PT ;  /* 0x000001f802057812 */ /* 0x000fe200078ec0ff */
[----:B------:R-:W-:-:S04]  /*198c0*/  FFMA R209, R209, 0.69314718246459960938, R4 ;  /* 0x3f317218d1d17823 */ /* 0x000fc80000000004 */
[----:B------:R-:W-:Y:S04]  /*198d0*/  STS.64 [R5+UR4], R216 ;  /* 0x000000d805007988 */ /* 0x000fe80008000a04 */
[----:B------:R-:W-:Y:S01]  /*198e0*/  STS.64 [R5+UR4+0x200], R208 ;  /* 0x000200d005007988 */ /* 0x000fe20008000a04 */
[----:B------:R-:W-:Y:S01]  /*198f0*/  ULDC UR4, c[0x0][0x27c] ;  /* 0x00009f0000047ab9 */ /* 0x000fe20000000800 */
[----:B------:R-:W-:Y:S01]  /*19900*/  BAR.SYNC.DEFER_BLOCKING 0x0 ;  /* 0x0000000000007b1d */ /* 0x000fe20000010000 */
[----:B------:R-:W-:-:S05]  /*19910*/  UIMAD UR4, UR10, UR4, URZ ;  /* 0x000000040a0472a4 */ /* 0x000fca000f8e023f */
[----:B------:R-:W1:Y:S01]  /*19920*/  LDS R7, [R194] ;  /* 0x00000000c2077984 */ /* 0x000e620000000800 */
[----:B------:R-:W-:Y:S01]  /*19930*/  USHF.L.U32 UR8, UR4, 0x2, URZ ;  /* 0x0000000204087899 */ /* 0x000fe2000800063f */
[C---:B------:R-:W-:Y:S01]  /*19940*/  SHF.L.U32 R3, R243.reuse, 0x2, RZ ;  /* 0x00000002f3037819 */ /* 0x040fe200000006ff */
[----:B------:R-:W-:Y:S01]  /*19950*/  UIMAD.WIDE UR4, UR4, 0x4, URZ ;  /* 0x00000004040478a5 */ /* 0x000fe2000f8e023f */
[----:B------:R-:W-:-:S03]  /*19960*/  IMAD.HI R0, R243, 0x4, RZ ;  /* 0x00000004f3007827 */ /* 0x000fc600078e02ff */
[----:B0-----:R-:W-:-:S04]  /*19970*/  IADD3 R2, P0, P1, R3, UR8, R8 ;  /* 0x0000000803027c10 */ /* 0x001fc8000f91e008 */
[----:B------:R-:W-:-:S05]  /*19980*/  IADD3.X R3, R0, UR5, R9, P0, P1 ;  /* 0x0000000500037c10 */ /* 0x000fca00087e2409 */
[----:B-1----:R-:W-:Y:S01]  /*19990*/  STG.E desc[UR6][R2.64], R7 ;  /* 0x0000000702007986 */ /* 0x002fe2000c101906 */
[----:B------:R-:W-:Y:S05]  /*199a0*/  EXIT ;  /* 0x000000000000794d */ /* 0x000fea0003800000 */
.L_x_2:
[----:B------:R-:W-:-:S00]  /*199b0*/  BRA `(.L_x_2) ;  /* 0xfffffffc00fc7947 */ /* 0x000fc0000383ffff */
[----:B------:R-:W-:-:S00]  /*199c0*/  NOP ;  /* 0x0000000000007918 */ /* 0x000fc00000000000 */
        /* <DEDUP_REMOVED lines=11> */
.L_x_3:


//--------------------- .nv.global.init           --------------------------
	.section	.nv.global.init,"aw",@progbits
.nv.global.init:
	.type		_$_str,@object
	.size		_$_str,(.L_0 - _$_str)
_$_str:
        /*0000*/ 	.byte	0x5f, 0x5f, 0x43, 0x55, 0x44, 0x41, 0x5f, 0x46, 0x54, 0x5a, 0x00
.L_0:


//--------------------- .nv.shared.attn_fwd       --------------------------
	.section	.nv.shared.attn_fwd,"aw",@nobits
	.sectionflags	@""
	.align	16
	.zero		1024


//--------------------- .nv.shared.reserved.0     --------------------------
	.section	.nv.shared.reserved.0,"aw",@nobits
	.weak		__nv_reservedSMEM_offset_0_alias
	.size		__nv_reservedSMEM_offset_0_alias, 0, 0
	.other		__nv_reservedSMEM_offset_0_alias,@"STO_CUDA_RESERVED_SHARED STV_DEFAULT"
__nv_reservedSMEM_offset_0_alias:
	.zero		0


//--------------------- .nv.constant0.attn_fwd    --------------------------
	.section	.nv.constant0.attn_fwd,"a",@progbits
	.sectionflags	@""
	.align	4
.nv.constant0.attn_fwd:
	.zero		664


//--------------------- SYMBOLS --------------------------

	.type		.nv.reservedSmem.offset0,@object
	.size		.nv.reservedSmem.offset0,0x4
